	.target	sm_90a

	.elftype	@"ET_EXEC"


//--------------------- .note.nv.tkinfo           --------------------------
	.section	.note.nv.tkinfo,"",@"SHT_NOTE"
	.sectionflags	@"SHF_NOTE_NV_TKINFO"
	.tkinfo
        /*0018*/ 	.word	0x00000002
        /*0030*/ 	.string	""
        /*0030*/ 	.string	"ptxas"
        /*0030*/ 	.string	"Cuda compilation tools, release 13.0, V13.0.88"
        /*0030*/ 	.string	"Build cuda_13.0.r13.0/compiler.36424714_0"
        /*0030*/ 	.string	"-arch sm_90a -m 64 "



//--------------------- .note.nv.cuinfo           --------------------------
	.section	.note.nv.cuinfo,"",@"SHT_NOTE"
	.sectionflags	@"SHF_NOTE_NV_CUINFO"
        /*0018*/ 	.short	0x0002
        /*001a*/ 	.short	0x005a
        /*001c*/ 	.short	0x0082
	.zero		2


//--------------------- .nv.info                  --------------------------
	.section	.nv.info,"",@"SHT_CUDA_INFO"
	.align	4


	//----- nvinfo : EIATTR_REGCOUNT
	.align		4
        /*0000*/ 	.byte	0x04, 0x2f
        /*0002*/ 	.short	(.L_15 - .L_14)
	.align		4
.L_14:
        /*0004*/ 	.word	index@(_ZN7cutlass13device_kernelINS_4gemm6kernel13GemmUniversalIN4cute5tupleIJiiiiEEENS1_10collective13CollectiveMmaINS1_34MainloopSm90TmaGmmaWarpSpecializedILi4ENS5_IJNS4_1CILi2EEENSA_ILi1EEESC_EEENS1_35KernelTmaWarpSpecializedCooperativeEEENS5_IJNSA_ILi384EEENSA_ILi512EEENSA_ILi32EEEEEENS_6half_tENS5_IJlSC_lEEESK_SL_NS4_8TiledMMAINS4_8MMA_AtomIJNS4_4SM904GMMA26MMA_64x256x16_F32F16F16_SSILNSP_5MajorE0ELSR_0ELNSP_7ScaleInE1ELSS_1EEEEEENS4_6LayoutISD_NS5_IJSC_NSA_ILi0EEESW_EEEEENS5_IJNS4_10UnderscoreESZ_SZ_EEEEENS4_13SM90_TMA_LOADENS4_14ComposedLayoutINS4_7SwizzleILi2ELi4ELi3EEENS4_18smem_ptr_flag_bitsILi16EEENSV_INS5_IJNSA_ILi8EEESI_EEENS5_IJSI_SC_EEEEEEEvNS4_8identityENS4_23SM90_TMA_LOAD_MULTICASTES1C_vS1D_EENS_8epilogue10collective6detail29Sm90TmaWarpSpecializedAdapterINS1H_15DefaultEpilogueISK_SL_SL_NS1G_6thread17LinearCombinationISK_Li1EffLNS1L_9ScaleType4KindE0ELNS_15FloatRoundStyleE2ESK_EENS1_15EpilogueDefaultEEEEEvvEEEEvNT_6ParamsE)
        /*0008*/ 	.word	0x000000a8


	//----- nvinfo : EIATTR_FRAME_SIZE
	.align		4
.L_15:
        /*000c*/ 	.byte	0x04, 0x11
        /*000e*/ 	.short	(.L_17 - .L_16)
	.align		4
.L_16:
        /*0010*/ 	.word	index@(_ZN7cutlass13device_kernelINS_4gemm6kernel13GemmUniversalIN4cute5tupleIJiiiiEEENS1_10collective13CollectiveMmaINS1_34MainloopSm90TmaGmmaWarpSpecializedILi4ENS5_IJNS4_1CILi2EEENSA_ILi1EEESC_EEENS1_35KernelTmaWarpSpecializedCooperativeEEENS5_IJNSA_ILi384EEENSA_ILi512EEENSA_ILi32EEEEEENS_6half_tENS5_IJlSC_lEEESK_SL_NS4_8TiledMMAINS4_8MMA_AtomIJNS4_4SM904GMMA26MMA_64x256x16_F32F16F16_SSILNSP_5MajorE0ELSR_0ELNSP_7ScaleInE1ELSS_1EEEEEENS4_6LayoutISD_NS5_IJSC_NSA_ILi0EEESW_EEEEENS5_IJNS4_10UnderscoreESZ_SZ_EEEEENS4_13SM90_TMA_LOADENS4_14ComposedLayoutINS4_7SwizzleILi2ELi4ELi3EEENS4_18smem_ptr_flag_bitsILi16EEENSV_INS5_IJNSA_ILi8EEESI_EEENS5_IJSI_SC_EEEEEEEvNS4_8identityENS4_23SM90_TMA_LOAD_MULTICASTES1C_vS1D_EENS_8epilogue10collective6detail29Sm90TmaWarpSpecializedAdapterINS1H_15DefaultEpilogueISK_SL_SL_NS1G_6thread17LinearCombinationISK_Li1EffLNS1L_9ScaleType4KindE0ELNS_15FloatRoundStyleE2ESK_EENS1_15EpilogueDefaultEEEEEvvEEEEvNT_6ParamsE)
        /*0014*/ 	.word	0x00001938


	//----- nvinfo : EIATTR_MIN_STACK_SIZE
	.align		4
.L_17:
        /*0018*/ 	.byte	0x04, 0x12
        /*001a*/ 	.short	(.L_19 - .L_18)
	.align		4
.L_18:
        /*001c*/ 	.word	index@(_ZN7cutlass13device_kernelINS_4gemm6kernel13GemmUniversalIN4cute5tupleIJiiiiEEENS1_10collective13CollectiveMmaINS1_34MainloopSm90TmaGmmaWarpSpecializedILi4ENS5_IJNS4_1CILi2EEENSA_ILi1EEESC_EEENS1_35KernelTmaWarpSpecializedCooperativeEEENS5_IJNSA_ILi384EEENSA_ILi512EEENSA_ILi32EEEEEENS_6half_tENS5_IJlSC_lEEESK_SL_NS4_8TiledMMAINS4_8MMA_AtomIJNS4_4SM904GMMA26MMA_64x256x16_F32F16F16_SSILNSP_5MajorE0ELSR_0ELNSP_7ScaleInE1ELSS_1EEEEEENS4_6LayoutISD_NS5_IJSC_NSA_ILi0EEESW_EEEEENS5_IJNS4_10UnderscoreESZ_SZ_EEEEENS4_13SM90_TMA_LOADENS4_14ComposedLayoutINS4_7SwizzleILi2ELi4ELi3EEENS4_18smem_ptr_flag_bitsILi16EEENSV_INS5_IJNSA_ILi8EEESI_EEENS5_IJSI_SC_EEEEEEEvNS4_8identityENS4_23SM90_TMA_LOAD_MULTICASTES1C_vS1D_EENS_8epilogue10collective6detail29Sm90TmaWarpSpecializedAdapterINS1H_15DefaultEpilogueISK_SL_SL_NS1G_6thread17LinearCombinationISK_Li1EffLNS1L_9ScaleType4KindE0ELNS_15FloatRoundStyleE2ESK_EENS1_15EpilogueDefaultEEEEEvvEEEEvNT_6ParamsE)
        /*0020*/ 	.word	0x00001938
.L_19:


//--------------------- .nv.compat                --------------------------
	.section	.nv.compat,"",@"SHT_CUDA_COMPAT_INFO"
	.align	4
        /*0000*/ 	.byte	0x02, 0x09, 0x01, 0x00, 0x02, 0x02, 0x04, 0x00, 0x02, 0x05, 0x05, 0x00, 0x03, 0x07, 0x01, 0x01
        /*0010*/ 	.byte	0x02, 0x03, 0x01, 0x00, 0x02, 0x06, 0x01, 0x00, 0x04, 0x0b, 0x08, 0x00, 0x00, 0x00, 0x00, 0x00
        /*0020*/ 	.byte	0x00, 0x00, 0x00, 0x00


//--------------------- .nv.info._ZN7cutlass13device_kernelINS_4gemm6kernel13GemmUniversalIN4cute5tupleIJiiiiEEENS1_10collective13CollectiveMmaINS1_34MainloopSm90TmaGmmaWarpSpecializedILi4ENS5_IJNS4_1CILi2EEENSA_ILi1EEESC_EEENS1_35KernelTmaWarpSpecializedCooperativeEEENS5_IJNSA_ILi384EEENSA_ILi512EEENSA_ILi32EEEEEENS_6half_tENS5_IJlSC_lEEESK_SL_NS4_8TiledMMAINS4_8MMA_AtomIJNS4_4SM904GMMA26MMA_64x256x16_F32F16F16_SSILNSP_5MajorE0ELSR_0ELNSP_7ScaleInE1ELSS_1EEEEEENS4_6LayoutISD_NS5_IJSC_NSA_ILi0EEESW_EEEEENS5_IJNS4_10UnderscoreESZ_SZ_EEEEENS4_13SM90_TMA_LOADENS4_14ComposedLayoutINS4_7SwizzleILi2ELi4ELi3EEENS4_18smem_ptr_flag_bitsILi16EEENSV_INS5_IJNSA_ILi8EEESI_EEENS5_IJSI_SC_EEEEEEEvNS4_8identityENS4_23SM90_TMA_LOAD_MULTICASTES1C_vS1D_EENS_8epilogue10collective6detail29Sm90TmaWarpSpecializedAdapterINS1H_15DefaultEpilogueISK_SL_SL_NS1G_6thread17LinearCombinationISK_Li1EffLNS1L_9ScaleType4KindE0ELNS_15FloatRoundStyleE2ESK_EENS1_15EpilogueDefaultEEEEEvvEEEEvNT_6ParamsE --------------------------
	.section	.nv.info._ZN7cutlass13device_kernelINS_4gemm6kernel13GemmUniversalIN4cute5tupleIJiiiiEEENS1_10collective13CollectiveMmaINS1_34MainloopSm90TmaGmmaWarpSpecializedILi4ENS5_IJNS4_1CILi2EEENSA_ILi1EEESC_EEENS1_35KernelTmaWarpSpecializedCooperativeEEENS5_IJNSA_ILi384EEENSA_ILi512EEENSA_ILi32EEEEEENS_6half_tENS5_IJlSC_lEEESK_SL_NS4_8TiledMMAINS4_8MMA_AtomIJNS4_4SM904GMMA26MMA_64x256x16_F32F16F16_SSILNSP_5MajorE0ELSR_0ELNSP_7ScaleInE1ELSS_1EEEEEENS4_6LayoutISD_NS5_IJSC_NSA_ILi0EEESW_EEEEENS5_IJNS4_10UnderscoreESZ_SZ_EEEEENS4_13SM90_TMA_LOADENS4_14ComposedLayoutINS4_7SwizzleILi2ELi4ELi3EEENS4_18smem_ptr_flag_bitsILi16EEENSV_INS5_IJNSA_ILi8EEESI_EEENS5_IJSI_SC_EEEEEEEvNS4_8identityENS4_23SM90_TMA_LOAD_MULTICASTES1C_vS1D_EENS_8epilogue10collective6detail29Sm90TmaWarpSpecializedAdapterINS1H_15DefaultEpilogueISK_SL_SL_NS1G_6thread17LinearCombinationISK_Li1EffLNS1L_9ScaleType4KindE0ELNS_15FloatRoundStyleE2ESK_EENS1_15EpilogueDefaultEEEEEvvEEEEvNT_6ParamsE,"",@"SHT_CUDA_INFO"
	.sectionflags	@""
	.align	4


	//----- nvinfo : EIATTR_CUDA_API_VERSION
	.align		4
        /*0000*/ 	.byte	0x04, 0x37
        /*0002*/ 	.short	(.L_21 - .L_20)
.L_20:
        /*0004*/ 	.word	0x00000082


	//----- nvinfo : EIATTR_KPARAM_INFO
	.align		4
.L_21:
        /*0008*/ 	.byte	0x04, 0x17
        /*000a*/ 	.short	(.L_23 - .L_22)
.L_22:
        /*000c*/ 	.word	0x00000000
        /*0010*/ 	.short	0x0000
        /*0012*/ 	.short	0x0070
        /*0014*/ 	.byte	0x00, 0xf0, 0x01, 0x10


	//----- nvinfo : EIATTR_SPARSE_MMA_MASK
	.align		4
.L_23:
        /*0018*/ 	.byte	0x03, 0x50
        /*001a*/ 	.short	0x0000


	//----- nvinfo : EIATTR_MAXREG_COUNT
	.align		4
        /*001c*/ 	.byte	0x03, 0x1b
        /*001e*/ 	.short	0x00a8


	//----- nvinfo : EIATTR_NUM_BARRIERS
	.align		4
        /*0020*/ 	.byte	0x02, 0x4c
        /*0022*/ 	.byte	0x01
	.zero		1


	//----- nvinfo : EIATTR_EXTERNS
	.align		4
        /*0024*/ 	.byte	0x04, 0x0f
        /*0026*/ 	.short	(.L_25 - .L_24)


	//   ....[0]....
	.align		4
.L_24:
        /*0028*/ 	.word	index@(__assertfail)


	//----- nvinfo : EIATTR_ANNOTATIONS
	.align		4
.L_25:
        /*002c*/ 	.byte	0x04, 0x55
        /*002e*/ 	.short	(.L_27 - .L_26)


	//   ....[0]....
.L_26:
        /*0030*/ 	.word	0x00000001
        /*0034*/ 	.byte	0x40, 0x07, 0x00, 0x00, 0x01, 0x00, 0x00, 0x00, 0x20, 0x08, 0x00, 0x00, 0x01, 0x00, 0x00, 0x00
        /* <DEDUP_REMOVED lines=2697> */
        /*a8d4*/ 	.byte	0x30, 0xa0, 0x04, 0x00


	//----- nvinfo : EIATTR_MERCURY_ISA_VERSION
	.align		4
.L_27:
        /*a8d8*/ 	.byte	0x03, 0x5f
        /*a8da*/ 	.short	0x0101


	//----- nvinfo : EIATTR_INT_WARP_WIDE_INSTR_OFFSETS
	.align		4
        /*a8dc*/ 	.byte	0x04, 0x31
        /*a8de*/ 	.short	(.L_29 - .L_28)


	//   ....[0]....
.L_28:
        /*a8e0*/ 	.word	0x00000570


	//   ....[1]....
        /*a8e4*/ 	.word	0x00000580


	//   ....[2]....
        /*a8e8*/ 	.word	0x000006e0


	//----- nvinfo : EIATTR_COOP_GROUP_MASK_REGIDS
	.align		4
.L_29:
        /*a8ec*/ 	.byte	0x04, 0x29
        /*a8ee*/ 	.short	(.L_31 - .L_30)


	//   ....[0]....
.L_30:
        /*a8f0*/ 	.word	0xffffffff


	//   ....[1]....
        /*a8f4*/ 	.word	0xffffffff


	//   ....[2]....
        /*a8f8*/ 	.word	0xffffffff


	//   ....[3]....
        /*a8fc*/ 	.word	0xffffffff


	//   ....[4]....
        /*a900*/ 	.word	0xffffffff


	//   ....[5]....
        /*a904*/ 	.word	0xffffffff


	//----- nvinfo : EIATTR_COOP_GROUP_INSTR_OFFSETS
	.align		4
.L_31:
        /*a908*/ 	.byte	0x04, 0x28
        /*a90a*/ 	.short	(.L_33 - .L_32)


	//   ....[0]....
.L_32:
        /*a90c*/ 	.word	0x00000070


	//   ....[1]....
        /*a910*/ 	.word	0x00000080


	//   ....[2]....
        /*a914*/ 	.word	0x000001a0


	//   ....[3]....
        /*a918*/ 	.word	0x000003d0


	//   ....[4]....
        /*a91c*/ 	.word	0x00000860


	//   ....[5]....
        /*a920*/ 	.word	0x00001430


	//----- nvinfo : EIATTR_REG_RECONFIG
	.align		4
.L_33:
        /*a924*/ 	.byte	0x01, 0x54
	.zero		2


	//----- nvinfo : EIATTR_SYSCALL_OFFSETS
	.align		4
        /*a928*/ 	.byte	0x04, 0x46
        /*a92a*/ 	.short	(.L_35 - .L_34)


	//   ....[0]....
.L_34:
        /*a92c*/ 	.word	0x000015e0


	//----- nvinfo : EIATTR_MBARRIER_INSTR_OFFSETS
	.align		4
.L_35:
        /*a930*/ 	.byte	0x04, 0x39
        /*a932*/ 	.short	(.L_37 - .L_36)


	//   ....[0]....
.L_36:
        /*a934*/ 	.word	0x00000320
        /*a938*/ 	.word	0x000000ff
        /*a93c*/ 	.word	0x00000000
        /*a940*/ 	.short	0x0100
        /*a942*/ 	.byte	0x08
	.zero		1


	//   ....[1]....
        /*a944*/ 	.word	0x00000330
        /*a948*/ 	.word	0x000000ff
        /*a94c*/ 	.word	0x00000020
        /*a950*/ 	.short	0x0100
        /*a952*/ 	.byte	0x08
	.zero		1


	//   ....[2]....
        /*a954*/ 	.word	0x00000340
        /*a958*/ 	.word	0x000000ff
        /*a95c*/ 	.word	0x00000008
        /*a960*/ 	.short	0x0100
        /*a962*/ 	.byte	0x08
	.zero		1


	//   ....[3]....
        /*a964*/ 	.word	0x00000350
        /*a968*/ 	.word	0x000000ff
        /*a96c*/ 	.word	0x00000028
        /*a970*/ 	.short	0x0100
        /*a972*/ 	.byte	0x08
	.zero		1


	//   ....[4]....
        /*a974*/ 	.word	0x00000360
        /*a978*/ 	.word	0x000000ff
        /*a97c*/ 	.word	0x00000010
        /*a980*/ 	.short	0x0100
        /*a982*/ 	.byte	0x08
	.zero		1


	//   ....[5]....
        /*a984*/ 	.word	0x00000370
        /*a988*/ 	.word	0x000000ff
        /*a98c*/ 	.word	0x00000030
        /*a990*/ 	.short	0x0100
        /*a992*/ 	.byte	0x08
	.zero		1


	//   ....[6]....
        /*a994*/ 	.word	0x00000380
        /*a998*/ 	.word	0x000000ff
        /*a99c*/ 	.word	0x00000018
        /*a9a0*/ 	.short	0x0100
        /*a9a2*/ 	.byte	0x08
	.zero		1


	//   ....[7]....
        /*a9a4*/ 	.word	0x00000390
        /*a9a8*/ 	.word	0x000000ff
        /*a9ac*/ 	.word	0x00000038
        /*a9b0*/ 	.short	0x0100
        /*a9b2*/ 	.byte	0x08
	.zero		1


	//   ....[8]....
        /*a9b4*/ 	.word	0x00000760
        /*a9b8*/ 	.word	0x000000ff
        /*a9bc*/ 	.word	0x00000050
        /*a9c0*/ 	.short	0x0100
        /*a9c2*/ 	.byte	0x06
	.zero		1


	//   ....[9]....
        /*a9c4*/ 	.word	0x000007b0
        /*a9c8*/ 	.word	0x000000ff
        /*a9cc*/ 	.word	0x00000058
        /*a9d0*/ 	.short	0x0100
        /*a9d2*/ 	.byte	0x06
	.zero		1


	//   ....[10]....
        /*a9d4*/ 	.word	0x00001680
        /*a9d8*/ 	.word	0x00000003
        /*a9dc*/ 	.word	0x00000000
        /*a9e0*/ 	.short	0x010a
        /*a9e2*/ 	.byte	0x3f
	.zero		1


	//   ....[11]....
        /*a9e4*/ 	.word	0x000016c0
        /*a9e8*/ 	.word	0x00000003
        /*a9ec*/ 	.word	0x00000000
        /*a9f0*/ 	.short	0x010a
        /*a9f2*/ 	.byte	0x3f
	.zero		1


	//   ....[12]....
        /*a9f4*/ 	.word	0x00009600
        /*a9f8*/ 	.word	0x000000ff
        /*a9fc*/ 	.word	0x00000000
        /*aa00*/ 	.short	0x010a
        /*aa02*/ 	.byte	0x04
	.zero		1


	//   ....[13]....
        /*aa04*/ 	.word	0x00009640
        /*aa08*/ 	.word	0x000000ff
        /*aa0c*/ 	.word	0x00000000
        /*aa10*/ 	.short	0x010a
        /*aa12*/ 	.byte	0x04
	.zero		1


	//   ....[14]....
        /*aa14*/ 	.word	0x00013f70
        /*aa18*/ 	.word	0x00000004
        /*aa1c*/ 	.word	0x00000000
        /*aa20*/ 	.short	0x0101
        /*aa22*/ 	.byte	0x3f
	.zero		1


	//   ....[15]....
        /*aa24*/ 	.word	0x00014160
        /*aa28*/ 	.word	0x00000000
        /*aa2c*/ 	.word	0x00000000
        /*aa30*/ 	.short	0x0101
        /*aa32*/ 	.byte	0x3f
	.zero		1


	//   ....[16]....
        /*aa34*/ 	.word	0x00049b90
        /*aa38*/ 	.word	0x0000000f
        /*aa3c*/ 	.word	0x00000020
        /*aa40*/ 	.short	0x010a
        /*aa42*/ 	.byte	0x3f
	.zero		1


	//   ....[17]....
        /*aa44*/ 	.word	0x00049fa0
        /*aa48*/ 	.word	0x00000002
        /*aa4c*/ 	.word	0x00000058
        /*aa50*/ 	.short	0x0101
        /*aa52*/ 	.byte	0x3f
	.zero		1


	//   ....[18]....
        /*aa54*/ 	.word	0x0004a740
        /*aa58*/ 	.word	0x00000005
        /*aa5c*/ 	.word	0x00000000
        /*aa60*/ 	.short	0x010a
        /*aa62*/ 	.byte	0x3f
	.zero		1


	//   ....[19]....
        /*aa64*/ 	.word	0x0004a7d0
        /*aa68*/ 	.word	0x00000007
        /*aa6c*/ 	.word	0x00000000
        /*aa70*/ 	.short	0x010a
        /*aa72*/ 	.byte	0x3f
	.zero		1


	//   ....[20]....
        /*aa74*/ 	.word	0x0004a860
        /*aa78*/ 	.word	0x00000007
        /*aa7c*/ 	.word	0x00000000
        /*aa80*/ 	.short	0x010a
        /*aa82*/ 	.byte	0x3f
	.zero		1


	//   ....[21]....
        /*aa84*/ 	.word	0x0004a8f0
        /*aa88*/ 	.word	0x00000003
        /*aa8c*/ 	.word	0x00000000
        /*aa90*/ 	.short	0x010a
        /*aa92*/ 	.byte	0x3f
	.zero		1


	//   ....[22]....
        /*aa94*/ 	.word	0x0004a950
        /*aa98*/ 	.word	0x00000003
        /*aa9c*/ 	.word	0x00000000
        /*aaa0*/ 	.short	0x010a
        /*aaa2*/ 	.byte	0x3f
	.zero		1


	//   ....[23]....
        /*aaa4*/ 	.word	0x0004a9b0
        /*aaa8*/ 	.word	0x00000006
        /*aaac*/ 	.word	0x00000000
        /*aab0*/ 	.short	0x010a
        /*aab2*/ 	.byte	0x3f
	.zero		1


	//   ....[24]....
        /*aab4*/ 	.word	0x0004aa80
        /*aab8*/ 	.word	0x0000000f
        /*aabc*/ 	.word	0x00000020
        /*aac0*/ 	.short	0x010a
        /*aac2*/ 	.byte	0x3f
	.zero		1


	//   ....[25]....
        /*aac4*/ 	.word	0x0004ab50
        /*aac8*/ 	.word	0x00000005
        /*aacc*/ 	.word	0x00000000
        /*aad0*/ 	.short	0x010a
        /*aad2*/ 	.byte	0x3f
	.zero		1


	//   ....[26]....
        /*aad4*/ 	.word	0x0004aba0
        /*aad8*/ 	.word	0x00000007
        /*aadc*/ 	.word	0x00000000
        /*aae0*/ 	.short	0x010a
        /*aae2*/ 	.byte	0x3f
	.zero		1


	//   ....[27]....
        /*aae4*/ 	.word	0x0004abf0
        /*aae8*/ 	.word	0x00000007
        /*aaec*/ 	.word	0x00000000
        /*aaf0*/ 	.short	0x010a
        /*aaf2*/ 	.byte	0x3f
	.zero		1


	//----- nvinfo : EIATTR_NUM_MBARRIERS
	.align		4
.L_37:
        /*aaf4*/ 	.byte	0x03, 0x38
        /*aaf6*/ 	.short	0x000a


	//----- nvinfo : EIATTR_EXIT_INSTR_OFFSETS
	.align		4
        /*aaf8*/ 	.byte	0x04, 0x1c
        /*aafa*/ 	.short	(.L_39 - .L_38)


	//   ....[0]....
.L_38:
        /*aafc*/ 	.word	0x00000ac0


	//   ....[1]....
        /*ab00*/ 	.word	0x00001350


	//   ....[2]....
        /*ab04*/ 	.word	0x00049200


	//   ....[3]....
        /*ab08*/ 	.word	0x00049820


	//   ....[4]....
        /*ab0c*/ 	.word	0x0004a940


	//----- nvinfo : EIATTR_MAX_THREADS
	.align		4
.L_39:
        /*ab10*/ 	.byte	0x04, 0x05
        /*ab12*/ 	.short	(.L_41 - .L_40)
.L_40:
        /*ab14*/ 	.word	0x00000180
        /*ab18*/ 	.word	0x00000001
        /*ab1c*/ 	.word	0x00000001


	//----- nvinfo : EIATTR_CRS_STACK_SIZE
	.align		4
.L_41:
        /*ab20*/ 	.byte	0x04, 0x1e
        /*ab22*/ 	.short	(.L_43 - .L_42)
.L_42:
        /*ab24*/ 	.word	0x00000000


	//----- nvinfo : EIATTR_CBANK_PARAM_SIZE
	.align		4
.L_43:
        /*ab28*/ 	.byte	0x03, 0x19
        /*ab2a*/ 	.short	0x0470


	//----- nvinfo : EIATTR_PARAM_CBANK
	.align		4
        /*ab2c*/ 	.byte	0x04, 0x0a
        /*ab2e*/ 	.short	(.L_45 - .L_44)
	.align		4
.L_44:
        /*ab30*/ 	.word	index@(.nv.constant0._ZN7cutlass13device_kernelINS_4gemm6kernel13GemmUniversalIN4cute5tupleIJiiiiEEENS1_10collective13CollectiveMmaINS1_34MainloopSm90TmaGmmaWarpSpecializedILi4ENS5_IJNS4_1CILi2EEENSA_ILi1EEESC_EEENS1_35KernelTmaWarpSpecializedCooperativeEEENS5_IJNSA_ILi384EEENSA_ILi512EEENSA_ILi32EEEEEENS_6half_tENS5_IJlSC_lEEESK_SL_NS4_8TiledMMAINS4_8MMA_AtomIJNS4_4SM904GMMA26MMA_64x256x16_F32F16F16_SSILNSP_5MajorE0ELSR_0ELNSP_7ScaleInE1ELSS_1EEEEEENS4_6LayoutISD_NS5_IJSC_NSA_ILi0EEESW_EEEEENS5_IJNS4_10UnderscoreESZ_SZ_EEEEENS4_13SM90_TMA_LOADENS4_14ComposedLayoutINS4_7SwizzleILi2ELi4ELi3EEENS4_18smem_ptr_flag_bitsILi16EEENSV_INS5_IJNSA_ILi8EEESI_EEENS5_IJSI_SC_EEEEEEEvNS4_8identityENS4_23SM90_TMA_LOAD_MULTICASTES1C_vS1D_EENS_8epilogue10collective6detail29Sm90TmaWarpSpecializedAdapterINS1H_15DefaultEpilogueISK_SL_SL_NS1G_6thread17LinearCombinationISK_Li1EffLNS1L_9ScaleType4KindE0ELNS_15FloatRoundStyleE2ESK_EENS1_15EpilogueDefaultEEEEEvvEEEEvNT_6ParamsE)
        /*ab34*/ 	.short	0x0210
        /*ab36*/ 	.short	0x0470


	//----- nvinfo : EIATTR_SW_WAR
	.align		4
.L_45:
        /*ab38*/ 	.byte	0x04, 0x36
        /*ab3a*/ 	.short	(.L_47 - .L_46)
.L_46:
        /*ab3c*/ 	.word	0x00000008
.L_47:


//--------------------- .nv.callgraph             --------------------------
	.section	.nv.callgraph,"",@"SHT_CUDA_CALLGRAPH"
	.align	4
	.sectionentsize	8
	.align		4
        /*0000*/ 	.word	0x00000000
	.align		4
        /*0004*/ 	.word	0xffffffff
	.align		4
        /*0008*/ 	.word	index@(_ZN7cutlass13device_kernelINS_4gemm6kernel13GemmUniversalIN4cute5tupleIJiiiiEEENS1_10collective13CollectiveMmaINS1_34MainloopSm90TmaGmmaWarpSpecializedILi4ENS5_IJNS4_1CILi2EEENSA_ILi1EEESC_EEENS1_35KernelTmaWarpSpecializedCooperativeEEENS5_IJNSA_ILi384EEENSA_ILi512EEENSA_ILi32EEEEEENS_6half_tENS5_IJlSC_lEEESK_SL_NS4_8TiledMMAINS4_8MMA_AtomIJNS4_4SM904GMMA26MMA_64x256x16_F32F16F16_SSILNSP_5MajorE0ELSR_0ELNSP_7ScaleInE1ELSS_1EEEEEENS4_6LayoutISD_NS5_IJSC_NSA_ILi0EEESW_EEEEENS5_IJNS4_10UnderscoreESZ_SZ_EEEEENS4_13SM90_TMA_LOADENS4_14ComposedLayoutINS4_7SwizzleILi2ELi4ELi3EEENS4_18smem_ptr_flag_bitsILi16EEENSV_INS5_IJNSA_ILi8EEESI_EEENS5_IJSI_SC_EEEEEEEvNS4_8identityENS4_23SM90_TMA_LOAD_MULTICASTES1C_vS1D_EENS_8epilogue10collective6detail29Sm90TmaWarpSpecializedAdapterINS1H_15DefaultEpilogueISK_SL_SL_NS1G_6thread17LinearCombinationISK_Li1EffLNS1L_9ScaleType4KindE0ELNS_15FloatRoundStyleE2ESK_EENS1_15EpilogueDefaultEEEEEvvEEEEvNT_6ParamsE)
	.align		4
        /*000c*/ 	.word	index@(__assertfail)
	.align		4
        /*0010*/ 	.word	0x00000000
	.align		4
        /*0014*/ 	.word	0xfffffffe
	.align		4
        /*0018*/ 	.word	0x00000000
	.align		4
        /*001c*/ 	.word	0xfffffffd
	.align		4
        /*0020*/ 	.word	0x00000000
	.align		4
        /*0024*/ 	.word	0xfffffffc


//--------------------- .nv.constant4             --------------------------
	.section	.nv.constant4,"a",@progbits
	.align	8
	.align		8
.nv.constant4:
        /*0000*/ 	.dword	__assertfail
	.align		8
        /*0008*/ 	.dword	__unnamed_1
	.align		8
        /*0010*/ 	.dword	_ZN40_INTERNAL_983bacbd_4_k_cu_fe6227fd_122184cuda3std3__45__cpo5beginE
	.align		8
        /*0018*/ 	.dword	_ZN40_INTERNAL_983bacbd_4_k_cu_fe6227fd_122184cuda3std3__45__cpo3endE
	.align		8
        /*0020*/ 	.dword	_ZN40_INTERNAL_983bacbd_4_k_cu_fe6227fd_122184cuda3std3__45__cpo6cbeginE
	.align		8
        /*0028*/ 	.dword	_ZN40_INTERNAL_983bacbd_4_k_cu_fe6227fd_122184cuda3std3__45__cpo4cendE
	.align		8
        /*0030*/ 	.dword	_ZN40_INTERNAL_983bacbd_4_k_cu_fe6227fd_122184cuda3std3__442_GLOBAL__N__983bacbd_4_k_cu_fe6227fd_122186ignoreE
	.align		8
        /*0038*/ 	.dword	_ZN40_INTERNAL_983bacbd_4_k_cu_fe6227fd_122184cuda3std3__419piecewise_constructE
	.align		8
        /*0040*/ 	.dword	_ZN40_INTERNAL_983bacbd_4_k_cu_fe6227fd_122184cuda3std3__48in_placeE
	.align		8
        /*0048*/ 	.dword	_ZN40_INTERNAL_983bacbd_4_k_cu_fe6227fd_122184cuda3std6ranges3__45__cpo4swapE
	.align		8
        /*0050*/ 	.dword	_ZN40_INTERNAL_983bacbd_4_k_cu_fe6227fd_122184cuda3std6ranges3__45__cpo9iter_moveE
	.align		8
        /*0058*/ 	.dword	_ZN40_INTERNAL_983bacbd_4_k_cu_fe6227fd_122184cute7productE
	.align		8
        /*0060*/ 	.dword	_ZN40_INTERNAL_983bacbd_4_k_cu_fe6227fd_122184cute1_E
	.align		8
        /*0068*/ 	.dword	$str$22
	.align		8
        /*0070*/ 	.dword	$str$23


//--------------------- .text._ZN7cutlass13device_kernelINS_4gemm6kernel13GemmUniversalIN4cute5tupleIJiiiiEEENS1_10collective13CollectiveMmaINS1_34MainloopSm90TmaGmmaWarpSpecializedILi4ENS5_IJNS4_1CILi2EEENSA_ILi1EEESC_EEENS1_35KernelTmaWarpSpecializedCooperativeEEENS5_IJNSA_ILi384EEENSA_ILi512EEENSA_ILi32EEEEEENS_6half_tENS5_IJlSC_lEEESK_SL_NS4_8TiledMMAINS4_8MMA_AtomIJNS4_4SM904GMMA26MMA_64x256x16_F32F16F16_SSILNSP_5MajorE0ELSR_0ELNSP_7ScaleInE1ELSS_1EEEEEENS4_6LayoutISD_NS5_IJSC_NSA_ILi0EEESW_EEEEENS5_IJNS4_10UnderscoreESZ_SZ_EEEEENS4_13SM90_TMA_LOADENS4_14ComposedLayoutINS4_7SwizzleILi2ELi4ELi3EEENS4_18smem_ptr_flag_bitsILi16EEENSV_INS5_IJNSA_ILi8EEESI_EEENS5_IJSI_SC_EEEEEEEvNS4_8identityENS4_23SM90_TMA_LOAD_MULTICASTES1C_vS1D_EENS_8epilogue10collective6detail29Sm90TmaWarpSpecializedAdapterINS1H_15DefaultEpilogueISK_SL_SL_NS1G_6thread17LinearCombinationISK_Li1EffLNS1L_9ScaleType4KindE0ELNS_15FloatRoundStyleE2ESK_EENS1_15EpilogueDefaultEEEEEvvEEEEvNT_6ParamsE --------------------------
	.section	.text._ZN7cutlass13device_kernelINS_4gemm6kernel13GemmUniversalIN4cute5tupleIJiiiiEEENS1_10collective13CollectiveMmaINS1_34MainloopSm90TmaGmmaWarpSpecializedILi4ENS5_IJNS4_1CILi2EEENSA_ILi1EEESC_EEENS1_35KernelTmaWarpSpecializedCooperativeEEENS5_IJNSA_ILi384EEENSA_ILi512EEENSA_ILi32EEEEEENS_6half_tENS5_IJlSC_lEEESK_SL_NS4_8TiledMMAINS4_8MMA_AtomIJNS4_4SM904GMMA26MMA_64x256x16_F32F16F16_SSILNSP_5MajorE0ELSR_0ELNSP_7ScaleInE1ELSS_1EEEEEENS4_6LayoutISD_NS5_IJSC_NSA_ILi0EEESW_EEEEENS5_IJNS4_10UnderscoreESZ_SZ_EEEEENS4_13SM90_TMA_LOADENS4_14ComposedLayoutINS4_7SwizzleILi2ELi4ELi3EEENS4_18smem_ptr_flag_bitsILi16EEENSV_INS5_IJNSA_ILi8EEESI_EEENS5_IJSI_SC_EEEEEEEvNS4_8identityENS4_23SM90_TMA_LOAD_MULTICASTES1C_vS1D_EENS_8epilogue10collective6detail29Sm90TmaWarpSpecializedAdapterINS1H_15DefaultEpilogueISK_SL_SL_NS1G_6thread17LinearCombinationISK_Li1EffLNS1L_9ScaleType4KindE0ELNS_15FloatRoundStyleE2ESK_EENS1_15EpilogueDefaultEEEEEvvEEEEvNT_6ParamsE,"ax",@progbits
	.align	128
.text._ZN7cutlass13device_kernelINS_4gemm6kernel13GemmUniversalIN4cute5tupleIJiiiiEEENS1_10collective13CollectiveMmaINS1_34MainloopSm90TmaGmmaWarpSpecializedILi4ENS5_IJNS4_1CILi2EEENSA_ILi1EEESC_EEENS1_35KernelTmaWarpSpecializedCooperativeEEENS5_IJNSA_ILi384EEENSA_ILi512EEENSA_ILi32EEEEEENS_6half_tENS5_IJlSC_lEEESK_SL_NS4_8TiledMMAINS4_8MMA_AtomIJNS4_4SM904GMMA26MMA_64x256x16_F32F16F16_SSILNSP_5MajorE0ELSR_0ELNSP_7ScaleInE1ELSS_1EEEEEENS4_6LayoutISD_NS5_IJSC_NSA_ILi0EEESW_EEEEENS5_IJNS4_10UnderscoreESZ_SZ_EEEEENS4_13SM90_TMA_LOADENS4_14ComposedLayoutINS4_7SwizzleILi2ELi4ELi3EEENS4_18smem_ptr_flag_bitsILi16EEENSV_INS5_IJNSA_ILi8EEESI_EEENS5_IJSI_SC_EEEEEEEvNS4_8identityENS4_23SM90_TMA_LOAD_MULTICASTES1C_vS1D_EENS_8epilogue10collective6detail29Sm90TmaWarpSpecializedAdapterINS1H_15DefaultEpilogueISK_SL_SL_NS1G_6thread17LinearCombinationISK_Li1EffLNS1L_9ScaleType4KindE0ELNS_15FloatRoundStyleE2ESK_EENS1_15EpilogueDefaultEEEEEvvEEEEvNT_6ParamsE:
        .type           _ZN7cutlass13device_kernelINS_4gemm6kernel13GemmUniversalIN4cute5tupleIJiiiiEEENS1_10collective13CollectiveMmaINS1_34MainloopSm90TmaGmmaWarpSpecializedILi4ENS5_IJNS4_1CILi2EEENSA_ILi1EEESC_EEENS1_35KernelTmaWarpSpecializedCooperativeEEENS5_IJNSA_ILi384EEENSA_ILi512EEENSA_ILi32EEEEEENS_6half_tENS5_IJlSC_lEEESK_SL_NS4_8TiledMMAINS4_8MMA_AtomIJNS4_4SM904GMMA26MMA_64x256x16_F32F16F16_SSILNSP_5MajorE0ELSR_0ELNSP_7ScaleInE1ELSS_1EEEEEENS4_6LayoutISD_NS5_IJSC_NSA_ILi0EEESW_EEEEENS5_IJNS4_10UnderscoreESZ_SZ_EEEEENS4_13SM90_TMA_LOADENS4_14ComposedLayoutINS4_7SwizzleILi2ELi4ELi3EEENS4_18smem_ptr_flag_bitsILi16EEENSV_INS5_IJNSA_ILi8EEESI_EEENS5_IJSI_SC_EEEEEEEvNS4_8identityENS4_23SM90_TMA_LOAD_MULTICASTES1C_vS1D_EENS_8epilogue10collective6detail29Sm90TmaWarpSpecializedAdapterINS1H_15DefaultEpilogueISK_SL_SL_NS1G_6thread17LinearCombinationISK_Li1EffLNS1L_9ScaleType4KindE0ELNS_15FloatRoundStyleE2ESK_EENS1_15EpilogueDefaultEEEEEvvEEEEvNT_6ParamsE,@function
        .size           _ZN7cutlass13device_kernelINS_4gemm6kernel13GemmUniversalIN4cute5tupleIJiiiiEEENS1_10collective13CollectiveMmaINS1_34MainloopSm90TmaGmmaWarpSpecializedILi4ENS5_IJNS4_1CILi2EEENSA_ILi1EEESC_EEENS1_35KernelTmaWarpSpecializedCooperativeEEENS5_IJNSA_ILi384EEENSA_ILi512EEENSA_ILi32EEEEEENS_6half_tENS5_IJlSC_lEEESK_SL_NS4_8TiledMMAINS4_8MMA_AtomIJNS4_4SM904GMMA26MMA_64x256x16_F32F16F16_SSILNSP_5MajorE0ELSR_0ELNSP_7ScaleInE1ELSS_1EEEEEENS4_6LayoutISD_NS5_IJSC_NSA_ILi0EEESW_EEEEENS5_IJNS4_10UnderscoreESZ_SZ_EEEEENS4_13SM90_TMA_LOADENS4_14ComposedLayoutINS4_7SwizzleILi2ELi4ELi3EEENS4_18smem_ptr_flag_bitsILi16EEENSV_INS5_IJNSA_ILi8EEESI_EEENS5_IJSI_SC_EEEEEEEvNS4_8identityENS4_23SM90_TMA_LOAD_MULTICASTES1C_vS1D_EENS_8epilogue10collective6detail29Sm90TmaWarpSpecializedAdapterINS1H_15DefaultEpilogueISK_SL_SL_NS1G_6thread17LinearCombinationISK_Li1EffLNS1L_9ScaleType4KindE0ELNS_15FloatRoundStyleE2ESK_EENS1_15EpilogueDefaultEEEEEvvEEEEvNT_6ParamsE,(.L_x_1601 - _ZN7cutlass13device_kernelINS_4gemm6kernel13GemmUniversalIN4cute5tupleIJiiiiEEENS1_10collective13CollectiveMmaINS1_34MainloopSm90TmaGmmaWarpSpecializedILi4ENS5_IJNS4_1CILi2EEENSA_ILi1EEESC_EEENS1_35KernelTmaWarpSpecializedCooperativeEEENS5_IJNSA_ILi384EEENSA_ILi512EEENSA_ILi32EEEEEENS_6half_tENS5_IJlSC_lEEESK_SL_NS4_8TiledMMAINS4_8MMA_AtomIJNS4_4SM904GMMA26MMA_64x256x16_F32F16F16_SSILNSP_5MajorE0ELSR_0ELNSP_7ScaleInE1ELSS_1EEEEEENS4_6LayoutISD_NS5_IJSC_NSA_ILi0EEESW_EEEEENS5_IJNS4_10UnderscoreESZ_SZ_EEEEENS4_13SM90_TMA_LOADENS4_14ComposedLayoutINS4_7SwizzleILi2ELi4ELi3EEENS4_18smem_ptr_flag_bitsILi16EEENSV_INS5_IJNSA_ILi8EEESI_EEENS5_IJSI_SC_EEEEEEEvNS4_8identityENS4_23SM90_TMA_LOAD_MULTICASTES1C_vS1D_EENS_8epilogue10collective6detail29Sm90TmaWarpSpecializedAdapterINS1H_15DefaultEpilogueISK_SL_SL_NS1G_6thread17LinearCombinationISK_Li1EffLNS1L_9ScaleType4KindE0ELNS_15FloatRoundStyleE2ESK_EENS1_15EpilogueDefaultEEEEEvvEEEEvNT_6ParamsE)
        .other          _ZN7cutlass13device_kernelINS_4gemm6kernel13GemmUniversalIN4cute5tupleIJiiiiEEENS1_10collective13CollectiveMmaINS1_34MainloopSm90TmaGmmaWarpSpecializedILi4ENS5_IJNS4_1CILi2EEENSA_ILi1EEESC_EEENS1_35KernelTmaWarpSpecializedCooperativeEEENS5_IJNSA_ILi384EEENSA_ILi512EEENSA_ILi32EEEEEENS_6half_tENS5_IJlSC_lEEESK_SL_NS4_8TiledMMAINS4_8MMA_AtomIJNS4_4SM904GMMA26MMA_64x256x16_F32F16F16_SSILNSP_5MajorE0ELSR_0ELNSP_7ScaleInE1ELSS_1EEEEEENS4_6LayoutISD_NS5_IJSC_NSA_ILi0EEESW_EEEEENS5_IJNS4_10UnderscoreESZ_SZ_EEEEENS4_13SM90_TMA_LOADENS4_14ComposedLayoutINS4_7SwizzleILi2ELi4ELi3EEENS4_18smem_ptr_flag_bitsILi16EEENSV_INS5_IJNSA_ILi8EEESI_EEENS5_IJSI_SC_EEEEEEEvNS4_8identityENS4_23SM90_TMA_LOAD_MULTICASTES1C_vS1D_EENS_8epilogue10collective6detail29Sm90TmaWarpSpecializedAdapterINS1H_15DefaultEpilogueISK_SL_SL_NS1G_6thread17LinearCombinationISK_Li1EffLNS1L_9ScaleType4KindE0ELNS_15FloatRoundStyleE2ESK_EENS1_15EpilogueDefaultEEEEEvvEEEEvNT_6ParamsE,@"STO_CUDA_ENTRY STV_DEFAULT"
_ZN7cutlass13device_kernelINS_4gemm6kernel13GemmUniversalIN4cute5tupleIJiiiiEEENS1_10collective13CollectiveMmaINS1_34MainloopSm90TmaGmmaWarpSpecializedILi4ENS5_IJNS4_1CILi2EEENSA_ILi1EEESC_EEENS1_35KernelTmaWarpSpecializedCooperativeEEENS5_IJNSA_ILi384EEENSA_ILi512EEENSA_ILi32EEEEEENS_6half_tENS5_IJlSC_lEEESK_SL_NS4_8TiledMMAINS4_8MMA_AtomIJNS4_4SM904GMMA26MMA_64x256x16_F32F16F16_SSILNSP_5MajorE0ELSR_0ELNSP_7ScaleInE1ELSS_1EEEEEENS4_6LayoutISD_NS5_IJSC_NSA_ILi0EEESW_EEEEENS5_IJNS4_10UnderscoreESZ_SZ_EEEEENS4_13SM90_TMA_LOADENS4_14ComposedLayoutINS4_7SwizzleILi2ELi4ELi3EEENS4_18smem_ptr_flag_bitsILi16EEENSV_INS5_IJNSA_ILi8EEESI_EEENS5_IJSI_SC_EEEEEEEvNS4_8identityENS4_23SM90_TMA_LOAD_MULTICASTES1C_vS1D_EENS_8epilogue10collective6detail29Sm90TmaWarpSpecializedAdapterINS1H_15DefaultEpilogueISK_SL_SL_NS1G_6thread17LinearCombinationISK_Li1EffLNS1L_9ScaleType4KindE0ELNS_15FloatRoundStyleE2ESK_EENS1_15EpilogueDefaultEEEEEvvEEEEvNT_6ParamsE:
[----:B------:R-:W0:Y:S02]  /*0000*/  LDC R1, c[0x0][0x28] ;  /* 0x00000a00ff017b82 */ /* 0x000e240000000800 */
[----:B0-----:R-:W-:Y:S01]  /*0010*/  VIADD R1, R1, 0xffffe6c8 ;  /* 0xffffe6c801017836 */ /* 0x001fe20000000000 */
[----:B------:R-:W0:Y:S01]  /*0020*/  S2R R4, SR_TID.X ;  /* 0x0000000000047919 */ /* 0x000e220000002100 */
[----:B------:R-:W-:Y:S01]  /*0030*/  ELECT P0, URZ, PT ;  /* 0x00000000003f782f */ /* 0x000fe20003800000 */
[----:B------:R-:W-:Y:S01]  /*0040*/  BSSY B0, `(.L_x_0) ;  /* 0x0000015000007945 */ /* 0x000fe20003800000 */
[--C-:B0-----:R-:W-:Y:S02]  /*0050*/  SHF.R.U32.HI R0, RZ, 0x5, R4.reuse ;  /* 0x00000005ff007819 */ /* 0x101fe40000011604 */
[----:B------:R-:W-:-:S03]  /*0060*/  SHF.R.U32.HI R2, RZ, 0x7, R4 ;  /* 0x00000007ff027819 */ /* 0x000fc60000011604 */
[----:B------:R-:W0:Y:S04]  /*0070*/  SHFL.IDX PT, R3, R0, RZ, 0x1f ;  /* 0x00001fff00037589 */ /* 0x000e2800000e0000 */
[----:B------:R-:W1:Y:S01]  /*0080*/  SHFL.IDX PT, R2, R2, RZ, 0x1f ;  /* 0x00001fff02027589 */ /* 0x000e6200000e0000 */
[----:B0-----:R-:W-:Y:S02]  /*0090*/  R2UR UR9, R3 ;  /* 0x00000000030972ca */ /* 0x001fe400000e0000 */
[----:B-1----:R-:W-:-:S11]  /*00a0*/  R2UR UR5, R2 ;  /* 0x00000000020572ca */ /* 0x002fd600000e0000 */
[----:B------:R-:W-:Y:S02]  /*00b0*/  USHF.R.S32.HI UR4, URZ, 0x1f, UR9 ;  /* 0x0000001f3f047899 */ /* 0x000fe40008011409 */
[----:B------:R-:W-:Y:S02]  /*00c0*/  ISETP.NE.OR P0, PT, RZ, UR9, !P0 ;  /* 0x00000009ff007c0c */ /* 0x000fe4000c705670 */
[----:B------:R-:W-:-:S04]  /*00d0*/  ULEA.HI UR4, UR4, UR9, URZ, 0x2 ;  /* 0x0000000904047291 */ /* 0x000fc8000f8f103f */
[----:B------:R-:W-:-:S04]  /*00e0*/  ULOP3.LUT UR4, UR4, 0xfffffffc, URZ, 0xc0, !UPT ;  /* 0xfffffffc04047892 */ /* 0x000fc8000f8ec03f */
[----:B------:R-:W-:-:S03]  /*00f0*/  UIADD3 UR9, UR9, -UR4, URZ ;  /* 0x8000000409097290 */ /* 0x000fc6000fffe03f */
[----:B------:R-:W-:Y:S09]  /*0100*/  @P0 BRA `(.L_x_1) ;  /* 0x0000000000200947 */ /* 0x000ff20003800000 */
[----:B------:R-:W-:Y:S02]  /*0110*/  ULDC.64 UR6, c[0x0][0x198] ;  /* 0x0000660000067ab9 */ /* 0x000fe40000000a00 */
[----:B------:R-:W-:Y:S02]  /*0120*/  UIADD3 UR10, UP0, UR6, 0xf0, URZ ;  /* 0x000000f0060a7890 */ /* 0x000fe4000ff1e03f */
[----:B------:R-:W-:Y:S02]  /*0130*/  UIADD3 UR6, UP1, UR6, 0x1f0, URZ ;  /* 0x000001f006067890 */ /* 0x000fe4000ff3e03f */
[----:B------:R-:W-:Y:S02]  /*0140*/  UIADD3.X UR11, URZ, UR7, URZ, UP0, !UPT ;  /* 0x000000073f0b7290 */ /* 0x000fe400087fe43f */
[----:B------:R-:W-:-:S07]  /*0150*/  UIADD3.X UR7, URZ, UR7, URZ, UP1, !UPT ;  /* 0x000000073f077290 */ /* 0x000fce0008ffe43f */
[----:B------:R0:W-:Y:S02]  /*0160*/  UTMACCTL.PF [UR10] ;  /* 0x000000000a0079b9 */ /* 0x0001e40008040000 */
[----:B------:R0:W-:Y:S02]  /*0170*/  UTMACCTL.PF [UR6] ;  /* 0x00000000060079b9 */ /* 0x0001e40008040000 */
[----:B0-----:R-:W-:Y:S01]  /*0180*/  NOP ;  /* 0x0000000000007918 */ /* 0x001fe20000000000 */
.L_x_1:
[----:B------:R-:W-:Y:S05]  /*0190*/  BSYNC B0 ;  /* 0x0000000000007941 */ /* 0x000fea0003800000 */
.L_x_0:
[----:B------:R-:W0:Y:S01]  /*01a0*/  SHFL.IDX PT, R2, R0, RZ, 0x1f ;  /* 0x00001fff00027589 */ /* 0x000e2200000e0000 */
[----:B------:R-:W-:Y:S01]  /*01b0*/  UISETP.NE.AND UP0, UPT, UR9, 0x3, UPT ;  /* 0x000000030900788c */ /* 0x000fe2000bf05270 */
[----:B------:R-:W-:Y:S01]  /*01c0*/  ISETP.NE.AND P1, PT, RZ, UR5, PT ;  /* 0x00000005ff007c0c */ /* 0x000fe2000bf25270 */
[----:B------:R-:W-:Y:S02]  /*01d0*/  UIADD3 UR16, UR5, -0x1, URZ ;  /* 0xffffffff05107890 */ /* 0x000fe4000fffe03f */
[----:B------:R-:W-:Y:S02]  /*01e0*/  UISETP.EQ.OR UP0, UPT, UR9, URZ, !UP0 ;  /* 0x0000003f0900728c */ /* 0x000fe4000c702670 */
[----:B------:R-:W-:Y:S02]  /*01f0*/  UISETP.GE.U32.AND UP1, UPT, UR16, 0x2, UPT ;  /* 0x000000021000788c */ /* 0x000fe4000bf26070 */
[----:B------:R-:W-:-:S04]  /*0200*/  UISETP.EQ.AND UP0, UPT, UR5, URZ, UP0 ;  /* 0x0000003f0500728c */ /* 0x000fc80008702270 */
[----:B------:R-:W-:-:S04]  /*0210*/  USEL UR40, URZ, 0x1, !UP0 ;  /* 0x000000013f287887 */ /* 0x000fc8000c000000 */
[----:B------:R-:W-:Y:S01]  /*0220*/  USEL UR40, UR40, 0x2, UP1 ;  /* 0x0000000228287887 */ /* 0x000fe20008800000 */
[----:B0-----:R-:W-:-:S13]  /*0230*/  ISETP.NE.AND P0, PT, R2, RZ, PT ;  /* 0x000000ff0200720c */ /* 0x001fda0003f05270 */
[----:B------:R-:W-:Y:S05]  /*0240*/  @P0 BRA `(.L_x_2) ;  /* 0x0000000000580947 */ /* 0x000fea0003800000 */
[----:B------:R-:W0:Y:S01]  /*0250*/  S2UR UR8, SR_CgaCtaId ;  /* 0x00000000000879c3 */ /* 0x000e220000008800 */
[----:B------:R-:W-:Y:S01]  /*0260*/  UMOV UR4, 0x400 ;  /* 0x0000040000047882 */ /* 0x000fe20000000000 */
[----:B------:R-:W-:Y:S01]  /*0270*/  UMOV UR5, 0x1 ;  /* 0x0000000100057882 */ /* 0x000fe20000000000 */
[----:B------:R-:W-:Y:S01]  /*0280*/  UMOV UR6, 0x4 ;  /* 0x0000000400067882 */ /* 0x000fe20000000000 */
[----:B------:R-:W-:Y:S01]  /*0290*/  ELECT P0, URZ, PT ;  /* 0x00000000003f782f */ /* 0x000fe20003800000 */
[----:B------:R-:W-:-:S04]  /*02a0*/  UIADD3 UR6, -UR6, 0x100000, URZ ;  /* 0x0010000006067890 */ /* 0x000fc8000fffe13f */
[----:B------:R-:W-:Y:S02]  /*02b0*/  USHF.L.U32 UR7, UR6, 0xb, URZ ;  /* 0x0000000b06077899 */ /* 0x000fe4000800063f */
[----:B------:R-:W-:Y:S02]  /*02c0*/  USHF.L.U32 UR6, UR6, 0x1, URZ ;  /* 0x0000000106067899 */ /* 0x000fe4000800063f */
[----:B0-----:R-:W-:Y:S02]  /*02d0*/  ULEA UR8, UR8, UR4, 0x18 ;  /* 0x0000000408087291 */ /* 0x001fe4000f8ec03f */
[----:B------:R-:W-:-:S04]  /*02e0*/  UIADD3 UR4, -UR5, 0x100000, URZ ;  /* 0x0010000005047890 */ /* 0x000fc8000fffe13f */
[----:B------:R-:W-:Y:S02]  /*02f0*/  USHF.L.U32 UR5, UR4, 0xb, URZ ;  /* 0x0000000b04057899 */ /* 0x000fe4000800063f */
[----:B------:R-:W-:Y:S01]  /*0300*/  USHF.L.U32 UR4, UR4, 0x1, URZ ;  /* 0x0000000104047899 */ /* 0x000fe2000800063f */
[----:B------:R-:W0:Y:S11]  /*0310*/  FENCE.VIEW.ASYNC.S ;  /* 0x00000000000073c6 */ /* 0x000e360000000000 */
[----:B0-----:R0:W1:Y:S01]  /*0320*/  SYNCS.EXCH.64 URZ, [UR8], UR4 ;  /* 0x00000004083f75b2 */ /* 0x0010620008000100 */
[----:B------:R0:W2:Y:S01]  /*0330*/  SYNCS.EXCH.64 URZ, [UR8+0x20], UR6 ;  /* 0x00002006083f75b2 */ /* 0x0000a20008000100 */
[----:B------:R0:W3:Y:S01]  /*0340*/  SYNCS.EXCH.64 URZ, [UR8+0x8], UR4 ;  /* 0x00000804083f75b2 */ /* 0x0000e20008000100 */
[----:B------:R0:W4:Y:S01]  /*0350*/  SYNCS.EXCH.64 URZ, [UR8+0x28], UR6 ;  /* 0x00002806083f75b2 */ /* 0x0001220008000100 */
[----:B------:R0:W0:Y:S01]  /*0360*/  SYNCS.EXCH.64 URZ, [UR8+0x10], UR4 ;  /* 0x00001004083f75b2 */ /* 0x0000220008000100 */
[----:B------:R0:W0:Y:S01]  /*0370*/  SYNCS.EXCH.64 URZ, [UR8+0x30], UR6 ;  /* 0x00003006083f75b2 */ /* 0x0000220008000100 */
[----:B------:R0:W0:Y:S01]  /*0380*/  SYNCS.EXCH.64 URZ, [UR8+0x18], UR4 ;  /* 0x00001804083f75b2 */ /* 0x0000220008000100 */
[----:B------:R0:W0:Y:S01]  /*0390*/  SYNCS.EXCH.64 URZ, [UR8+0x38], UR6 ;  /* 0x00003806083f75b2 */ /* 0x0000220008000100 */
[----:B------:R-:W-:Y:S01]  /*03a0*/  NOP ;  /* 0x0000000000007918 */ /* 0x000fe20000000000 */
.L_x_2:
[----:B------:R-:W5:Y:S01]  /*03b0*/  S2UR UR13, SR_CTAID.X ;  /* 0x00000000000d79c3 */ /* 0x000f620000002500 */
[----:B------:R-:W-:Y:S01]  /*03c0*/  SHF.R.S32.HI R3, RZ, 0x1f, R4 ;  /* 0x0000001fff037819 */ /* 0x000fe20000011404 */
[----:B------:R5:W1:Y:S01]  /*03d0*/  SHFL.IDX PT, R6, R0, RZ, 0x1f ;  /* 0x00001fff00067589 */ /* 0x000a6200000e0000 */
[----:B0-----:R-:W-:Y:S01]  /*03e0*/  ULDC UR4, c[0x0][0x150] ;  /* 0x0000540000047ab9 */ /* 0x001fe20000000800 */
[----:B------:R-:W-:Y:S02]  /*03f0*/  ELECT P0, URZ, PT ;  /* 0x00000000003f782f */ /* 0x000fe40003800000 */
[----:B------:R-:W-:Y:S01]  /*0400*/  LEA.HI R3, R3, R4, RZ, 0x7 ;  /* 0x0000000403037211 */ /* 0x000fe200078f38ff */
[----:B------:R-:W-:Y:S01]  /*0410*/  ULDC UR5, c[0x0][0x154] ;  /* 0x0000550000057ab9 */ /* 0x000fe20000000800 */
[----:B------:R-:W-:Y:S01]  /*0420*/  SHF.R.S32.HI R7, RZ, 0x1f, R2 ;  /* 0x0000001fff077819 */ /* 0x000fe20000011402 */
[----:B------:R-:W0:Y:S01]  /*0430*/  S2UR UR10, SR_CTAID.Y ;  /* 0x00000000000a79c3 */ /* 0x000e220000002600 */
[----:B------:R-:W-:Y:S01]  /*0440*/  LOP3.LUT R3, R3, 0xffffff80, RZ, 0xc0, !PT ;  /* 0xffffff8003037812 */ /* 0x000fe200078ec0ff */
[----:B------:R-:W-:Y:S01]  /*0450*/  ULDC UR8, c[0x0][0x144] ;  /* 0x0000510000087ab9 */ /* 0x000fe20000000800 */
[----:B------:R-:W-:Y:S01]  /*0460*/  LEA.HI R7, R7, R2, RZ, 0x2 ;  /* 0x0000000207077211 */ /* 0x000fe200078f10ff */
[----:B------:R-:W-:Y:S01]  /*0470*/  NOP ;  /* 0x0000000000007918 */ /* 0x000fe20000000000 */
[----:B------:R-:W-:Y:S01]  /*0480*/  NOP ;  /* 0x0000000000007918 */ /* 0x000fe20000000000 */
[----:B------:R-:W-:Y:S01]  /*0490*/  IMAD.IADD R3, R4, 0x1, -R3 ;  /* 0x0000000104037824 */ /* 0x000fe200078e0a03 */
[----:B------:R-:W-:Y:S01]  /*04a0*/  LOP3.LUT R7, R7, 0x3ffffffc, RZ, 0xc0, !PT ;  /* 0x3ffffffc07077812 */ /* 0x000fe200078ec0ff */
[----:B------:R-:W-:-:S03]  /*04b0*/  ULDC UR11, c[0x0][0x148] ;  /* 0x00005200000b7ab9 */ /* 0x000fc60000000800 */
[----:B------:R-:W-:Y:S01]  /*04c0*/  SHF.R.S32.HI R4, RZ, 0x1f, R3 ;  /* 0x0000001fff047819 */ /* 0x000fe20000011403 */
[----:B------:R-:W-:-:S03]  /*04d0*/  IMAD.IADD R2, R2, 0x1, -R7 ;  /* 0x0000000102027824 */ /* 0x000fc600078e0a07 */
[----:B------:R-:W-:Y:S02]  /*04e0*/  LEA.HI R4, R4, R3, RZ, 0x3 ;  /* 0x0000000304047211 */ /* 0x000fe400078f18ff */
[----:B-----5:R-:W-:Y:S02]  /*04f0*/  I2FP.F32.U32 R5, UR13 ;  /* 0x0000000d00057c45 */ /* 0x020fe40008201000 */
[--C-:B------:R-:W-:Y:S02]  /*0500*/  SHF.R.S32.HI R0, RZ, 0x3, R4.reuse ;  /* 0x00000003ff007819 */ /* 0x100fe40000011404 */
[----:B-1----:R-:W-:Y:S01]  /*0510*/  ISETP.NE.OR P0, PT, R6, RZ, !P0 ;  /* 0x000000ff0600720c */ /* 0x002fe20004705670 */
[----:B------:R-:W-:Y:S01]  /*0520*/  FMUL R8, R5, UR4 ;  /* 0x0000000405087c20 */ /* 0x000fe20008400000 */
[----:B------:R-:W-:-:S04]  /*0530*/  SHF.R.S32.HI R5, RZ, 0x1f, R4 ;  /* 0x0000001fff057819 */ /* 0x000fc80000011404 */
[----:B------:R-:W-:Y:S01]  /*0540*/  LEA.HI R5, R5, R0, RZ, 0x2 ;  /* 0x0000000005057211 */ /* 0x000fe200078f10ff */
[----:B------:R-:W1:Y:S03]  /*0550*/  F2I.U32.TRUNC.NTZ R8, R8 ;  /* 0x0000000800087305 */ /* 0x000e66000020f000 */
[----:B------:R-:W-:-:S03]  /*0560*/  LOP3.LUT R5, R5, 0xfffffffc, RZ, 0xc0, !PT ;  /* 0xfffffffc05057812 */ /* 0x000fc600078ec0ff */
[----:B------:R-:W-:Y:S01]  /*0570*/  VOTEU.ALL UP0, P0 ;  /* 0x00000000003f7886 */ /* 0x000fe20000000000 */
[----:B------:R-:W-:Y:S01]  /*0580*/  VOTEU.ALL UP1, P0 ;  /* 0x00000000003f7886 */ /* 0x000fe20000020000 */
[----:B------:R-:W-:Y:S01]  /*0590*/  IMAD.IADD R5, R0, 0x1, -R5 ;  /* 0x0000000100057824 */ /* 0x000fe200078e0a05 */
[----:B0-----:R-:W-:Y:S02]  /*05a0*/  I2FP.F32.U32 R0, UR10 ;  /* 0x0000000a00007c45 */ /* 0x001fe40008201000 */
[----:B------:R-:W0:Y:S01]  /*05b0*/  @!UP0 S2UR UR7, SR_CgaCtaId ;  /* 0x00000000000789c3 */ /* 0x000e220000008800 */
[----:B------:R-:W-:Y:S01]  /*05c0*/  IMAD R2, R2, 0x4, R5 ;  /* 0x0000000402027824 */ /* 0x000fe200078e0205 */
[----:B------:R-:W-:Y:S01]  /*05d0*/  @!UP0 UMOV UR6, 0x400 ;  /* 0x0000040000068882 */ /* 0x000fe20000000000 */
[----:B------:R-:W-:Y:S01]  /*05e0*/  FMUL R4, R0, UR5 ;  /* 0x0000000500047c20 */ /* 0x000fe20008400000 */
[----:B-1----:R-:W-:Y:S02]  /*05f0*/  R2UR UR4, R8 ;  /* 0x00000000080472ca */ /* 0x002fe400000e0000 */
[----:B------:R-:W-:-:S03]  /*0600*/  LEA.HI R0, R2, R2, RZ, 0x1 ;  /* 0x0000000202007211 */ /* 0x000fc600078f08ff */
[----:B------:R-:W1:Y:S01]  /*0610*/  F2I.U32.TRUNC.NTZ R4, R4 ;  /* 0x0000000400047305 */ /* 0x000e62000020f000 */
[----:B------:R-:W-:-:S04]  /*0620*/  LOP3.LUT R5, R0, 0xfffffffe, RZ, 0xc0, !PT ;  /* 0xfffffffe00057812 */ /* 0x000fc800078ec0ff */
[----:B------:R-:W-:-:S03]  /*0630*/  IADD3 R5, R2, -R5, RZ ;  /* 0x8000000502057210 */ /* 0x000fc60007ffe0ff */
[----:B------:R-:W-:-:S04]  /*0640*/  UIADD3 UR4, -UR4, URZ, URZ ;  /* 0x0000003f04047290 */ /* 0x000fc8000fffe13f */
[----:B------:R-:W-:Y:S01]  /*0650*/  UIMAD UR8, UR8, UR4, UR13 ;  /* 0x00000004080872a4 */ /* 0x000fe2000f8e020d */
[----:B-1----:R-:W-:Y:S02]  /*0660*/  R2UR UR12, R4 ;  /* 0x00000000040c72ca */ /* 0x002fe400000e0000 */
[----:B------:R-:W-:Y:S01]  /*0670*/  UMOV UR4, 0x20 ;  /* 0x0000002000047882 */ /* 0x000fe20000000000 */
[----:B0-----:R-:W-:Y:S02]  /*0680*/  @!UP0 ULEA UR6, UR7, UR6, 0x18 ;  /* 0x0000000607068291 */ /* 0x001fe4000f8ec03f */
[----:B------:R-:W-:Y:S01]  /*0690*/  ISETP.NE.AND P3, PT, R5, UR8, PT ;  /* 0x0000000805007c0c */ /* 0x000fe2000bf65270 */
[----:B------:R-:W-:-:S04]  /*06a0*/  @!UP0 UIADD3 UR4, -UR4, 0x100000, URZ ;  /* 0x0010000004048890 */ /* 0x000fc8000fffe13f */
[----:B------:R-:W-:Y:S02]  /*06b0*/  @!UP0 USHF.L.U32 UR5, UR4, 0xb, URZ ;  /* 0x0000000b04058899 */ /* 0x000fe4000800063f */
[----:B------:R-:W-:Y:S01]  /*06c0*/  @!UP0 USHF.L.U32 UR4, UR4, 0x1, URZ ;  /* 0x0000000104048899 */ /* 0x000fe2000800063f */
[C---:B------:R-:W-:Y:S01]  /*06d0*/  IMAD.SHL.U32 R5, R2.reuse, 0x4, RZ ;  /* 0x0000000402057824 */ /* 0x040fe200078e00ff */
[----:B------:R-:W-:Y:S01]  /*06e0*/  VOTEU.ALL UP0, P0 ;  /* 0x00000000003f7886 */ /* 0x000fe20000000000 */
[----:B------:R-:W0:Y:S01]  /*06f0*/  LDC R4, c[0x0][0x140] ;  /* 0x00005000ff047b82 */ /* 0x000e220000000800 */
[----:B------:R-:W-:Y:S02]  /*0700*/  LOP3.LUT P0, RZ, R3, 0x7, RZ, 0xc0, !PT ;  /* 0x0000000703ff7812 */ /* 0x000fe4000780c0ff */
[----:B------:R-:W-:Y:S01]  /*0710*/  LOP3.LUT R9, R2, 0xc, R5, 0x78, !PT ;  /* 0x0000000c02097812 */ /* 0x000fe200078e7805 */
[----:B------:R-:W-:-:S03]  /*0720*/  UIADD3 UR12, -UR12, URZ, URZ ;  /* 0x0000003f0c0c7290 */ /* 0x000fc6000fffe13f */
[C---:B------:R-:W-:Y:S01]  /*0730*/  ISETP.LT.U32.AND P0, PT, R9.reuse, 0x2, !P0 ;  /* 0x000000020900780c */ /* 0x040fe20004701070 */
[----:B------:R1:W-:Y:S04]  /*0740*/  STL [R1+0xa04], R9 ;  /* 0x000a040901007387 */ /* 0x0003e80000100800 */
[----:B------:R-:W5:Y:S02]  /*0750*/  FENCE.VIEW.ASYNC.S ;  /* 0x00000000000073c6 */ /* 0x000f640000000000 */
[----:B-----5:R-:W0:Y:S01]  /*0760*/  @!UP0 SYNCS.EXCH.64 URZ, [UR6+0x50], UR4 ;  /* 0x00005004063f85b2 */ /* 0x020e220008000100 */
[----:B------:R-:W-:Y:S02]  /*0770*/  @P3 LEA.HI R0, R9, R9, RZ, 0x1 ;  /* 0x0000000909003211 */ /* 0x000fe400078f08ff */
[----:B------:R-:W-:-:S02]  /*0780*/  SEL R3, RZ, 0x1, !P0 ;  /* 0x00000001ff037807 */ /* 0x000fc40004000000 */
[----:B------:R-:W-:Y:S02]  /*0790*/  @P3 SHF.R.S32.HI R0, RZ, 0x1, R0 ;  /* 0x00000001ff003819 */ /* 0x000fe40000011400 */
[----:B0-----:R-:W-:Y:S01]  /*07a0*/  ISETP.EQ.U32.AND P2, PT, R4, 0x1, PT ;  /* 0x000000010400780c */ /* 0x001fe20003f42070 */
[----:B------:R0:W1:Y:S01]  /*07b0*/  @!UP1 SYNCS.EXCH.64 URZ, [UR6+0x58], UR4 ;  /* 0x00005804063f95b2 */ /* 0x0000620008000100 */
[----:B------:R-:W-:Y:S01]  /*07c0*/  NOP ;  /* 0x0000000000007918 */ /* 0x000fe20000000000 */
[----:B0-----:R-:W-:-:S06]  /*07d0*/  UIMAD UR4, UR11, UR12, UR10 ;  /* 0x0000000c0b0472a4 */ /* 0x001fcc000f8e020a */
[----:B------:R-:W-:Y:S01]  /*07e0*/  @P3 ISETP.NE.AND P4, PT, R0, UR4, PT ;  /* 0x0000000400003c0c */ /* 0x000fe2000bf85270 */
[----:B------:R-:W-:-:S03]  /*07f0*/  IMAD.MOV.U32 R0, RZ, RZ, 0x1 ;  /* 0x00000001ff007424 */ /* 0x000fc600078e00ff */
[----:B------:R-:W-:-:S04]  /*0800*/  @P3 SEL R0, RZ, 0x1, P4 ;  /* 0x00000001ff003807 */ /* 0x000fc80002000000 */
[----:B------:R-:W-:-:S05]  /*0810*/  LOP3.LUT R0, R0, R3, RZ, 0xc0, !PT ;  /* 0x0000000300007212 */ /* 0x000fca00078ec0ff */
[----:B------:R0:W-:Y:S01]  /*0820*/  STL [R1+0xa00], R0 ;  /* 0x000a000001007387 */ /* 0x0001e20000100800 */
[----:B------:R-:W-:Y:S05]  /*0830*/  @!P2 BRA `(.L_x_3) ;  /* 0x000000000008a947 */ /* 0x000fea0003800000 */
[----:B-1234-:R-:W-:Y:S01]  /*0840*/  UCGABAR_ARV ;  /* 0x00000000000079c7 */ /* 0x01efe20008000000 */
[----:B------:R-:W-:Y:S05]  /*0850*/  BRA `(.L_x_4) ;  /* 0x0000000000047947 */ /* 0x000fea0003800000 */
.L_x_3:
[----:B-1234-:R-:W-:Y:S01]  /*0860*/  NOP ;  /* 0x0000000000007918 */ /* 0x01efe20000000000 */
.L_x_4:
[----:B------:R-:W-:Y:S01]  /*0870*/  ULDC UR4, c[0x0][0x65c] ;  /* 0x0001970000047ab9 */ /* 0x000fe20000000800 */
[----:B------:R-:W-:Y:S01]  /*0880*/  UMOV UR5, URZ ;  /* 0x0000003f00057c82 */ /* 0x000fe20008000000 */
[----:B------:R-:W-:-:S03]  /*0890*/  UISETP.NE.AND UP0, UPT, UR4, 0x1, UPT ;  /* 0x000000010400788c */ /* 0x000fc6000bf05270 */
[----:B------:R-:W-:Y:S01]  /*08a0*/  UMOV UR4, UR13 ;  /* 0x0000000d00047c82 */ /* 0x000fe20008000000 */
[----:B------:R-:W-:Y:S02]  /*08b0*/  UP2UR UR41, UPR, URZ, 0x1 ;  /* 0x000000013f297883 */ /* 0x000fe40008000000 */
[----:B------:R-:W-:Y:S02]  /*08c0*/  PLOP3.LUT P0, PT, PT, PT, UP0, 0x80, 0x0 ;  /* 0x000000000000781c */ /* 0x000fe40003f0f008 */
[----:B------:R-:W-:Y:S02]  /*08d0*/  PLOP3.LUT P3, PT, PT, PT, UP0, 0x80, 0x0 ;  /* 0x000000000000781c */ /* 0x000fe40003f6f008 */
[----:B------:R-:W-:Y:S01]  /*08e0*/  PLOP3.LUT P5, PT, PT, PT, UP0, 0x80, 0x0 ;  /* 0x000000000000781c */ /* 0x000fe20003faf008 */
[----:B------:R-:W-:Y:S01]  /*08f0*/  @UP0 ULDC UR14, c[0x0][0x10] ;  /* 0x00000400000e0ab9 */ /* 0x000fe20000000800 */
[----:B------:R-:W-:Y:S01]  /*0900*/  @UP0 UMOV UR6, UR10 ;  /* 0x0000000a00060c82 */ /* 0x000fe20008000000 */
[----:B------:R-:W-:Y:S01]  /*0910*/  @UP0 UMOV UR7, URZ ;  /* 0x0000003f00070c82 */ /* 0x000fe20008000000 */
[----:B------:R-:W-:Y:S01]  /*0920*/  PLOP3.LUT P4, PT, PT, PT, UP0, 0x80, 0x0 ;  /* 0x000000000000781c */ /* 0x000fe20003f8f008 */
[----:B------:R-:W-:-:S03]  /*0930*/  @UP0 UIMAD.WIDE.U32 UR14, UR13, UR14, UR6 ;  /* 0x0000000e0d0e02a5 */ /* 0x000fc6000f8e0006 */
[----:B------:R-:W-:Y:S01]  /*0940*/  @!UP0 ULDC UR7, c[0x0][0xc] ;  /* 0x0000030000078ab9 */ /* 0x000fe20000000800 */
[----:B------:R-:W-:Y:S01]  /*0950*/  @UP0 UMOV UR6, URZ ;  /* 0x0000003f00060c82 */ /* 0x000fe20008000000 */
[----:B------:R-:W-:Y:S01]  /*0960*/  @!UP0 UIMAD.WIDE.U32 UR4, UR10, UR7, UR4 ;  /* 0x000000070a0482a5 */ /* 0x000fe2000f8e0004 */
[----:B------:R-:W-:Y:S01]  /*0970*/  IMAD.U32 R2, RZ, RZ, UR14 ;  /* 0x0000000eff027e24 */ /* 0x000fe2000f8e00ff */
[----:B------:R-:W-:Y:S02]  /*0980*/  @UP0 UIADD3 UR6, UR15, UR6, URZ ;  /* 0x000000060f060290 */ /* 0x000fe4000fffe03f */
[----:B------:R-:W-:Y:S02]  /*0990*/  IMAD.U32 R3, RZ, RZ, UR15 ;  /* 0x0000000fff037e24 */ /* 0x000fe4000f8e00ff */
[----:B------:R-:W-:Y:S02]  /*09a0*/  @P0 IMAD.MOV.U32 R7, RZ, RZ, R2 ;  /* 0x000000ffff070224 */ /* 0x000fe400078e0002 */
[----:B------:R-:W-:Y:S01]  /*09b0*/  IMAD.U32 R5, RZ, RZ, UR5 ;  /* 0x00000005ff057e24 */ /* 0x000fe2000f8e00ff */
[----:B------:R-:W-:Y:S01]  /*09c0*/  @P3 MOV R6, UR6 ;  /* 0x0000000600063c02 */ /* 0x000fe20008000f00 */
[----:B------:R-:W-:-:S02]  /*09d0*/  IMAD.U32 R2, RZ, RZ, UR4 ;  /* 0x00000004ff027e24 */ /* 0x000fc4000f8e00ff */
[----:B------:R-:W-:Y:S01]  /*09e0*/  IMAD.U32 R3, RZ, RZ, UR5 ;  /* 0x00000005ff037e24 */ /* 0x000fe2000f8e00ff */
[----:B------:R-:W-:Y:S01]  /*09f0*/  @!P5 MOV R6, R5 ;  /* 0x000000050006d202 */ /* 0x000fe20000000f00 */
[----:B------:R-:W-:Y:S02]  /*0a00*/  @!P4 IMAD.MOV.U32 R7, RZ, RZ, R2 ;  /* 0x000000ffff07c224 */ /* 0x000fe400078e0002 */
[----:B------:R-:W-:Y:S02]  /*0a10*/  IMAD.U32 R4, RZ, RZ, UR4 ;  /* 0x00000004ff047e24 */ /* 0x000fe4000f8e00ff */
[----:B------:R1:W-:Y:S04]  /*0a20*/  STL [R1+0xa08], R6 ;  /* 0x000a080601007387 */ /* 0x0003e80000100800 */
[----:B------:R1:W-:Y:S01]  /*0a30*/  STL [R1+0xa0c], R7 ;  /* 0x000a0c0701007387 */ /* 0x0003e20000100800 */
[----:B------:R-:W-:Y:S05]  /*0a40*/  @!P2 BRA `(.L_x_5) ;  /* 0x00000000000ca947 */ /* 0x000fea0003800000 */
[----:B------:R-:W-:Y:S01]  /*0a50*/  UCGABAR_WAIT ;  /* 0x0000000000007dc7 */ /* 0x000fe20008000000 */
[----:B------:R-:W-:Y:S01]  /*0a60*/  CCTL.IVALL ;  /* 0x00000000ff00798f */ /* 0x000fe20002000000 */
[----:B------:R-:W-:Y:S05]  /*0a70*/  BRA `(.L_x_6) ;  /* 0x0000000000047947 */ /* 0x000fea0003800000 */
.L_x_5:
[----:B------:R-:W-:Y:S06]  /*0a80*/  BAR.SYNC.DEFER_BLOCKING 0x0 ;  /* 0x0000000000007b1d */ /* 0x000fec0000010000 */
.L_x_6:
[----:B------:R-:W-:Y:S05]  /*0a90*/  @!P1 BRA `(.L_x_7) ;  /* 0x0000048400dc9947 */ /* 0x000fea0003800000 */
[----:B------:R-:W-:-:S06]  /*0aa0*/  UISETP.GT.U32.AND UP0, UPT, UR16, 0x1, UPT ;  /* 0x000000011000788c */ /* 0x000fcc000bf04070 */
[----:B------:R-:W-:-:S13]  /*0ab0*/  PLOP3.LUT P0, PT, PT, PT, UP0, 0x80, 0x0 ;  /* 0x000000000000781c */ /* 0x000fda0003f0f008 */
[----:B------:R-:W-:Y:S05]  /*0ac0*/  @P0 EXIT ;  /* 0x000000000000094d */ /* 0x000fea0003800000 */
[----:B------:R-:W-:Y:S01]  /*0ad0*/  ULDC.64 UR4, c[0x0][0x650] ;  /* 0x0001940000047ab9 */ /* 0x000fe20000000a00 */
[----:B------:R-:W-:Y:S01]  /*0ae0*/  UMOV UR42, 0xffffffff ;  /* 0xffffffff002a7882 */ /* 0x000fe20000000000 */
[----:B------:R-:W-:Y:S01]  /*0af0*/  ISETP.GE.U32.AND P0, PT, R7, UR4, PT ;  /* 0x0000000407007c0c */ /* 0x000fe2000bf06070 */
[----:B------:R-:W-:Y:S01]  /*0b00*/  UMOV UR43, 0xffffffff ;  /* 0xffffffff002b7882 */ /* 0x000fe20000000000 */
[----:B------:R-:W-:Y:S01]  /*0b10*/  UMOV UR44, 0xffffffff ;  /* 0xffffffff002c7882 */ /* 0x000fe20000000000 */
[----:B0-----:R-:W-:Y:S02]  /*0b20*/  PRMT R0, RZ, 0x7610, R0 ;  /* 0x00007610ff007816 */ /* 0x001fe40000000000 */
[----:B------:R-:W-:-:S13]  /*0b30*/  ISETP.GE.U32.AND.EX P0, PT, R6, UR5, PT, P0 ;  /* 0x0000000506007c0c */ /* 0x000fda000bf06100 */
[----:B------:R-:W-:Y:S05]  /*0b40*/  @P0 BRA `(.L_x_8) ;  /* 0x0000000400480947 */ /* 0x000fea0003800000 */
[----:B------:R-:W-:Y:S01]  /*0b50*/  ULDC.64 UR16, c[0x0][0x628] ;  /* 0x00018a0000107ab9 */ /* 0x000fe20000000a00 */
[C---:B------:R-:W-:Y:S01]  /*0b60*/  R2UR UR19, R7.reuse ;  /* 0x00000000071372ca */ /* 0x040fe200000e0000 */
[----:B------:R-:W-:Y:S01]  /*0b70*/  ULDC UR18, c[0x0][0x630] ;  /* 0x00018c0000127ab9 */ /* 0x000fe20000000800 */
[----:B------:R-:W-:Y:S02]  /*0b80*/  ISETP.NE.U32.AND P0, PT, RZ, UR16, PT ;  /* 0x00000010ff007c0c */ /* 0x000fe4000bf05070 */
[----:B------:R-:W-:Y:S02]  /*0b90*/  R2UR UR4, R7 ;  /* 0x00000000070472ca */ /* 0x000fe400000e0000 */
[----:B------:R-:W-:Y:S02]  /*0ba0*/  ISETP.NE.AND.EX P0, PT, RZ, UR17, PT, P0 ;  /* 0x00000011ff007c0c */ /* 0x000fe4000bf05300 */
[----:B------:R-:W-:-:S11]  /*0bb0*/  R2UR UR5, R6 ;  /* 0x00000000060572ca */ /* 0x000fd600000e0000 */
[----:B------:R-:W-:Y:S05]  /*0bc0*/  @!P0 BRA `(.L_x_9) ;  /* 0x0000000000308947 */ /* 0x000fea0003800000 */
[----:B------:R-:W-:Y:S01]  /*0bd0*/  R2UR UR4, R7 ;  /* 0x00000000070472ca */ /* 0x000fe200000e0000 */
[----:B------:R-:W-:Y:S01]  /*0be0*/  ULDC UR9, c[0x0][0x634] ;  /* 0x00018d0000097ab9 */ /* 0x000fe20000000800 */
[----:B------:R-:W-:-:S11]  /*0bf0*/  R2UR UR13, R6 ;  /* 0x00000000060d72ca */ /* 0x000fd600000e0000 */
[----:B------:R-:W-:-:S04]  /*0c00*/  UIADD3 UR9, UP0, UR4, UR9, URZ ;  /* 0x0000000904097290 */ /* 0x000fc8000ff1e03f */
[----:B------:R-:W-:-:S04]  /*0c10*/  UIADD3.X UR13, URZ, UR13, URZ, UP0, !UPT ;  /* 0x0000000d3f0d7290 */ /* 0x000fc800087fe43f */
[----:B------:R-:W-:-:S04]  /*0c20*/  UIMAD.WIDE.U32 UR4, UR13, UR16, URZ ;  /* 0x000000100d0472a5 */ /* 0x000fc8000f8e003f */
[----:B------:R-:W-:Y:S02]  /*0c30*/  UIMAD.WIDE.U32 UR6, UP0, UR9, UR17, UR4 ;  /* 0x00000011090672a5 */ /* 0x000fe4000f800004 */
[----:B------:R-:W-:Y:S02]  /*0c40*/  UIMAD.WIDE.U32 UR4, UR9, UR16, URZ ;  /* 0x00000010090472a5 */ /* 0x000fe4000f8e003f */
[----:B------:R-:W-:Y:S02]  /*0c50*/  UIADD3.X UR15, URZ, URZ, URZ, UP0, !UPT ;  /* 0x0000003f3f0f7290 */ /* 0x000fe400087fe43f */
[----:B------:R-:W-:Y:S01]  /*0c60*/  UIADD3 URZ, UP0, UR5, UR6, URZ ;  /* 0x00000006053f7290 */ /* 0x000fe2000ff1e03f */
[----:B------:R-:W-:-:S03]  /*0c70*/  UMOV UR14, UR7 ;  /* 0x00000007000e7c82 */ /* 0x000fc60008000000 */
[----:B------:R-:W-:-:S12]  /*0c80*/  UIMAD.WIDE.U32.X UR4, UR13, UR17, UR14, UP0 ;  /* 0x000000110d0472a5 */ /* 0x000fd800080e040e */
.L_x_9:
[----:B------:R-:W-:Y:S01]  /*0c90*/  USHF.R.U64 UR44, UR4, UR18, UR5 ;  /* 0x00000012042c7299 */ /* 0x000fe20008001205 */
[----:B------:R-:W-:Y:S01]  /*0ca0*/  R2UR UR7, R6 ;  /* 0x00000000060772ca */ /* 0x000fe200000e0000 */
[----:B------:R-:W-:Y:S02]  /*0cb0*/  USHF.R.U32.HI UR4, URZ, UR18, UR5 ;  /* 0x000000123f047299 */ /* 0x000fe40008011605 */
[----:B------:R-:W-:Y:S01]  /*0cc0*/  UIADD3 UR5, UP0, URZ, -UR44, URZ ;  /* 0x8000002c3f057290 */ /* 0x000fe2000ff1e03f */
[----:B------:R-:W-:Y:S01]  /*0cd0*/  ULDC.64 UR14, c[0x0][0x620] ;  /* 0x00018800000e7ab9 */ /* 0x000fe20000000a00 */
[----:B------:R-:W-:Y:S02]  /*0ce0*/  UMOV UR6, UR19 ;  /* 0x0000001300067c82 */ /* 0x000fe40008000000 */
[----:B------:R-:W-:Y:S01]  /*0cf0*/  UIADD3.X UR4, URZ, ~UR4, URZ, UP0, !UPT ;  /* 0x800000043f047290 */ /* 0x000fe200087fe43f */
[----:B------:R-:W-:Y:S01]  /*0d00*/  ULDC UR9, c[0x0][0x618] ;  /* 0x0001860000097ab9 */ /* 0x000fe20000000800 */
[----:B------:R-:W-:-:S02]  /*0d10*/  UIMAD UR12, UR11, UR12, UR10 ;  /* 0x0000000c0b0c72a4 */ /* 0x000fc4000f8e020a */
[----:B------:R-:W-:Y:S02]  /*0d20*/  UIMAD UR4, UR4, UR14, URZ ;  /* 0x0000000e040472a4 */ /* 0x000fe4000f8e023f */
[----:B------:R-:W-:Y:S02]  /*0d30*/  UIMAD.WIDE.U32 UR6, UR5, UR14, UR6 ;  /* 0x0000000e050672a5 */ /* 0x000fe4000f8e0006 */
[----:B------:R-:W-:Y:S01]  /*0d40*/  UIMAD UR4, UR5, UR15, UR4 ;  /* 0x0000000f050472a4 */ /* 0x000fe2000f8e0204 */
[----:B------:R-:W-:Y:S01]  /*0d50*/  ULDC UR10, c[0x0][0x608] ;  /* 0x00018200000a7ab9 */ /* 0x000fe20000000800 */
[----:B------:R-:W-:Y:S02]  /*0d60*/  ULDC UR18, c[0x0][0x658] ;  /* 0x0001960000127ab9 */ /* 0x000fe40000000800 */
[----:B------:R-:W-:Y:S01]  /*0d70*/  UIADD3 UR7, UR7, UR4, URZ ;  /* 0x0000000407077290 */ /* 0x000fe2000fffe03f */
[----:B------:R-:W-:Y:S02]  /*0d80*/  UMOV UR11, 0xffffffff ;  /* 0xffffffff000b7882 */ /* 0x000fe40000000000 */
[----:B------:R-:W-:Y:S01]  /*0d90*/  ULDC.64 UR4, c[0x0][0x640] ;  /* 0x0001900000047ab9 */ /* 0x000fe20000000a00 */
[----:B------:R-:W-:Y:S01]  /*0da0*/  USHF.R.U64 UR16, UR6, UR9, UR7 ;  /* 0x0000000906107299 */ /* 0x000fe20008001207 */
[----:B------:R-:W-:Y:S01]  /*0db0*/  ISETP.NE.U32.AND P0, PT, RZ, UR4, PT ;  /* 0x00000004ff007c0c */ /* 0x000fe2000bf05070 */
[----:B------:R-:W-:-:S02]  /*0dc0*/  USHF.R.U32.HI UR7, URZ, UR9, UR7 ;  /* 0x000000093f077299 */ /* 0x000fc40008011607 */
[----:B------:R-:W-:Y:S01]  /*0dd0*/  USHF.L.U32 UR6, UR11, UR18, URZ ;  /* 0x000000120b067299 */ /* 0x000fe2000800063f */
[----:B------:R-:W-:Y:S01]  /*0de0*/  ISETP.NE.AND.EX P0, PT, RZ, UR5, PT, P0 ;  /* 0x00000005ff007c0c */ /* 0x000fe2000bf05300 */
[----:B------:R-:W-:Y:S02]  /*0df0*/  USHF.R.U64 UR22, UR16, UR10, UR7 ;  /* 0x0000000a10167299 */ /* 0x000fe40008001207 */
[----:B------:R-:W-:Y:S02]  /*0e00*/  USHF.R.U32.HI UR7, URZ, UR10, UR7 ;  /* 0x0000000a3f077299 */ /* 0x000fe40008011607 */
[----:B------:R-:W-:Y:S02]  /*0e10*/  UISETP.NE.AND UP1, UPT, UR41, URZ, UPT ;  /* 0x0000003f2900728c */ /* 0x000fe4000bf25270 */
[----:B------:R-:W-:Y:S01]  /*0e20*/  USHF.R.U64 UR23, UR22, UR18, UR7 ;  /* 0x0000001216177299 */ /* 0x000fe20008001207 */
[----:B------:R-:W-:Y:S01]  /*0e30*/  ULDC UR17, c[0x0][0x600] ;  /* 0x0001800000117ab9 */ /* 0x000fe20000000800 */
[----:B------:R-:W-:-:S02]  /*0e40*/  ULOP3.LUT UR13, URZ, UR6, URZ, 0x33, !UPT ;  /* 0x000000063f0d7292 */ /* 0x000fc4000f8e333f */
[----:B------:R-:W-:Y:S02]  /*0e50*/  UIADD3 UR15, UR17, -0x1, URZ ;  /* 0xffffffff110f7890 */ /* 0x000fe4000fffe03f */
[----:B------:R-:W-:Y:S02]  /*0e60*/  USEL UR12, UR8, UR12, !UP1 ;  /* 0x0000000c080c7287 */ /* 0x000fe4000c800000 */
[----:B------:R-:W-:Y:S01]  /*0e70*/  USHF.R.U32.HI UR7, URZ, UR18, UR7 ;  /* 0x000000123f077299 */ /* 0x000fe20008011607 */
[----:B------:R-:W-:Y:S01]  /*0e80*/  ULDC UR19, c[0x0][0x648] ;  /* 0x0001920000137ab9 */ /* 0x000fe20000000800 */
[----:B------:R-:W-:Y:S01]  /*0e90*/  ULDC UR20, c[0x0][0x638] ;  /* 0x00018e0000147ab9 */ /* 0x000fe20000000800 */
[----:B------:R-:W-:Y:S01]  /*0ea0*/  UMOV UR21, 0x1 ;  /* 0x0000000100157882 */ /* 0x000fe20000000000 */
[----:B------:R-:W-:Y:S01]  /*0eb0*/  UMOV UR6, UR23 ;  /* 0x0000001700067c82 */ /* 0x000fe20008000000 */
[----:B------:R-:W-:Y:S07]  /*0ec0*/  @!P0 BRA `(.L_x_10) ;  /* 0x0000000000308947 */ /* 0x000fee0003800000 */
[----:B------:R-:W-:Y:S02]  /*0ed0*/  ULDC UR10, c[0x0][0x64c] ;  /* 0x00019300000a7ab9 */ /* 0x000fe40000000800 */
        /* <DEDUP_REMOVED lines=8> */
[----:B------:R-:W-:-:S07]  /*0f60*/  UIMAD.WIDE.U32.X UR4, UR14, UR5, UR10, UP0 ;  /* 0x000000050e0472a5 */ /* 0x000fce00080e040a */
[----:B------:R-:W-:Y:S01]  /*0f70*/  UMOV UR6, UR4 ;  /* 0x0000000400067c82 */ /* 0x000fe20008000000 */
[----:B------:R-:W-:-:S05]  /*0f80*/  UMOV UR7, UR5 ;  /* 0x0000000500077c82 */ /* 0x000fca0008000000 */
.L_x_10:
[----:B------:R-:W-:Y:S01]  /*0f90*/  USHF.R.U64 UR5, UR6, UR19, UR7 ;  /* 0x0000001306057299 */ /* 0x000fe20008001207 */
[----:B------:R-:W-:Y:S01]  /*0fa0*/  IMAD.MOV.U32 R0, RZ, RZ, 0x1 ;  /* 0x00000001ff007424 */ /* 0x000fe200078e00ff */
[----:B------:R-:W-:Y:S02]  /*0fb0*/  USHF.L.U32 UR4, UR21, UR18, URZ ;  /* 0x0000001215047299 */ /* 0x000fe4000800063f */
[----:B------:R-:W-:Y:S02]  /*0fc0*/  ULOP3.LUT UR13, UR22, UR13, URZ, 0xc0, !UPT ;  /* 0x0000000d160d7292 */ /* 0x000fe4000f8ec03f */
[----:B------:R-:W-:Y:S02]  /*0fd0*/  UIADD3 UR6, -UR5, URZ, URZ ;  /* 0x0000003f05067290 */ /* 0x000fe4000fffe13f */
[----:B------:R-:W-:Y:S02]  /*0fe0*/  UIMAD UR13, UR4, UR5, UR13 ;  /* 0x00000005040d72a4 */ /* 0x000fe4000f8e020d */
[----:B------:R-:W-:-:S02]  /*0ff0*/  ULOP3.LUT UR15, UR16, UR15, URZ, 0xc0, !UPT ;  /* 0x0000000f100f7292 */ /* 0x000fc4000f8ec03f */
[----:B------:R-:W-:Y:S01]  /*1000*/  UIMAD UR4, UR6, UR20, UR23 ;  /* 0x00000014060472a4 */ /* 0x000fe2000f8e0217 */
[----:B------:R-:W-:Y:S01]  /*1010*/  ULDC UR5, c[0x0][0x610] ;  /* 0x0001840000057ab9 */ /* 0x000fe20000000800 */
[----:B------:R-:W-:Y:S02]  /*1020*/  UISETP.NE.AND UP0, UPT, UR41, URZ, UPT ;  /* 0x0000003f2900728c */ /* 0x000fe4000bf05270 */
[----:B------:R-:W-:Y:S02]  /*1030*/  UIMAD UR12, UR13, UR5, UR12 ;  /* 0x000000050d0c72a4 */ /* 0x000fe4000f8e020c */
[----:B------:R-:W-:-:S04]  /*1040*/  UIMAD UR4, UR4, UR17, UR15 ;  /* 0x00000011040472a4 */ /* 0x000fc8000f8e020f */
[----:B------:R-:W-:Y:S02]  /*1050*/  USEL UR43, UR4, UR12, !UP0 ;  /* 0x0000000c042b7287 */ /* 0x000fe4000c000000 */
[----:B------:R-:W-:-:S12]  /*1060*/  USEL UR42, UR12, UR4, !UP0 ;  /* 0x000000040c2a7287 */ /* 0x000fd8000c000000 */
.L_x_8:
[----:B------:R-:W-:-:S08]  /*1070*/  NOP ;  /* 0x0000000000007918 */ /* 0x000fd00000000000 */
[----:B------:R-:W0:Y:S02]  /*1080*/  USETMAXREG.TRY_ALLOC.CTAPOOL UP0, 0xf0 ;  /* 0x000000f0000079c8 */ /* 0x000e240008000600 */
[----:B0-----:R-:W-:-:S13]  /*1090*/  PLOP3.LUT P0, PT, PT, PT, UP0, 0x80, 0x0 ;  /* 0x000000000000781c */ /* 0x001fda0003f0f008 */
[----:B------:R-:W-:Y:S05]  /*10a0*/  @!P0 BRA `(.L_x_8) ;  /* 0xfffffffc00f08947 */ /* 0x000fea000383ffff */
[----:B------:R-:W-:Y:S01]  /*10b0*/  ULDC.64 UR4, c[0x0][0x598] ;  /* 0x0001660000047ab9 */ /* 0x000fe20000000a00 */
[----:B------:R-:W-:Y:S01]  /*10c0*/  ULDC.64 UR36, c[0x0][0x208] ;  /* 0x0000820000247ab9 */ /* 0x000fe20000000a00 */
[----:B------:R-:W-:-:S04]  /*10d0*/  ISETP.NE.U32.AND P0, PT, RZ, UR4, PT ;  /* 0x00000004ff007c0c */ /* 0x000fc8000bf05070 */
[----:B------:R-:W-:-:S13]  /*10e0*/  ISETP.NE.AND.EX P0, PT, RZ, UR5, PT, P0 ;  /* 0x00000005ff007c0c */ /* 0x000fda000bf05300 */
[----:B------:R-:W-:Y:S05]  /*10f0*/  @!P0 BRA `(.L_x_11) ;  /* 0x00000000001c8947 */ /* 0x000fea0003800000 */
[----:B------:R-:W0:Y:S02]  /*1100*/  LDC.64 R2, c[0x0][0x598] ;  /* 0x00016600ff027b82 */ /* 0x000e240000000a00 */
[----:B0-----:R-:W2:Y:S02]  /*1110*/  LDG.E.64 R2, desc[UR36][R2.64] ;  /* 0x0000002402027981 */ /* 0x001ea4000c1e1b00 */
[----:B--2---:R-:W-:-:S04]  /*1120*/  ISETP.NE.U32.AND P0, PT, R2, RZ, PT ;  /* 0x000000ff0200720c */ /* 0x004fc80003f05070 */
[----:B------:R-:W-:-:S13]  /*1130*/  ISETP.NE.AND.EX P0, PT, R3, RZ, PT, P0 ;  /* 0x000000ff0300720c */ /* 0x000fda0003f05300 */
[----:B------:R-:W-:Y:S05]  /*1140*/  @!P0 BRA `(.L_x_11) ;  /* 0x0000000000088947 */ /* 0x000fea0003800000 */
[----:B------:R0:W5:Y:S01]  /*1150*/  LD.E R2, desc[UR36][R2.64] ;  /* 0x0000002402027980 */ /* 0x000162000c101900 */
[----:B------:R-:W-:Y:S05]  /*1160*/  BRA `(.L_x_12) ;  /* 0x0000000000247947 */ /* 0x000fea0003800000 */
.L_x_11:
[----:B------:R-:W-:Y:S02]  /*1170*/  ULDC.64 UR4, c[0x0][0x588] ;  /* 0x0001620000047ab9 */ /* 0x000fe40000000a00 */
[----:B------:R-:W-:-:S04]  /*1180*/  ISETP.NE.U32.AND P0, PT, RZ, UR4, PT ;  /* 0x00000004ff007c0c */ /* 0x000fc8000bf05070 */
[----:B------:R-:W-:-:S13]  /*1190*/  ISETP.NE.AND.EX P0, PT, RZ, UR5, PT, P0 ;  /* 0x00000005ff007c0c */ /* 0x000fda000bf05300 */
[----:B------:R-:W-:Y:S05]  /*11a0*/  @!P0 BRA `(.L_x_13) ;  /* 0x00000000000c8947 */ /* 0x000fea0003800000 */
[----:B------:R-:W0:Y:S02]  /*11b0*/  LDC.64 R2, c[0x0][0x588] ;  /* 0x00016200ff027b82 */ /* 0x000e240000000a00 */
[----:B0-----:R2:W5:Y:S01]  /*11c0*/  LDG.E R2, desc[UR36][R2.64] ;  /* 0x0000002402027981 */ /* 0x001562000c1e1900 */
[----:B------:R-:W-:Y:S05]  /*11d0*/  BRA `(.L_x_12) ;  /* 0x0000000000087947 */ /* 0x000fea0003800000 */
.L_x_13:
[----:B------:R-:W-:Y:S02]  /*11e0*/  ULDC UR4, c[0x0][0x580] ;  /* 0x0001600000047ab9 */ /* 0x000fe40000000800 */
[----:B------:R-:W-:-:S07]  /*11f0*/  IMAD.U32 R2, RZ, RZ, UR4 ;  /* 0x00000004ff027e24 */ /* 0x000fce000f8e00ff */
.L_x_12:
[----:B------:R-:W-:Y:S02]  /*1200*/  ULDC.64 UR4, c[0x0][0x5a0] ;  /* 0x0001680000047ab9 */ /* 0x000fe40000000a00 */
[----:B------:R-:W-:-:S04]  /*1210*/  ISETP.NE.U32.AND P0, PT, RZ, UR4, PT ;  /* 0x00000004ff007c0c */ /* 0x000fc8000bf05070 */
[----:B------:R-:W-:-:S13]  /*1220*/  ISETP.NE.AND.EX P0, PT, RZ, UR5, PT, P0 ;  /* 0x00000005ff007c0c */ /* 0x000fda000bf05300 */
[----:B------:R-:W-:Y:S05]  /*1230*/  @!P0 BRA `(.L_x_14) ;  /* 0x00000000001c8947 */ /* 0x000fea0003800000 */
[----:B------:R-:W3:Y:S02]  /*1240*/  LDC.64 R4, c[0x0][0x5a0] ;  /* 0x00016800ff047b82 */ /* 0x000ee40000000a00 */
[----:B---3--:R-:W3:Y:S02]  /*1250*/  LDG.E.64 R4, desc[UR36][R4.64] ;  /* 0x0000002404047981 */ /* 0x008ee4000c1e1b00 */
[----:B---3--:R-:W-:-:S04]  /*1260*/  ISETP.NE.U32.AND P0, PT, R4, RZ, PT ;  /* 0x000000ff0400720c */ /* 0x008fc80003f05070 */
[----:B------:R-:W-:-:S13]  /*1270*/  ISETP.NE.AND.EX P0, PT, R5, RZ, PT, P0 ;  /* 0x000000ff0500720c */ /* 0x000fda0003f05300 */
[----:B------:R-:W-:Y:S05]  /*1280*/  @!P0 BRA `(.L_x_14) ;  /* 0x0000000000088947 */ /* 0x000fea0003800000 */
[----:B------:R3:W5:Y:S01]  /*1290*/  LD.E R16, desc[UR36][R4.64] ;  /* 0x0000002404107980 */ /* 0x000762000c101900 */
[----:B------:R-:W-:Y:S05]  /*12a0*/  BRA `(.L_x_15) ;  /* 0x0000000000247947 */ /* 0x000fea0003800000 */
.L_x_14:
[----:B------:R-:W-:Y:S02]  /*12b0*/  ULDC.64 UR4, c[0x0][0x590] ;  /* 0x0001640000047ab9 */ /* 0x000fe40000000a00 */
[----:B------:R-:W-:-:S04]  /*12c0*/  ISETP.NE.U32.AND P0, PT, RZ, UR4, PT ;  /* 0x00000004ff007c0c */ /* 0x000fc8000bf05070 */
[----:B------:R-:W-:-:S13]  /*12d0*/  ISETP.NE.AND.EX P0, PT, RZ, UR5, PT, P0 ;  /* 0x00000005ff007c0c */ /* 0x000fda000bf05300 */
[----:B------:R-:W-:Y:S05]  /*12e0*/  @!P0 BRA `(.L_x_16) ;  /* 0x00000000000c8947 */ /* 0x000fea0003800000 */
[----:B------:R-:W3:Y:S02]  /*12f0*/  LDC.64 R16, c[0x0][0x590] ;  /* 0x00016400ff107b82 */ /* 0x000ee40000000a00 */
[----:B---3--:R4:W5:Y:S01]  /*1300*/  LDG.E R16, desc[UR36][R16.64] ;  /* 0x0000002410107981 */ /* 0x008962000c1e1900 */
[----:B------:R-:W-:Y:S05]  /*1310*/  BRA `(.L_x_15) ;  /* 0x0000000000087947 */ /* 0x000fea0003800000 */
.L_x_16:
[----:B------:R-:W-:Y:S02]  /*1320*/  ULDC UR4, c[0x0][0x584] ;  /* 0x0001610000047ab9 */ /* 0x000fe40000000800 */
[----:B------:R-:W-:-:S07]  /*1330*/  IMAD.U32 R16, RZ, RZ, UR4 ;  /* 0x00000004ff107e24 */ /* 0x000fce000f8e00ff */
.L_x_15:
[----:B------:R-:W-:-:S13]  /*1340*/  LOP3.LUT P0, RZ, R0, 0xff, RZ, 0xc0, !PT ;  /* 0x000000ff00ff7812 */ /* 0x000fda000780c0ff */
[----:B------:R-:W-:Y:S05]  /*1350*/  @!P0 EXIT ;  /* 0x000000000000894d */ /* 0x000fea0003800000 */
[----:B------:R-:W-:Y:S01]  /*1360*/  ULDC UR4, c[0x0][0x28c] ;  /* 0x0000a30000047ab9 */ /* 0x000fe20000000800 */
[----:B------:R-:W-:Y:S01]  /*1370*/  UMOV UR38, URZ ;  /* 0x0000003f00267c82 */ /* 0x000fe20008000000 */
[----:B------:R-:W-:Y:S01]  /*1380*/  UIADD3 UR4, UR4, 0x1f, URZ ;  /* 0x0000001f04047890 */ /* 0x000fe2000fffe03f */
[----:B------:R-:W-:-:S03]  /*1390*/  UMOV UR39, URZ ;  /* 0x0000003f00277c82 */ /* 0x000fc60008000000 */
[----:B------:R-:W-:-:S04]  /*13a0*/  USHF.R.S32.HI UR5, URZ, 0x1f, UR4 ;  /* 0x0000001f3f057899 */ /* 0x000fc80008011404 */
[----:B------:R-:W-:-:S04]  /*13b0*/  ULEA.HI UR5, UR5, UR4, URZ, 0x5 ;  /* 0x0000000405057291 */ /* 0x000fc8000f8f283f */
[----:B------:R-:W-:-:S12]  /*13c0*/  USHF.R.S32.HI UR45, URZ, 0x5, UR5 ;  /* 0x000000053f2d7899 */ /* 0x000fd80008011405 */
.L_x_1566:
[----:B------:R-:W0:Y:S01]  /*13d0*/  S2R R0, SR_TID.X ;  /* 0x0000000000007919 */ /* 0x000e220000002100 */
[----:B------:R-:W1:Y:S01]  /*13e0*/  S2UR UR6, SR_CgaCtaId ;  /* 0x00000000000679c3 */ /* 0x000e620000008800 */
[----:B------:R-:W-:Y:S02]  /*13f0*/  UMOV UR46, 0x400 ;  /* 0x00000400002e7882 */ /* 0x000fe40000000000 */
[----:B-1----:R-:W-:Y:S01]  /*1400*/  ULEA UR46, UR6, UR46, 0x18 ;  /* 0x0000002e062e7291 */ /* 0x002fe2000f8ec03f */
[----:B0-----:R-:W-:-:S04]  /*1410*/  LOP3.LUT R0, R0, 0x80, RZ, 0xc0, !PT ;  /* 0x0000008000007812 */ /* 0x001fc800078ec0ff */
[----:B------:R-:W-:-:S06]  /*1420*/  SHF.R.U32.HI R0, RZ, 0x7, R0 ;  /* 0x00000007ff007819 */ /* 0x000fcc0000011600 */
[----:B------:R-:W0:Y:S02]  /*1430*/  SHFL.IDX PT, R0, R0, RZ, 0x1f ;  /* 0x00001fff00007589 */ /* 0x000e2400000e0000 */
[----:B0-----:R-:W-:-:S13]  /*1440*/  R2UR UR4, R0 ;  /* 0x00000000000472ca */ /* 0x001fda00000e0000 */
[----:B------:R-:W-:-:S04]  /*1450*/  ULEA.HI UR5, UR4, UR4, URZ, 0x1 ;  /* 0x0000000404057291 */ /* 0x000fc8000f8f083f */
[----:B------:R-:W-:-:S04]  /*1460*/  ULOP3.LUT UR5, UR5, 0xffffe, URZ, 0xc0, !UPT ;  /* 0x000ffffe05057892 */ /* 0x000fc8000f8ec03f */
[----:B------:R-:W-:-:S03]  /*1470*/  UIADD3 UR5, UR4, -UR5, URZ ;  /* 0x8000000504057290 */ /* 0x000fc6000fffe03f */
[----:B------:R-:W-:Y:S01]  /*1480*/  ULDC UR4, c[0x0][0x28c] ;  /* 0x0000a30000047ab9 */ /* 0x000fe20000000800 */
[----:B------:R-:W-:Y:S01]  /*1490*/  ULEA UR5, UR5, UR46, 0xc ;  /* 0x0000002e05057291 */ /* 0x000fe2000f8e603f */
[----:B------:R-:W-:-:S03]  /*14a0*/  ISETP.LT.AND P0, PT, RZ, UR4, PT ;  /* 0x00000004ff007c0c */ /* 0x000fc6000bf01270 */
[----:B------:R-:W-:-:S04]  /*14b0*/  UIADD3 UR5, UR5, 0x100, URZ ;  /* 0x0000010005057890 */ /* 0x000fc8000fffe03f */
[----:B------:R-:W-:-:S04]  /*14c0*/  USHF.R.U32.HI UR5, URZ, 0x4, UR5 ;  /* 0x000000043f057899 */ /* 0x000fc80008011605 */
[----:B------:R-:W-:Y:S02]  /*14d0*/  ULOP3.LUT UR47, UR5, 0x3fff, URZ, 0xc0, !UPT ;  /* 0x00003fff052f7892 */ /* 0x000fe4000f8ec03f */
[----:B--2---:R-:W-:Y:S10]  /*14e0*/  @P0 BRA `(.L_x_17) ;  /* 0x0000000000400947 */ /* 0x004ff40003800000 */
[----:B------:R-:W-:Y:S01]  /*14f0*/  MOV R0, 0x0 ;  /* 0x0000000000007802 */ /* 0x000fe20000000f00 */
[----:B------:R-:W-:Y:S01]  /*1500*/  ULDC.64 UR4, c[0x4][0x68] ;  /* 0x01001a0000047ab9 */ /* 0x000fe20000000a00 */
[----:B------:R-:W-:Y:S01]  /*1510*/  ULDC.64 UR6, c[0x4][0x8] ;  /* 0x0100020000067ab9 */ /* 0x000fe20000000a00 */
[----:B---3--:R-:W-:Y:S01]  /*1520*/  IMAD.U32 R4, RZ, RZ, UR4 ;  /* 0x00000004ff047e24 */ /* 0x008fe2000f8e00ff */
[----:B------:R0:W1:Y:S01]  /*1530*/  LDC.64 R14, c[0x4][R0] ;  /* 0x01000000000e7b82 */ /* 0x0000620000000a00 */
[----:B------:R-:W-:Y:S01]  /*1540*/  IMAD.U32 R5, RZ, RZ, UR5 ;  /* 0x00000005ff057e24 */ /* 0x000fe2000f8e00ff */
[----:B------:R-:W-:Y:S01]  /*1550*/  ULDC.64 UR4, c[0x4][0x70] ;  /* 0x01001c0000047ab9 */ /* 0x000fe20000000a00 */
[----:B------:R-:W-:Y:S01]  /*1560*/  IMAD.U32 R10, RZ, RZ, UR6 ;  /* 0x00000006ff0a7e24 */ /* 0x000fe2000f8e00ff */
[----:B------:R-:W-:Y:S01]  /*1570*/  MOV R6, UR4 ;  /* 0x0000000400067c02 */ /* 0x000fe20008000f00 */
[----:B------:R-:W-:Y:S01]  /*1580*/  IMAD.U32 R7, RZ, RZ, UR5 ;  /* 0x00000005ff077e24 */ /* 0x000fe2000f8e00ff */
[----:B------:R-:W-:Y:S01]  /*1590*/  MOV R13, RZ ;  /* 0x000000ff000d7202 */ /* 0x000fe20000000f00 */
[----:B------:R-:W-:-:S02]  /*15a0*/  IMAD.U32 R11, RZ, RZ, UR7 ;  /* 0x00000007ff0b7e24 */ /* 0x000fc4000f8e00ff */
[----:B------:R-:W-:Y:S02]  /*15b0*/  IMAD.MOV.U32 R8, RZ, RZ, 0x1e1 ;  /* 0x000001e1ff087424 */ /* 0x000fe400078e00ff */
[----:B0-----:R-:W-:-:S07]  /*15c0*/  IMAD.MOV.U32 R12, RZ, RZ, 0x1 ;  /* 0x00000001ff0c7424 */ /* 0x001fce00078e00ff */
[----:B------:R-:W-:-:S07]  /*15d0*/  LEPC R20, `(.L_x_17) ;  /* 0x000000001014794e */ /* 0x000fce0000000000 */
[----:B-12-45:R-:W-:Y:S05]  /*15e0*/  CALL.ABS.NOINC R14 ;  /* 0x000000000e007343 */ /* 0x036fea0003c00000 */
.L_x_17:
[----:B------:R-:W-:-:S06]  /*15f0*/  ULOP3.LUT UR4, UR40, 0x1, URZ, 0xfc, !UPT ;  /* 0x0000000128047892 */ /* 0x000fcc000f8efc3f */
[----:B------:R-:W-:-:S05]  /*1600*/  IMAD.U32 R0, RZ, RZ, UR4 ;  /* 0x00000004ff007e24 */ /* 0x000fca000f8e00ff */
[----:B------:R-:W-:-:S13]  /*1610*/  ISETP.NE.AND P0, PT, R0, 0x3, PT ;  /* 0x000000030000780c */ /* 0x000fda0003f05270 */
[----:B------:R-:W-:Y:S05]  /*1620*/  @!P0 BRA `(.L_x_18) ;  /* 0x0000000000048947 */ /* 0x000fea0003800000 */
[----:B------:R-:W-:Y:S01]  /*1630*/  BPT.TRAP 0x1 ;  /* 0x000000040000795c */ /* 0x000fe20000300000 */
.L_x_18:
[----:B--2---:R-:W-:Y:S02]  /*1640*/  IMAD.U32 R3, RZ, RZ, UR39 ;  /* 0x00000027ff037e24 */ /* 0x004fe4000f8e00ff */
[----:B------:R-:W-:-:S03]  /*1650*/  IMAD.U32 R0, RZ, RZ, UR38 ;  /* 0x00000026ff007e24 */ /* 0x000fc6000f8e00ff */
[----:B------:R-:W-:Y:S02]  /*1660*/  LEA R3, R3, UR46, 0x3 ;  /* 0x0000002e03037c11 */ /* 0x000fe4000f8e18ff */
[----:B------:R-:W-:-:S04]  /*1670*/  SHF.L.U32 R0, R0, 0x1f, RZ ;  /* 0x0000001f00007819 */ /* 0x000fc800000006ff */
[----:B------:R0:W1:Y:S01]  /*1680*/  SYNCS.PHASECHK.TRANS64.TRYWAIT P1, [R3+URZ], R0 ;  /* 0x00000000030075a7 */ /* 0x000062000802017f */
[----:B------:R-:W-:Y:S05]  /*1690*/  @!P0 BRA `(.L_x_19) ;  /* 0x0000000000048947 */ /* 0x000fea0003800000 */
[----:B------:R-:W-:Y:S01]  /*16a0*/  BPT.TRAP 0x1 ;  /* 0x000000040000795c */ /* 0x000fe20000300000 */
.L_x_19:
[----:B-1----:R-:W-:Y:S05]  /*16b0*/  @P1 BRA `(.L_x_20) ;  /* 0x0000000000081947 */ /* 0x002fea0003800000 */
[----:B------:R-:W1:Y:S02]  /*16c0*/  SYNCS.PHASECHK.TRANS64.TRYWAIT P1, [R3+URZ], R0 ;  /* 0x00000000030075a7 */ /* 0x000e64000802017f */
[----:B-1----:R-:W-:Y:S05]  /*16d0*/  @!P1 BRA `(.L_x_21) ;  /* 0x00000490009c9947 */ /* 0x002fea0003800000 */
.L_x_20:
[----:B------:R-:W-:-:S04]  /*16e0*/  UISETP.LT.AND UP0, UPT, UR45, 0x1, UPT ;  /* 0x000000012d00788c */ /* 0x000fc8000bf01270 */
[----:B------:R-:W-:-:S06]  /*16f0*/  USEL UR4, UR45, 0x1, UP0 ;  /* 0x000000012d047887 */ /* 0x000fcc0008000000 */
[----:B---3--:R-:W-:Y:S01]  /*1700*/  IMAD.U32 R5, RZ, RZ, UR4 ;  /* 0x00000004ff057e24 */ /* 0x008fe2000f8e00ff */
[----:B------:R-:W-:Y:S05]  /*1710*/  WARPSYNC.ALL ;  /* 0x0000000000007948 */ /* 0x000fea0003800000 */
[----:B------:R-:W-:-:S04]  /*1720*/  IADD3 R5, -R5, UR45, RZ ;  /* 0x0000002d05057c10 */ /* 0x000fc8000fffe1ff */
[----:B------:R-:W-:Y:S01]  /*1730*/  ISETP.GE.AND P1, PT, R5, 0x1, PT ;  /* 0x000000010500780c */ /* 0x000fe20003f26270 */
[----:B------:R-:W-:Y:S01]  /*1740*/  UIADD3 UR4, UR46, 0x18100, URZ ;  /* 0x000181002e047890 */ /* 0x000fe2000fffe03f */
[----:B------:R-:W-:Y:S01]  /*1750*/  WARPGROUP.ARRIVE ;  /* 0x00000000000079c5 */ /* 0x000fe20000000000 */
[----:B------:R-:W-:Y:S01]  /*1760*/  ULOP3.LUT UR12, UR47, 0x10000, URZ, 0xfc, !UPT ;  /* 0x000100002f0c7892 */ /* 0x000fe2000f8efc3f */
[----:B-----5:R-:W-:Y:S01]  /*1770*/  STL [R1+0x12c8], R16 ;  /* 0x0012c81001007387 */ /* 0x020fe20000100800 */
[----:B------:R-:W-:Y:S02]  /*1780*/  USHF.R.U32.HI UR4, URZ, 0x4, UR4 ;  /* 0x000000043f047899 */ /* 0x000fe40008011604 */
[----:B------:R-:W-:Y:S01]  /*1790*/  UIMAD UR14, UR39, 0x600, UR12 ;  /* 0x00000600270e78a4 */ /* 0x000fe2000f8e020c */
[----:B------:R-:W-:Y:S01]  /*17a0*/  STL [R1+0x12c4], R5 ;  /* 0x0012c40501007387 */ /* 0x000fe20000100800 */
[----:B------:R-:W-:Y:S01]  /*17b0*/  ULOP3.LUT UR4, UR4, 0x3fff, URZ, 0xc0, !UPT ;  /* 0x00003fff04047892 */ /* 0x000fe2000f8ec03f */
[----:B------:R-:W-:Y:S01]  /*17c0*/  UMOV UR5, 0x80000020 ;  /* 0x8000002000057882 */ /* 0x000fe20000000000 */
[----:B------:R-:W-:-:S02]  /*17d0*/  UMOV UR7, 0x80000020 ;  /* 0x8000002000077882 */ /* 0x000fc40000000000 */
[----:B------:R-:W-:Y:S01]  /*17e0*/  ULOP3.LUT UR13, UR4, 0x10000, URZ, 0xfc, !UPT ;  /* 0x00010000040d7892 */ /* 0x000fe2000f8efc3f */
[----:B------:R-:W-:Y:S01]  /*17f0*/  STL [R1+0x12c0], R2 ;  /* 0x0012c00201007387 */ /* 0x000fe20000100800 */
[----:B------:R-:W-:Y:S01]  /*1800*/  UMOV UR9, UR5 ;  /* 0x0000000500097c82 */ /* 0x000fe20008000000 */
[----:B------:R-:W-:Y:S01]  /*1810*/  UMOV UR4, UR14 ;  /* 0x0000000e00047c82 */ /* 0x000fe20008000000 */
[----:B------:R-:W-:Y:S01]  /*1820*/  ULEA UR15, UR39, UR13, 0xb ;  /* 0x0000000d270f7291 */ /* 0x000fe2000f8e583f */
[----:B------:R-:W-:Y:S01]  /*1830*/  UMOV UR8, UR4 ;  /* 0x0000000400087c82 */ /* 0x000fe20008000000 */
[----:B------:R-:W-:Y:S02]  /*1840*/  UMOV UR11, 0x80000020 ;  /* 0x80000020000b7882 */ /* 0x000fe40000000000 */
[----:B------:R-:W-:-:S03]  /*1850*/  UIADD3 UR10, UR15, 0x400, URZ ;  /* 0x000004000f0a7890 */ /* 0x000fc6000fffe03f */
[----:B------:R-:W-:Y:S02]  /*1860*/  UMOV UR6, UR15 ;  /* 0x0000000f00067c82 */ /* 0x000fe40008000000 */
[----:B------:R-:W-:Y:S03]  /*1870*/  HGMMA.64x256x16.F32 R20, gdesc[UR4], RZ, !UPT, gsb0 ;  /* 0x03e00000041479f0 */ /* 0x000fe6000c0008ff */
[----:B------:R-:W-:Y:S02]  /*1880*/  WARPGROUP.DEPBAR.LE gsb0, 0x0 ;  /* 0x00008000000079c5 */ /* 0x000fe40000010000 */
[----:B------:R-:W-:Y:S01]  /*1890*/  STL.64 [R1+0x800], R20 ;  /* 0x0008001401007387 */ /* 0x000fe20000100a00 */
[----:B------:R-:W-:Y:S01]  /*18a0*/  IMAD.MOV.U32 R235, RZ, RZ, R128 ;  /* 0x000000ffffeb7224 */ /* 0x000fe200078e0080 */
[----:B------:R-:W-:Y:S01]  /*18b0*/  MOV R234, R129 ;  /* 0x0000008100ea7202 */ /* 0x000fe20000000f00 */
[----:B------:R-:W-:Y:S01]  /*18c0*/  IMAD.MOV.U32 R233, RZ, RZ, R130 ;  /* 0x000000ffffe97224 */ /* 0x000fe200078e0082 */
        /* <DEDUP_REMOVED lines=13> */
[----:B------:R-:W-:-:S02]  /*19a0*/  IMAD.MOV.U32 R225, RZ, RZ, R138 ;  /* 0x000000ffffe17224 */ /* 0x000fc400078e008a */
[----:B------:R-:W-:Y:S01]  /*19b0*/  IMAD.MOV.U32 R224, RZ, RZ, R139 ;  /* 0x000000ffffe07224 */ /* 0x000fe200078e008b */
[----:B------:R-:W-:Y:S01]  /*19c0*/  STL.64 [R1+0x828], R30 ;  /* 0x0008281e01007387 */ /* 0x000fe20000100a00 */
[----:B------:R-:W-:Y:S02]  /*19d0*/  IMAD.MOV.U32 R223, RZ, RZ, R140 ;  /* 0x000000ffffdf7224 */ /* 0x000fe400078e008c */
[----:B------:R-:W-:Y:S01]  /*19e0*/  IMAD.MOV.U32 R221, RZ, RZ, R142 ;  /* 0x000000ffffdd7224 */ /* 0x000fe200078e008e */
[----:B------:R-:W-:Y:S01]  /*19f0*/  STL.64 [R1+0x830], R32 ;  /* 0x0008302001007387 */ /* 0x000fe20000100a00 */
[----:B------:R-:W-:Y:S02]  /*1a00*/  IMAD.MOV.U32 R220, RZ, RZ, R143 ;  /* 0x000000ffffdc7224 */ /* 0x000fe400078e008f */
[----:B------:R-:W-:Y:S01]  /*1a10*/  IMAD.MOV.U32 R219, RZ, RZ, R144 ;  /* 0x000000ffffdb7224 */ /* 0x000fe200078e0090 */
[----:B------:R-:W-:Y:S01]  /*1a20*/  STL.64 [R1+0x838], R34 ;  /* 0x0008382201007387 */ /* 0x000fe20000100a00 */
[----:B------:R-:W-:-:S02]  /*1a30*/  IMAD.MOV.U32 R218, RZ, RZ, R145 ;  /* 0x000000ffffda7224 */ /* 0x000fc400078e0091 */
[----:B------:R-:W-:Y:S01]  /*1a40*/  IMAD.MOV.U32 R217, RZ, RZ, R146 ;  /* 0x000000ffffd97224 */ /* 0x000fe200078e0092 */
[----:B------:R-:W-:Y:S04]  /*1a50*/  STL.64 [R1+0x840], R36 ;  /* 0x0008402401007387 */ /* 0x000fe80000100a00 */
        /* <DEDUP_REMOVED lines=44> */
[----:B------:R2:W-:Y:S04]  /*1d20*/  STL.64 [R1+0x9a8], R126 ;  /* 0x0009a87e01007387 */ /* 0x0005e80000100a00 */
[----:B------:R-:W-:Y:S04]  /*1d30*/  STL [R1+0x1318], R216 ;  /* 0x001318d801007387 */ /* 0x000fe80000100800 */
[----:B------:R-:W-:Y:S01]  /*1d40*/  STL [R1+0x1314], R217 ;  /* 0x001314d901007387 */ /* 0x000fe20000100800 */
[----:B--2---:R-:W-:-:S03]  /*1d50*/  WARPGROUP.ARRIVE ;  /* 0x00000000000079c5 */ /* 0x004fc60000000000 */
[----:B------:R-:W-:Y:S04]  /*1d60*/  STL [R1+0x1310], R218 ;  /* 0x001310da01007387 */ /* 0x000fe80000100800 */
[----:B------:R-:W-:Y:S01]  /*1d70*/  STL [R1+0x130c], R219 ;  /* 0x00130cdb01007387 */ /* 0x000fe20000100800 */
[----:B------:R-:W-:Y:S01]  /*1d80*/  HGMMA.64x256x16.F32 R20, gdesc[UR8], RZ, !UPT, gsb0 ;  /* 0x03e00000081479f0 */ /* 0x000fe2000c0008ff */
[----:B------:R-:W-:Y:S02]  /*1d90*/  UIADD3 UR8, UR14, 0x200, URZ ;  /* 0x000002000e087890 */ /* 0x000fe4000fffe03f */
[----:B------:R-:W-:Y:S01]  /*1da0*/  STL [R1+0x1308], R220 ;  /* 0x001308dc01007387 */ /* 0x000fe20000100800 */
[----:B------:R-:W-:Y:S02]  /*1db0*/  UMOV UR9, 0x80000020 ;  /* 0x8000002000097882 */ /* 0x000fe40000000000 */
[----:B------:R-:W-:Y:S01]  /*1dc0*/  UMOV UR5, UR9 ;  /* 0x0000000900057c82 */ /* 0x000fe20008000000 */
[----:B------:R-:W-:Y:S01]  /*1dd0*/  STL [R1+0x1304], R221 ;  /* 0x001304dd01007387 */ /* 0x000fe20000100800 */
[----:B------:R-:W-:-:S03]  /*1de0*/  UMOV UR4, UR8 ;  /* 0x0000000800047c82 */ /* 0x000fc60008000000 */
[----:B------:R-:W-:Y:S04]  /*1df0*/  STL [R1+0x1300], R222 ;  /* 0x001300de01007387 */ /* 0x000fe80000100800 */
        /* <DEDUP_REMOVED lines=12> */
[----:B------:R-:W-:Y:S01]  /*1ec0*/  STL [R1+0x12cc], R235 ;  /* 0x0012cceb01007387 */ /* 0x000fe20000100800 */
[----:B------:R-:W-:-:S03]  /*1ed0*/  WARPGROUP.DEPBAR.LE gsb0, 0x0 ;  /* 0x00008000000079c5 */ /* 0x000fc60000010000 */
[----:B------:R-:W-:Y:S01]  /*1ee0*/  STL.64 [R1+0x200], R20 ;  /* 0x0002001401007387 */ /* 0x000fe20000100a00 */
[----:B------:R-:W-:Y:S02]  /*1ef0*/  IMAD.MOV.U32 R16, RZ, RZ, R145 ;  /* 0x000000ffff107224 */ /* 0x000fe400078e0091 */
[----:B------:R-:W-:Y:S01]  /*1f00*/  IMAD.MOV.U32 R5, RZ, RZ, R146 ;  /* 0x000000ffff057224 */ /* 0x000fe200078e0092 */
[----:B------:R-:W-:Y:S01]  /*1f10*/  STL.64 [R1+0x208], R22 ;  /* 0x0002081601007387 */ /* 0x000fe20000100a00 */
[----:B------:R-:W-:-:S03]  /*1f20*/  IMAD.MOV.U32 R2, RZ, RZ, R147 ;  /* 0x000000ffff027224 */ /* 0x000fc600078e0093 */
        /* <DEDUP_REMOVED lines=60> */
[----:B------:R2:W-:Y:S04]  /*22f0*/  STL [R1+0x3f0], R144 ;  /* 0x0003f09001007387 */ /* 0x0005e80000100800 */
[----:B------:R-:W-:Y:S04]  /*2300*/  STL [R1+0x1324], R2 ;  /* 0x0013240201007387 */ /* 0x000fe80000100800 */
[----:B------:R-:W-:Y:S01]  /*2310*/  STL [R1+0x1320], R5 ;  /* 0x0013200501007387 */ /* 0x000fe20000100800 */
[----:B--2---:R-:W-:-:S03]  /*2320*/  WARPGROUP.ARRIVE ;  /* 0x00000000000079c5 */ /* 0x004fc60000000000 */
[----:B------:R-:W-:Y:S03]  /*2330*/  STL [R1+0x131c], R16 ;  /* 0x00131c1001007387 */ /* 0x000fe60000100800 */
[----:B------:R-:W-:Y:S03]  /*2340*/  HGMMA.64x256x16.F32 R20, gdesc[UR8], RZ, !UPT, gsb0 ;  /* 0x03e00000081479f0 */ /* 0x000fe6000c0008ff */
[----:B------:R-:W-:Y:S02]  /*2350*/  WARPGROUP.DEPBAR.LE gsb0, 0x0 ;  /* 0x00008000000079c5 */ /* 0x000fe40000010000 */
[----:B------:R-:W-:Y:S01]  /*2360*/  STL.64 [R1], R20 ;  /* 0x0000001401007387 */ /* 0x000fe20000100a00 */
        /* <DEDUP_REMOVED lines=75> */
[----:B----4-:R-:W-:-:S03]  /*2820*/  WARPGROUP.ARRIVE ;  /* 0x00000000000079c5 */ /* 0x010fc60000000000 */
[----:B------:R-:W-:Y:S04]  /*2830*/  STL [R1+0x136c], R233 ;  /* 0x00136ce901007387 */ /* 0x000fe80000100800 */
[----:B------:R-:W-:Y:S01]  /*2840*/  STL [R1+0x1368], R232 ;  /* 0x001368e801007387 */ /* 0x000fe20000100800 */
[----:B------:R-:W-:Y:S01]  /*2850*/  HGMMA.64x256x16.F32 R8, gdesc[UR4], RZ, !UPT, gsb0 ;  /* 0x03e00000040879f0 */ /* 0x000fe2000c0008ff */
[----:B------:R-:W-:Y:S02]  /*2860*/  UIADD3 UR4, UR14, 0x400, URZ ;  /* 0x000004000e047890 */ /* 0x000fe4000fffe03f */
[----:B------:R-:W-:Y:S01]  /*2870*/  STL [R1+0x1364], R231 ;  /* 0x001364e701007387 */ /* 0x000fe20000100800 */
[----:B------:R-:W-:-:S03]  /*2880*/  UMOV UR5, 0x80000020 ;  /* 0x8000002000057882 */ /* 0x000fc60000000000 */
        /* <DEDUP_REMOVED lines=17> */
[----:B------:R-:W-:Y:S01]  /*29a0*/  MOV R2, R133 ;  /* 0x0000008500027202 */ /* 0x000fe20000000f00 */
[----:B------:R-:W-:Y:S02]  /*29b0*/  IMAD.MOV.U32 R5, RZ, RZ, R134 ;  /* 0x000000ffff057224 */ /* 0x000fe400078e0086 */
[----:B------:R-:W-:Y:S04]  /*29c0*/  STL.64 [R1+0x608], R10 ;  /* 0x0006080a01007387 */ /* 0x000fe80000100a00 */
[----:B------:R-:W-:Y:S04]  /*29d0*/  STL.64 [R1+0x610], R12 ;  /* 0x0006100c01007387 */ /* 0x000fe80000100a00 */
[----:B------:R-:W-:Y:S04]  /*29e0*/  STL.64 [R1+0x618], R14 ;  /* 0x0006180e01007387 */ /* 0x000fe80000100a00 */
[----:B------:R2:W-:Y:S04]  /*29f0*/  STL.64 [R1+0x620], R16 ;  /* 0x0006201001007387 */ /* 0x0005e80000100a00 */
[----:B------:R-:W-:Y:S04]  /*2a00*/  STL.64 [R1+0x628], R18 ;  /* 0x0006281201007387 */ /* 0x000fe80000100a00 */
[----:B------:R-:W-:Y:S04]  /*2a10*/  STL.64 [R1+0x630], R20 ;  /* 0x0006301401007387 */ /* 0x000fe80000100a00 */
[----:B------:R-:W-:Y:S01]  /*2a20*/  STL.64 [R1+0x638], R22 ;  /* 0x0006381601007387 */ /* 0x000fe20000100a00 */
[----:B--2---:R-:W-:-:S03]  /*2a30*/  IMAD.MOV.U32 R16, RZ, RZ, R135 ;  /* 0x000000ffff107224 */ /* 0x004fc600078e0087 */
        /* <DEDUP_REMOVED lines=54> */
[----:B------:R2:W-:Y:S02]  /*2da0*/  STL [R1+0x7f0], R132 ;  /* 0x0007f08401007387 */ /* 0x0005e40000100800 */
[----:B--2---:R-:W-:-:S06]  /*2db0*/  WARPGROUP.ARRIVE ;  /* 0x00000000000079c5 */ /* 0x004fcc0000000000 */
[----:B------:R-:W-:Y:S01]  /*2dc0*/  HGMMA.64x256x16.F32 R24, gdesc[UR4], RZ, !UPT, gsb0 ;  /* 0x03e00000041879f0 */ /* 0x000fe2000c0008ff */
[----:B------:R-:W-:Y:S01]  /*2dd0*/  UMOV UR6, UR10 ;  /* 0x0000000a00067c82 */ /* 0x000fe20008000000 */
[----:B------:R-:W-:Y:S01]  /*2de0*/  UMOV UR7, UR11 ;  /* 0x0000000b00077c82 */ /* 0x000fe20008000000 */
        /* <DEDUP_REMOVED lines=57> */
[----:B------:R2:W-:Y:S01]  /*3180*/  STL.64 [R1+0x458], R46 ;  /* 0x0004582e01007387 */ /* 0x0005e20000100a00 */
[----:B------:R-:W-:-:S02]  /*3190*/  IMAD.MOV.U32 R166, RZ, RZ, R82 ;  /* 0x000000ffffa67224 */ /* 0x000fc400078e0052 */
[----:B------:R-:W-:Y:S02]  /*31a0*/  IMAD.MOV.U32 R167, RZ, RZ, R83 ;  /* 0x000000ffffa77224 */ /* 0x000fe400078e0053 */
[----:B------:R-:W-:Y:S02]  /*31b0*/  IMAD.MOV.U32 R168, RZ, RZ, R84 ;  /* 0x000000ffffa87224 */ /* 0x000fe400078e0054 */
[----:B------:R-:W-:Y:S02]  /*31c0*/  IMAD.MOV.U32 R169, RZ, RZ, R85 ;  /* 0x000000ffffa97224 */ /* 0x000fe400078e0055 */
[----:B------:R-:W-:Y:S02]  /*31d0*/  IMAD.MOV.U32 R170, RZ, RZ, R86 ;  /* 0x000000ffffaa7224 */ /* 0x000fe400078e0056 */
[----:B------:R-:W-:Y:S02]  /*31e0*/  IMAD.MOV.U32 R172, RZ, RZ, R88 ;  /* 0x000000ffffac7224 */ /* 0x000fe400078e0058 */
        /* <DEDUP_REMOVED lines=51> */
[----:B01----:R-:W-:Y:S02]  /*3520*/  IMAD.MOV.U32 R3, RZ, RZ, R150 ;  /* 0x000000ffff037224 */ /* 0x003fe400078e0096 */
[----:B------:R-:W-:Y:S02]  /*3530*/  IMAD.MOV.U32 R0, RZ, RZ, R151 ;  /* 0x000000ffff007224 */ /* 0x000fe400078e0097 */
[----:B--2---:R-:W-:-:S06]  /*3540*/  WARPGROUP.ARRIVE ;  /* 0x00000000000079c5 */ /* 0x004fcc0000000000 */
[----:B------:R-:W-:Y:S03]  /*3550*/  HGMMA.64x256x16.F32 R24, gdesc[UR4], RZ, !UPT, gsb0 ;  /* 0x03e00000041879f0 */ /* 0x000fe6000c0008ff */
[----:B------:R-:W-:Y:S02]  /*3560*/  WARPGROUP.DEPBAR.LE gsb0, 0x0 ;  /* 0x00008000000079c5 */ /* 0x000fe40000010000 */
        /* <DEDUP_REMOVED lines=22> */
[----:B0-----:R-:W2:Y:S04]  /*36d0*/  LDL.LU R108, [R1+0x400] ;  /* 0x00040000016c7983 */ /* 0x001ea80000300800 */
[----:B------:R-:W2:Y:S04]  /*36e0*/  LDL.LU R109, [R1+0x404] ;  /* 0x00040400016d7983 */ /* 0x000ea80000300800 */
[----:B------:R-:W3:Y:S04]  /*36f0*/  LDL.LU R110, [R1+0x408] ;  /* 0x00040800016e7983 */ /* 0x000ee80000300800 */
[----:B------:R-:W3:Y:S04]  /*3700*/  LDL.LU R111, [R1+0x40c] ;  /* 0x00040c00016f7983 */ /* 0x000ee80000300800 */
[----:B------:R-:W4:Y:S04]  /*3710*/  LDL.LU R112, [R1+0x410] ;  /* 0x0004100001707983 */ /* 0x000f280000300800 */
[----:B------:R-:W4:Y:S04]  /*3720*/  LDL.LU R113, [R1+0x414] ;  /* 0x0004140001717983 */ /* 0x000f280000300800 */
[----:B------:R-:W2:Y:S04]  /*3730*/  LDL.LU R114, [R1+0x418] ;  /* 0x0004180001727983 */ /* 0x000ea80000300800 */
        /* <DEDUP_REMOVED lines=16> */
[----:B------:R-:W4:Y:S01]  /*3840*/  LDL.LU R131, [R1+0x45c] ;  /* 0x00045c0001837983 */ /* 0x000f220000300800 */
[----:B------:R-:W-:Y:S01]  /*3850*/  IMAD.MOV.U32 R132, RZ, RZ, R235 ;  /* 0x000000ffff847224 */ /* 0x000fe200078e00eb */
[----:B------:R-:W-:Y:S01]  /*3860*/  MOV R133, R234 ;  /* 0x000000ea00857202 */ /* 0x000fe20000000f00 */
[----:B------:R-:W-:Y:S01]  /*3870*/  IMAD.MOV.U32 R134, RZ, RZ, R233 ;  /* 0x000000ffff867224 */ /* 0x000fe200078e00e9 */
[----:B------:R-:W2:Y:S01]  /*3880*/  LDL.LU R235, [R1+0x1374] ;  /* 0x0013740001eb7983 */ /* 0x000ea20000300800 */
[----:B------:R-:W-:-:S03]  /*3890*/  IMAD.MOV.U32 R135, RZ, RZ, R232 ;  /* 0x000000ffff877224 */ /* 0x000fc600078e00e8 */
[----:B------:R-:W2:Y:S01]  /*38a0*/  LDL.LU R234, [R1+0x1370] ;  /* 0x0013700001ea7983 */ /* 0x000ea20000300800 */
[----:B------:R-:W-:-:S03]  /*38b0*/  IMAD.MOV.U32 R136, RZ, RZ, R231 ;  /* 0x000000ffff887224 */ /* 0x000fc600078e00e7 */
[----:B------:R-:W2:Y:S01]  /*38c0*/  LDL.LU R233, [R1+0x136c] ;  /* 0x00136c0001e97983 */ /* 0x000ea20000300800 */
[----:B------:R-:W-:-:S03]  /*38d0*/  IMAD.MOV.U32 R137, RZ, RZ, R230 ;  /* 0x000000ffff897224 */ /* 0x000fc600078e00e6 */
[----:B------:R-:W2:Y:S01]  /*38e0*/  LDL.LU R232, [R1+0x1368] ;  /* 0x0013680001e87983 */ /* 0x000ea20000300800 */
[----:B------:R-:W-:Y:S01]  /*38f0*/  IMAD.MOV.U32 R138, RZ, RZ, R229 ;  /* 0x000000ffff8a7224 */ /* 0x000fe200078e00e5 */
[----:B------:R-:W-:Y:S02]  /*3900*/  MOV R139, R228 ;  /* 0x000000e4008b7202 */ /* 0x000fe40000000f00 */
[----:B------:R-:W2:Y:S01]  /*3910*/  LDL.LU R231, [R1+0x1364] ;  /* 0x0013640001e77983 */ /* 0x000ea20000300800 */
[----:B------:R-:W-:-:S03]  /*3920*/  IMAD.MOV.U32 R140, RZ, RZ, R227 ;  /* 0x000000ffff8c7224 */ /* 0x000fc600078e00e3 */
        /* <DEDUP_REMOVED lines=9> */
[----:B------:R-:W-:-:S03]  /*39c0*/  MOV R145, R222 ;  /* 0x000000de00917202 */ /* 0x000fc60000000f00 */
        /* <DEDUP_REMOVED lines=11> */
[----:B------:R-:W2:Y:S04]  /*3a80*/  LDL.LU R220, [R1+0x1338] ;  /* 0x0013380001dc7983 */ /* 0x000ea80000300800 */
[----:B------:R-:W2:Y:S04]  /*3a90*/  LDL.LU R219, [R1+0x1334] ;  /* 0x0013340001db7983 */ /* 0x000ea80000300800 */
[----:B------:R-:W2:Y:S04]  /*3aa0*/  LDL.LU R218, [R1+0x1330] ;  /* 0x0013300001da7983 */ /* 0x000ea80000300800 */
[----:B------:R-:W2:Y:S04]  /*3ab0*/  LDL.LU R217, [R1+0x132c] ;  /* 0x00132c0001d97983 */ /* 0x000ea80000300800 */
[----:B------:R-:W2:Y:S04]  /*3ac0*/  LDL.LU R216, [R1+0x1328] ;  /* 0x0013280001d87983 */ /* 0x000ea80000300800 */
        /* <DEDUP_REMOVED lines=10> */
[----:B----4-:R-:W-:Y:S04]  /*3b70*/  STL.64 [R1+0xc68], R130 ;  /* 0x000c688201007387 */ /* 0x010fe80000100a00 */
[----:B---3--:R-:W-:Y:S04]  /*3b80*/  STL.64 [R1+0xc60], R128 ;  /* 0x000c608001007387 */ /* 0x008fe80000100a00 */
[----:B--2---:R-:W-:Y:S04]  /*3b90*/  STL.64 [R1+0xc58], R126 ;  /* 0x000c587e01007387 */ /* 0x004fe80000100a00 */
        /* <DEDUP_REMOVED lines=175> */
[----:B------:R-:W4:Y:S01]  /*4690*/  LDL.LU R148, [R1+0x7f0] ;  /* 0x0007f00001947983 */ /* 0x000f220000300800 */
[----:B------:R-:W-:-:S02]  /*46a0*/  IMAD.MOV.U32 R150, RZ, RZ, R5 ;  /* 0x000000ffff967224 */ /* 0x000fc400078e0005 */
[----:B------:R-:W-:Y:S02]  /*46b0*/  IMAD.MOV.U32 R151, RZ, RZ, R16 ;  /* 0x000000ffff977224 */ /* 0x000fe400078e0010 */
[----:B------:R-:W-:Y:S02]  /*46c0*/  IMAD.MOV.U32 R149, RZ, RZ, R2 ;  /* 0x000000ffff957224 */ /* 0x000fe400078e0002 */
[----:B------:R-:W2:Y:S04]  /*46d0*/  LDL.LU R2, [R1+0x1324] ;  /* 0x0013240001027983 */ /* 0x000ea80000300800 */
[----:B------:R-:W2:Y:S04]  /*46e0*/  LDL.LU R5, [R1+0x1320] ;  /* 0x0013200001057983 */ /* 0x000ea80000300800 */
[----:B------:R-:W2:Y:S04]  /*46f0*/  LDL.LU R16, [R1+0x131c] ;  /* 0x00131c0001107983 */ /* 0x000ea80000300800 */
        /* <DEDUP_REMOVED lines=64> */
[----:B0-----:R-:W2:Y:S04]  /*4b00*/  LDL.LU R24, [R1] ;  /* 0x0000000001187983 */ /* 0x001ea80000300800 */
        /* <DEDUP_REMOVED lines=138> */
[----:B------:R-:W-:Y:S02]  /*53b0*/  IMAD.MOV.U32 R150, RZ, RZ, R234 ;  /* 0x000000ffff967224 */ /* 0x000fe400078e00ea */
[----:B------:R-:W-:Y:S01]  /*53c0*/  IMAD.MOV.U32 R151, RZ, RZ, R235 ;  /* 0x000000ffff977224 */ /* 0x000fe200078e00eb */
        /* <DEDUP_REMOVED lines=196> */
[----:B------:R-:W-:Y:S01]  /*6010*/  IMAD.MOV.U32 R150, RZ, RZ, R5 ;  /* 0x000000ffff967224 */ /* 0x000fe200078e0005 */
[----:B------:R-:W-:Y:S01]  /*6020*/  MOV R149, R16 ;  /* 0x0000001000957202 */ /* 0x000fe20000000f00 */
[----:B------:R-:W-:Y:S01]  /*6030*/  IMAD.MOV.U32 R151, RZ, RZ, R2 ;  /* 0x000000ffff977224 */ /* 0x000fe200078e0002 */
[----:B------:R0:W5:Y:S04]  /*6040*/  LDL.LU R16, [R1+0x12c8] ;  /* 0x0012c80001107983 */ /* 0x0001680000300800 */
[----:B------:R0:W5:Y:S04]  /*6050*/  LDL.LU R5, [R1+0x12c4] ;  /* 0x0012c40001057983 */ /* 0x0001680000300800 */
[----:B------:R0:W5:Y:S04]  /*6060*/  LDL.LU R2, [R1+0x12c0] ;  /* 0x0012c00001027983 */ /* 0x0001680000300800 */
        /* <DEDUP_REMOVED lines=64> */
[----:B-1----:R-:W2:Y:S04]  /*6470*/  LDL.LU R24, [R1+0x800] ;  /* 0x0008000001187983 */ /* 0x002ea80000300800 */
[----:B------:R-:W2:Y:S04]  /*6480*/  LDL.LU R25, [R1+0x804] ;  /* 0x0008040001197983 */ /* 0x000ea80000300800 */
        /* <DEDUP_REMOVED lines=105> */
[----:B------:R-:W2:Y:S01]  /*6b20*/  LDL.LU R131, [R1+0x9ac] ;  /* 0x0009ac0001837983 */ /* 0x000ea20000300800 */
[----:B------:R-:W-:Y:S01]  /*6b30*/  IMAD.MOV.U32 R132, RZ, RZ, R235 ;  /* 0x000000ffff847224 */ /* 0x000fe200078e00eb */
[----:B------:R-:W-:Y:S01]  /*6b40*/  MOV R135, R232 ;  /* 0x000000e800877202 */ /* 0x000fe20000000f00 */
[----:B------:R-:W-:Y:S01]  /*6b50*/  IMAD.MOV.U32 R133, RZ, RZ, R234 ;  /* 0x000000ffff857224 */ /* 0x000fe200078e00ea */
[----:B------:R-:W-:Y:S01]  /*6b60*/  MOV R141, R226 ;  /* 0x000000e2008d7202 */ /* 0x000fe20000000f00 */
[----:B------:R-:W-:Y:S01]  /*6b70*/  IMAD.MOV.U32 R134, RZ, RZ, R233 ;  /* 0x000000ffff867224 */ /* 0x000fe200078e00e9 */
[----:B------:R-:W-:Y:S01]  /*6b80*/  MOV R147, R220 ;  /* 0x000000dc00937202 */ /* 0x000fe20000000f00 */
[----:B------:R-:W-:Y:S01]  /*6b90*/  IMAD.MOV.U32 R136, RZ, RZ, R231 ;  /* 0x000000ffff887224 */ /* 0x000fe200078e00e7 */
[----:B------:R-:W-:Y:S01]  /*6ba0*/  UIADD3 UR4, UR14, 0x2, URZ ;  /* 0x000000020e047890 */ /* 0x000fe2000fffe03f */
[----:B------:R-:W-:Y:S01]  /*6bb0*/  IMAD.MOV.U32 R137, RZ, RZ, R230 ;  /* 0x000000ffff897224 */ /* 0x000fe200078e00e6 */
[----:B------:R-:W-:Y:S01]  /*6bc0*/  UIADD3 UR6, UR15, 0x2, URZ ;  /* 0x000000020f067890 */ /* 0x000fe2000fffe03f */
[----:B------:R-:W-:Y:S01]  /*6bd0*/  IMAD.MOV.U32 R138, RZ, RZ, R229 ;  /* 0x000000ffff8a7224 */ /* 0x000fe200078e00e5 */
[----:B------:R-:W-:Y:S01]  /*6be0*/  UMOV UR5, 0x80000020 ;  /* 0x8000002000057882 */ /* 0x000fe20000000000 */
[----:B------:R-:W-:Y:S01]  /*6bf0*/  IMAD.MOV.U32 R139, RZ, RZ, R228 ;  /* 0x000000ffff8b7224 */ /* 0x000fe200078e00e4 */
[----:B------:R-:W-:Y:S01]  /*6c00*/  UMOV UR7, 0x80000020 ;  /* 0x8000002000077882 */ /* 0x000fe20000000000 */
        /* <DEDUP_REMOVED lines=9> */
[----:B------:R-:W-:Y:S01]  /*6ca0*/  IMAD.MOV.U32 R151, RZ, RZ, R216 ;  /* 0x000000ffff977224 */ /* 0x000fe200078e00d8 */
[----:B------:R-:W-:Y:S01]  /*6cb0*/  UIADD3 UR10, UR15, 0x402, URZ ;  /* 0x000004020f0a7890 */ /* 0x000fe2000fffe03f */
[----:B------:R-:W-:Y:S01]  /*6cc0*/  IMAD.MOV.U32 R216, RZ, RZ, R23 ;  /* 0x000000ffffd87224 */ /* 0x000fe200078e0017 */
[----:B------:R-:W-:Y:S01]  /*6cd0*/  UMOV UR8, UR4 ;  /* 0x0000000400087c82 */ /* 0x000fe20008000000 */
[----:B------:R-:W-:Y:S01]  /*6ce0*/  UMOV UR9, UR5 ;  /* 0x0000000500097c82 */ /* 0x000fe20008000000 */
[----:B------:R-:W-:Y:S01]  /*6cf0*/  UMOV UR11, 0x80000020 ;  /* 0x80000020000b7882 */ /* 0x000fe20000000000 */
[----:B------:R-:W-:Y:S01]  /*6d00*/  MOV R217, R22 ;  /* 0x0000001600d97202 */ /* 0x000fe20000000f00 */
[----:B------:R-:W-:Y:S01]  /*6d10*/  IMAD.MOV.U32 R218, RZ, RZ, R21 ;  /* 0x000000ffffda7224 */ /* 0x000fe200078e0015 */
[----:B------:R-:W-:Y:S01]  /*6d20*/  MOV R223, R15 ;  /* 0x0000000f00df7202 */ /* 0x000fe20000000f00 */
[----:B------:R-:W-:Y:S01]  /*6d30*/  IMAD.MOV.U32 R219, RZ, RZ, R20 ;  /* 0x000000ffffdb7224 */ /* 0x000fe200078e0014 */
[----:B------:R-:W-:Y:S01]  /*6d40*/  MOV R229, R9 ;  /* 0x0000000900e57202 */ /* 0x000fe20000000f00 */
[----:B------:R-:W-:Y:S01]  /*6d50*/  IMAD.MOV.U32 R220, RZ, RZ, R19 ;  /* 0x000000ffffdc7224 */ /* 0x000fe200078e0013 */
[----:B------:R-:W-:Y:S01]  /*6d60*/  MOV R235, R0 ;  /* 0x0000000000eb7202 */ /* 0x000fe20000000f00 */
        /* <DEDUP_REMOVED lines=11> */
[----:B------:R-:W-:Y:S01]  /*6e20*/  IMAD.MOV.U32 R234, RZ, RZ, R3 ;  /* 0x000000ffffea7224 */ /* 0x000fe200078e0003 */
[----:B--2---:R-:W-:-:S06]  /*6e30*/  WARPGROUP.ARRIVE ;  /* 0x00000000000079c5 */ /* 0x004fcc0000000000 */
[----:B------:R-:W-:Y:S03]  /*6e40*/  HGMMA.64x256x16.F32 R24, gdesc[UR4], R24, gsb0 ;  /* 0x03e00000041879f0 */ /* 0x000fe60008000818 */
        /* <DEDUP_REMOVED lines=65> */
[----:B-1----:R-:W2:Y:S04]  /*7260*/  LDL.LU.64 R150, [R1+0x12b8] ;  /* 0x0012b80001967983 */ /* 0x002ea80000300a00 */
[----:B------:R-:W2:Y:S04]  /*7270*/  LDL.LU.64 R148, [R1+0x12b0] ;  /* 0x0012b00001947983 */ /* 0x000ea80000300a00 */
        /* <DEDUP_REMOVED lines=61> */
[----:B------:R-:W2:Y:S02]  /*7650*/  LDL.LU.64 R24, [R1+0x10c0] ;  /* 0x0010c00001187983 */ /* 0x000ea40000300a00 */
        /* <DEDUP_REMOVED lines=130> */
[----:B------:R-:W2:Y:S01]  /*7e80*/  LDL.LU.64 R24, [R1+0xec0] ;  /* 0x000ec00001187983 */ /* 0x000ea20000300a00 */
[----:B------:R-:W-:Y:S01]  /*7e90*/  UIADD3 UR8, UR14, 0x202, URZ ;  /* 0x000002020e087890 */ /* 0x000fe2000fffe03f */
[----:B------:R-:W-:Y:S01]  /*7ea0*/  UMOV UR9, 0x80000020 ;  /* 0x8000002000097882 */ /* 0x000fe20000000000 */
[----:B--2---:R-:W-:-:S07]  /*7eb0*/  WARPGROUP.ARRIVE ;  /* 0x00000000000079c5 */ /* 0x004fce0000000000 */
[----:B------:R-:W-:Y:S03]  /*7ec0*/  HGMMA.64x256x16.F32 R24, gdesc[UR8], R24, gsb0 ;  /* 0x03e00000081879f0 */ /* 0x000fe60008000818 */
[----:B------:R-:W-:Y:S02]  /*7ed0*/  WARPGROUP.DEPBAR.LE gsb0, 0x0 ;  /* 0x00008000000079c5 */ /* 0x000fe40000010000 */
[----:B------:R-:W-:Y:S04]  /*7ee0*/  STL.64 [R1], R24 ;  /* 0x0000001801007387 */ /* 0x000fe80000100a00 */
        /* <DEDUP_REMOVED lines=127> */
[----:B------:R-:W-:Y:S01]  /*86e0*/  UMOV UR4, UR8 ;  /* 0x0000000800047c82 */ /* 0x000fe20008000000 */
[----:B------:R-:W-:Y:S01]  /*86f0*/  UMOV UR5, UR9 ;  /* 0x0000000900057c82 */ /* 0x000fe20008000000 */
        /* <DEDUP_REMOVED lines=90> */
[----:B------:R-:W-:-:S02]  /*8ca0*/  UMOV UR5, 0x80000020 ;  /* 0x8000002000057882 */ /* 0x000fc40000000000 */
[----:B------:R-:W3:Y:S04]  /*8cb0*/  LDL.LU.64 R106, [R1+0xc08] ;  /* 0x000c0800016a7983 */ /* 0x000ee80000300a00 */
        /* <DEDUP_REMOVED lines=40> */
[----:B------:R-:W3:Y:S01]  /*8f40*/  LDL.LU.64 R24, [R1+0xac0] ;  /* 0x000ac00001187983 */ /* 0x000ee20000300a00 */
        /* <DEDUP_REMOVED lines=67> */
[----:B-1----:R-:W3:Y:S04]  /*9380*/  LDL.LU.64 R150, [R1+0xab8] ;  /* 0x000ab80001967983 */ /* 0x002ee80000300a00 */
        /* <DEDUP_REMOVED lines=21> */
[----:B------:R-:W-:Y:S01]  /*94e0*/  UMOV UR6, UR10 ;  /* 0x0000000a00067c82 */ /* 0x000fe20008000000 */
[----:B------:R-:W-:Y:S01]  /*94f0*/  UMOV UR7, UR11 ;  /* 0x0000000b00077c82 */ /* 0x000fe20008000000 */
[----:B---3--:R-:W-:-:S06]  /*9500*/  WARPGROUP.ARRIVE ;  /* 0x00000000000079c5 */ /* 0x008fcc0000000000 */
[----:B------:R-:W-:Y:S03]  /*9510*/  HGMMA.64x256x16.F32 R24, gdesc[UR4], R24, gsb0 ;  /* 0x03e00000041879f0 */ /* 0x000fe60008000818 */
[----:B------:R-:W-:Y:S02]  /*9520*/  WARPGROUP.DEPBAR.LE gsb0, 0x0 ;  /* 0x00008000000079c5 */ /* 0x000fe40000010000 */
[----:B0-----:R-:W-:Y:S05]  /*9530*/  @!P1 BRA `(.L_x_22) ;  /* 0x000000a800c89947 */ /* 0x001fea0003800000 */
[----:B------:R-:W-:Y:S01]  /*9540*/  UIADD3 UR15, UR39, 0x1, URZ ;  /* 0x00000001270f7890 */ /* 0x000fe2000fffe03f */
[----:B-----5:R-:W-:Y:S01]  /*9550*/  IMAD.MOV.U32 R0, RZ, RZ, R5 ;  /* 0x000000ffff007224 */ /* 0x020fe200078e0005 */
[----:B------:R-:W-:Y:S02]  /*9560*/  UMOV UR14, UR39 ;  /* 0x00000027000e7c82 */ /* 0x000fe40008000000 */
[----:B------:R-:W-:-:S04]  /*9570*/  UISETP.NE.AND UP0, UPT, UR15, 0x4, UPT ;  /* 0x000000040f00788c */ /* 0x000fc8000bf05270 */
[----:B------:R-:W-:Y:S02]  /*9580*/  USEL UR4, URZ, 0x1, UP0 ;  /* 0x000000013f047887 */ /* 0x000fe40008000000 */
[----:B------:R-:W-:Y:S02]  /*9590*/  USEL UR15, UR15, URZ, UP0 ;  /* 0x0000003f0f0f7287 */ /* 0x000fe40008000000 */
[----:B------:R-:W-:-:S06]  /*95a0*/  ULOP3.LUT UR4, UR38, UR4, URZ, 0x3c, !UPT ;  /* 0x0000000426047292 */ /* 0x000fcc000f8e3c3f */
[----:B------:R-:W-:-:S07]  /*95b0*/  IMAD.U32 R3, RZ, RZ, UR4 ;  /* 0x00000004ff037e24 */ /* 0x000fce000f8e00ff */
.L_x_29:
[----:B------:R-:W-:Y:S05]  /*95c0*/  @!P0 BRA `(.L_x_23) ;  /* 0x0000000000048947 */ /* 0x000fea0003800000 */
[----:B------:R-:W-:Y:S01]  /*95d0*/  BPT.TRAP 0x1 ;  /* 0x000000040000795c */ /* 0x000fe20000300000 */
.L_x_23:
[----:B------:R-:W-:Y:S01]  /*95e0*/  ULEA UR4, UR15, UR46, 0x3 ;  /* 0x0000002e0f047291 */ /* 0x000fe2000f8e183f */
[----:B------:R-:W-:-:S08]  /*95f0*/  SHF.L.U32 R4, R3, 0x1f, RZ ;  /* 0x0000001f03047819 */ /* 0x000fd000000006ff */
[----:B------:R0:W1:Y:S01]  /*9600*/  SYNCS.PHASECHK.TRANS64.TRYWAIT P1, [UR4], R4 ;  /* 0x00000004ff0075a7 */ /* 0x0000620008020144 */
[----:B------:R-:W-:Y:S05]  /*9610*/  @!P0 BRA `(.L_x_24) ;  /* 0x0000000000048947 */ /* 0x000fea0003800000 */
[----:B------:R-:W-:Y:S01]  /*9620*/  BPT.TRAP 0x1 ;  /* 0x000000040000795c */ /* 0x000fe20000300000 */
.L_x_24:
[----:B-1----:R-:W-:Y:S05]  /*9630*/  @P1 BRA `(.L_x_25) ;  /* 0x0000000000081947 */ /* 0x002fea0003800000 */
[----:B------:R-:W1:Y:S02]  /*9640*/  SYNCS.PHASECHK.TRANS64.TRYWAIT P1, [UR4], R4 ;  /* 0x00000004ff0075a7 */ /* 0x000e640008020144 */
[----:B-1----:R-:W-:Y:S05]  /*9650*/  @!P1 BRA `(.L_x_26) ;  /* 0x0000041000d09947 */ /* 0x002fea0003800000 */
.L_x_25:
        /* <DEDUP_REMOVED lines=32> */
[----:B--2---:R-:W2:Y:S04]  /*9860*/  LDL.LU.64 R88, [R1+0x800] ;  /* 0x0008000001587983 */ /* 0x004ea80000300a00 */
        /* <DEDUP_REMOVED lines=63> */
[----:B------:R-:W-:-:S02]  /*9c60*/  UIMAD UR16, UR15, 0x600, UR12 ;  /* 0x000006000f1078a4 */ /* 0x000fc4000f8e020c */
[----:B------:R-:W-:Y:S01]  /*9c70*/  ULEA UR17, UR15, UR13, 0xb ;  /* 0x0000000d0f117291 */ /* 0x000fe2000f8e583f */
[----:B------:R-:W-:Y:S01]  /*9c80*/  STL.64 [R1+0x1470], R86 ;  /* 0x0014705601007387 */ /* 0x000fe20000100a00 */
[----:B------:R-:W-:Y:S01]  /*9c90*/  UMOV UR9, 0x80000020 ;  /* 0x8000002000097882 */ /* 0x000fe20000000000 */
[----:B------:R-:W-:Y:S02]  /*9ca0*/  UMOV UR11, 0x80000020 ;  /* 0x80000020000b7882 */ /* 0x000fe40000000000 */
[----:B------:R-:W-:Y:S01]  /*9cb0*/  UMOV UR8, UR16 ;  /* 0x0000001000087c82 */ /* 0x000fe20008000000 */
[----:B------:R-:W-:Y:S01]  /*9cc0*/  STL.64 [R1+0x1468], R84 ;  /* 0x0014685401007387 */ /* 0x000fe20000100a00 */
[----:B------:R-:W-:-:S03]  /*9cd0*/  UMOV UR10, UR17 ;  /* 0x00000011000a7c82 */ /* 0x000fc60008000000 */
        /* <DEDUP_REMOVED lines=31> */
[----:B------:R-:W-:Y:S04]  /*9ed0*/  STL [R1+0x12cc], R5 ;  /* 0x0012cc0501007387 */ /* 0x000fe80000100800 */
[----:B------:R-:W-:Y:S04]  /*9ee0*/  STL [R1+0x12c8], R3 ;  /* 0x0012c80301007387 */ /* 0x000fe80000100800 */
[----:B------:R-:W-:Y:S04]  /*9ef0*/  STL [R1+0x12c4], R2 ;  /* 0x0012c40201007387 */ /* 0x000fe80000100800 */
[----:B------:R-:W-:Y:S01]  /*9f00*/  STL [R1+0x12c0], R0 ;  /* 0x0012c00001007387 */ /* 0x000fe20000100800 */
[----:B--2---:R-:W-:-:S06]  /*9f10*/  WARPGROUP.ARRIVE ;  /* 0x00000000000079c5 */ /* 0x004fcc0000000000 */
[----:B------:R-:W-:Y:S03]  /*9f20*/  HGMMA.64x256x16.F32 R88, gdesc[UR8], R88, gsb0 ;  /* 0x03e00000085879f0 */ /* 0x000fe60008000858 */
[----:B------:R-:W-:Y:S02]  /*9f30*/  WARPGROUP.DEPBAR.LE gsb0, 0x0 ;  /* 0x00008000000079c5 */ /* 0x000fe40000010000 */
[----:B------:R2:W-:Y:S01]  /*9f40*/  STL.64 [R1+0x800], R88 ;  /* 0x0008005801007387 */ /* 0x0005e20000100a00 */
[----:B------:R-:W-:Y:S01]  /*9f50*/  IMAD.MOV.U32 R235, RZ, RZ, R198 ;  /* 0x000000ffffeb7224 */ /* 0x000fe200078e00c6 */
[----:B------:R-:W-:Y:S01]  /*9f60*/  MOV R232, R201 ;  /* 0x000000c900e87202 */ /* 0x000fe20000000f00 */
[----:B------:R-:W-:Y:S01]  /*9f70*/  IMAD.MOV.U32 R234, RZ, RZ, R199 ;  /* 0x000000ffffea7224 */ /* 0x000fe200078e00c7 */
        /* <DEDUP_REMOVED lines=9> */
[----:B------:R-:W-:-:S02]  /*a010*/  IMAD.MOV.U32 R228, RZ, RZ, R205 ;  /* 0x000000ffffe47224 */ /* 0x000fc400078e00cd */
[----:B------:R-:W-:Y:S01]  /*a020*/  IMAD.MOV.U32 R227, RZ, RZ, R206 ;  /* 0x000000ffffe37224 */ /* 0x000fe200078e00ce */
[----:B------:R1:W-:Y:S01]  /*a030*/  STL.64 [R1+0x820], R96 ;  /* 0x0008206001007387 */ /* 0x0003e20000100a00 */
[----:B------:R-:W-:Y:S02]  /*a040*/  IMAD.MOV.U32 R225, RZ, RZ, R208 ;  /* 0x000000ffffe17224 */ /* 0x000fe400078e00d0 */
[----:B------:R-:W-:Y:S01]  /*a050*/  IMAD.MOV.U32 R224, RZ, RZ, R209 ;  /* 0x000000ffffe07224 */ /* 0x000fe200078e00d1 */
[----:B------:R1:W-:Y:S01]  /*a060*/  STL.64 [R1+0x828], R98 ;  /* 0x0008286201007387 */ /* 0x0003e20000100a00 */
[----:B------:R-:W-:Y:S02]  /*a070*/  IMAD.MOV.U32 R223, RZ, RZ, R210 ;  /* 0x000000ffffdf7224 */ /* 0x000fe400078e00d2 */
[----:B------:R-:W-:Y:S01]  /*a080*/  IMAD.MOV.U32 R222, RZ, RZ, R211 ;  /* 0x000000ffffde7224 */ /* 0x000fe200078e00d3 */
[----:B------:R1:W-:Y:S01]  /*a090*/  STL.64 [R1+0x830], R100 ;  /* 0x0008306401007387 */ /* 0x0003e20000100a00 */
[----:B------:R-:W-:-:S02]  /*a0a0*/  IMAD.MOV.U32 R221, RZ, RZ, R212 ;  /* 0x000000ffffdd7224 */ /* 0x000fc400078e00d4 */
[----:B------:R-:W-:Y:S01]  /*a0b0*/  IMAD.MOV.U32 R219, RZ, RZ, R214 ;  /* 0x000000ffffdb7224 */ /* 0x000fe200078e00d6 */
[----:B------:R1:W-:Y:S01]  /*a0c0*/  STL.64 [R1+0x838], R102 ;  /* 0x0008386601007387 */ /* 0x0003e20000100a00 */
[----:B------:R-:W-:-:S03]  /*a0d0*/  IMAD.MOV.U32 R218, RZ, RZ, R215 ;  /* 0x000000ffffda7224 */ /* 0x000fc600078e00d7 */
        /* <DEDUP_REMOVED lines=47> */
[----:B------:R-:W4:Y:S04]  /*a3d0*/  LDL.LU.64 R20, [R1] ;  /* 0x0000000001147983 */ /* 0x000f280000300a00 */
[----:B------:R-:W4:Y:S04]  /*a3e0*/  LDL.LU.64 R22, [R1+0x8] ;  /* 0x0000080001167983 */ /* 0x000f280000300a00 */
[----:B---3--:R-:W3:Y:S04]  /*a3f0*/  LDL.LU.64 R24, [R1+0x10] ;  /* 0x0000100001187983 */ /* 0x008ee80000300a00 */
        /* <DEDUP_REMOVED lines=31> */
[----:B--2---:R-:W2:Y:S04]  /*a5f0*/  LDL.LU.64 R88, [R1+0x110] ;  /* 0x0001100001587983 */ /* 0x004ea80000300a00 */
[----:B----4-:R-:W4:Y:S04]  /*a600*/  LDL.LU.64 R90, [R1+0x118] ;  /* 0x00011800015a7983 */ /* 0x010f280000300a00 */
[----:B0-----:R-:W3:Y:S04]  /*a610*/  LDL.LU.64 R92, [R1+0x120] ;  /* 0x00012000015c7983 */ /* 0x001ee80000300a00 */
[----:B-1----:R-:W2:Y:S04]  /*a620*/  LDL.LU.64 R94, [R1+0x128] ;  /* 0x00012800015e7983 */ /* 0x002ea80000300a00 */
[----:B------:R-:W4:Y:S04]  /*a630*/  LDL.LU.64 R96, [R1+0x130] ;  /* 0x0001300001607983 */ /* 0x000f280000300a00 */
[----:B------:R-:W3:Y:S04]  /*a640*/  LDL.LU.64 R98, [R1+0x138] ;  /* 0x0001380001627983 */ /* 0x000ee80000300a00 */
[----:B------:R-:W2:Y:S04]  /*a650*/  LDL.LU.64 R100, [R1+0x140] ;  /* 0x0001400001647983 */ /* 0x000ea80000300a00 */
        /* <DEDUP_REMOVED lines=23> */
[----:B---3--:R-:W-:Y:S04]  /*a7d0*/  STL.64 [R1+0x1930], R146 ;  /* 0x0019309201007387 */ /* 0x008fe80000100a00 */
[----:B----4-:R-:W-:Y:S04]  /*a7e0*/  STL.64 [R1+0x1928], R144 ;  /* 0x0019289001007387 */ /* 0x010fe80000100a00 */
        /* <DEDUP_REMOVED lines=28> */
[----:B0-----:R-:W2:Y:S04]  /*a9b0*/  LDL.LU.64 R88, [R1+0x200] ;  /* 0x0002000001587983 */ /* 0x001ea80000300a00 */
        /* <DEDUP_REMOVED lines=64> */
[----:B------:R-:W-:Y:S01]  /*adc0*/  UMOV UR4, UR8 ;  /* 0x0000000800047c82 */ /* 0x000fe20008000000 */
[----:B------:R-:W-:Y:S01]  /*add0*/  UMOV UR5, UR9 ;  /* 0x0000000900057c82 */ /* 0x000fe20008000000 */
[----:B------:R-:W-:Y:S01]  /*ade0*/  UMOV UR7, 0x80000020 ;  /* 0x8000002000077882 */ /* 0x000fe20000000000 */
        /* <DEDUP_REMOVED lines=55> */
[----:B------:R-:W-:Y:S01]  /*b160*/  STL.64 [R1+0x200], R88 ;  /* 0x0002005801007387 */ /* 0x000fe20000100a00 */
[----:B------:R-:W-:Y:S01]  /*b170*/  UIADD3 UR4, UR16, 0x200, URZ ;  /* 0x0000020010047890 */ /* 0x000fe2000fffe03f */
[----:B------:R-:W-:Y:S01]  /*b180*/  IMAD.MOV.U32 R0, RZ, RZ, R215 ;  /* 0x000000ffff007224 */ /* 0x000fe200078e00d7 */
[----:B------:R-:W-:Y:S01]  /*b190*/  UMOV UR5, 0x80000020 ;  /* 0x8000002000057882 */ /* 0x000fe20000000000 */
[----:B------:R-:W-:Y:S01]  /*b1a0*/  STL.64 [R1+0x208], R90 ;  /* 0x0002085a01007387 */ /* 0x000fe20000100a00 */
[----:B------:R-:W-:Y:S01]  /*b1b0*/  MOV R2, R214 ;  /* 0x000000d600027202 */ /* 0x000fe20000000f00 */
[----:B------:R-:W-:-:S02]  /*b1c0*/  IMAD.MOV.U32 R3, RZ, RZ, R213 ;  /* 0x000000ffff037224 */ /* 0x000fc400078e00d5 */
[----:B------:R-:W-:Y:S01]  /*b1d0*/  STL.64 [R1+0x210], R92 ;  /* 0x0002105c01007387 */ /* 0x000fe20000100a00 */
[----:B------:R-:W-:Y:S02]  /*b1e0*/  IMAD.MOV.U32 R5, RZ, RZ, R212 ;  /* 0x000000ffff057224 */ /* 0x000fe400078e00d4 */
        /* <DEDUP_REMOVED lines=132> */
[----:B------:R-:W-:Y:S01]  /*ba30*/  STL.64 [R1], R20 ;  /* 0x0000001401007387 */ /* 0x000fe20000100a00 */
[----:B------:R-:W-:Y:S01]  /*ba40*/  IMAD.MOV.U32 R218, RZ, RZ, R130 ;  /* 0x000000ffffda7224 */ /* 0x000fe200078e0082 */
[----:B------:R-:W-:Y:S01]  /*ba50*/  MOV R222, R134 ;  /* 0x0000008600de7202 */ /* 0x000fe20000000f00 */
[----:B------:R-:W-:Y:S01]  /*ba60*/  IMAD.MOV.U32 R219, RZ, RZ, R131 ;  /* 0x000000ffffdb7224 */ /* 0x000fe200078e0083 */
[----:B------:R-:W-:Y:S01]  /*ba70*/  STL.64 [R1+0x8], R22 ;  /* 0x0000081601007387 */ /* 0x000fe20000100a00 */
[----:B------:R-:W-:Y:S01]  /*ba80*/  IMAD.MOV.U32 R220, RZ, RZ, R132 ;  /* 0x000000ffffdc7224 */ /* 0x000fe200078e0084 */
[----:B------:R-:W-:Y:S01]  /*ba90*/  UMOV UR8, UR4 ;  /* 0x0000000400087c82 */ /* 0x000fe20008000000 */
[----:B------:R-:W-:Y:S01]  /*baa0*/  IMAD.MOV.U32 R221, RZ, RZ, R133 ;  /* 0x000000ffffdd7224 */ /* 0x000fe200078e0085 */
[----:B------:R0:W-:Y:S01]  /*bab0*/  STL.64 [R1+0x10], R24 ;  /* 0x0000101801007387 */ /* 0x0001e20000100a00 */
[----:B------:R-:W-:Y:S01]  /*bac0*/  IMAD.MOV.U32 R223, RZ, RZ, R135 ;  /* 0x000000ffffdf7224 */ /* 0x000fe200078e0087 */
[----:B------:R-:W-:Y:S01]  /*bad0*/  UMOV UR9, UR5 ;  /* 0x0000000500097c82 */ /* 0x000fe20008000000 */
        /* <DEDUP_REMOVED lines=64> */
[----:B0-----:R-:W4:Y:S04]  /*bee0*/  LDL.LU.64 R24, [R1+0x400] ;  /* 0x0004000001187983 */ /* 0x001f280000300a00 */
[----:B-1----:R-:W4:Y:S04]  /*bef0*/  LDL.LU.64 R26, [R1+0x408] ;  /* 0x00040800011a7983 */ /* 0x002f280000300a00 */
[----:B--2---:R-:W2:Y:S04]  /*bf00*/  LDL.LU.64 R28, [R1+0x410] ;  /* 0x00041000011c7983 */ /* 0x004ea80000300a00 */
[----:B---3--:R-:W3:Y:S04]  /*bf10*/  LDL.LU.64 R30, [R1+0x418] ;  /* 0x00041800011e7983 */ /* 0x008ee80000300a00 */
[----:B----4-:R-:W4:Y:S04]  /*bf20*/  LDL.LU.64 R32, [R1+0x420] ;  /* 0x0004200001207983 */ /* 0x010f280000300a00 */
[----:B------:R-:W2:Y:S04]  /*bf30*/  LDL.LU.64 R34, [R1+0x428] ;  /* 0x0004280001227983 */ /* 0x000ea80000300a00 */
[----:B------:R-:W3:Y:S04]  /*bf40*/  LDL.LU.64 R36, [R1+0x430] ;  /* 0x0004300001247983 */ /* 0x000ee80000300a00 */
[----:B------:R-:W4:Y:S04]  /*bf50*/  LDL.LU.64 R38, [R1+0x438] ;  /* 0x0004380001267983 */ /* 0x000f280000300a00 */
        /* <DEDUP_REMOVED lines=205> */
[----:B------:R0:W-:Y:S04]  /*cc30*/  STL.64 [R1+0x620], R16 ;  /* 0x0006201001007387 */ /* 0x0001e80000100a00 */
[----:B------:R-:W-:Y:S04]  /*cc40*/  STL.64 [R1+0x628], R18 ;  /* 0x0006281201007387 */ /* 0x000fe80000100a00 */
[----:B------:R-:W-:Y:S04]  /*cc50*/  STL.64 [R1+0x630], R20 ;  /* 0x0006301401007387 */ /* 0x000fe80000100a00 */
[----:B------:R-:W-:Y:S01]  /*cc60*/  STL.64 [R1+0x638], R22 ;  /* 0x0006381601007387 */ /* 0x000fe20000100a00 */
[----:B0-----:R-:W-:-:S03]  /*cc70*/  MOV R16, R135 ;  /* 0x0000008700107202 */ /* 0x001fc60000000f00 */
        /* <DEDUP_REMOVED lines=54> */
[----:B------:R-:W3:Y:S04]  /*cfe0*/  LDL.LU.64 R134, [R1+0x1730] ;  /* 0x0017300001867983 */ /* 0x000ee80000300a00 */
[----:B------:R-:W3:Y:S04]  /*cff0*/  LDL.LU.64 R132, [R1+0x1728] ;  /* 0x0017280001847983 */ /* 0x000ee80000300a00 */
[----:B0-----:R-:W3:Y:S04]  /*d000*/  LDL.LU.64 R130, [R1+0x1720] ;  /* 0x0017200001827983 */ /* 0x001ee80000300a00 */
        /* <DEDUP_REMOVED lines=53> */
[----:B------:R-:W-:Y:S01]  /*d360*/  UIADD3 UR8, UR16, 0x400, URZ ;  /* 0x0000040010087890 */ /* 0x000fe2000fffe03f */
[----:B------:R-:W-:Y:S01]  /*d370*/  UMOV UR9, 0x80000020 ;  /* 0x8000002000097882 */ /* 0x000fe20000000000 */
[----:B---3--:R-:W-:-:S07]  /*d380*/  WARPGROUP.ARRIVE ;  /* 0x00000000000079c5 */ /* 0x008fce0000000000 */
[----:B------:R-:W-:Y:S03]  /*d390*/  HGMMA.64x256x16.F32 R24, gdesc[UR8], R24, gsb0 ;  /* 0x03e00000081879f0 */ /* 0x000fe60008000818 */
        /* <DEDUP_REMOVED lines=49> */
[----:B------:R0:W-:Y:S01]  /*d6b0*/  STL.64 [R1+0x460], R48 ;  /* 0x0004603001007387 */ /* 0x0001e20000100a00 */
[----:B------:R-:W-:Y:S01]  /*d6c0*/  IMAD.MOV.U32 R207, RZ, RZ, R123 ;  /* 0x000000ffffcf7224 */ /* 0x000fe200078e007b */
[----:B------:R-:W-:Y:S01]  /*d6d0*/  MOV R163, R79 ;  /* 0x0000004f00a37202 */ /* 0x000fe20000000f00 */
[----:B------:R-:W-:Y:S01]  /*d6e0*/  IMAD.MOV.U32 R204, RZ, RZ, R120 ;  /* 0x000000ffffcc7224 */ /* 0x000fe200078e0078 */
[----:B------:R-:W2:Y:S01]  /*d6f0*/  LDL.LU.64 R150, [R1+0x1570] ;  /* 0x0015700001967983 */ /* 0x000ea20000300a00 */
        /* <DEDUP_REMOVED lines=16> */
[----:B------:R-:W-:-:S02]  /*d800*/  IMAD.MOV.U32 R195, RZ, RZ, R111 ;  /* 0x000000ffffc37224 */ /* 0x000fc400078e006f */
[----:B------:R-:W-:Y:S01]  /*d810*/  IMAD.MOV.U32 R192, RZ, RZ, R108 ;  /* 0x000000ffffc07224 */ /* 0x000fe200078e006c */
[----:B------:R-:W2:Y:S01]  /*d820*/  LDL.LU.64 R140, [R1+0x1548] ;  /* 0x00154800018c7983 */ /* 0x000ea20000300a00 */
[----:B------:R-:W-:Y:S02]  /*d830*/  IMAD.MOV.U32 R190, RZ, RZ, R106 ;  /* 0x000000ffffbe7224 */ /* 0x000fe400078e006a */
[----:B------:R-:W-:Y:S01]  /*d840*/  IMAD.MOV.U32 R191, RZ, RZ, R107 ;  /* 0x000000ffffbf7224 */ /* 0x000fe200078e006b */
[----:B------:R-:W2:Y:S01]  /*d850*/  LDL.LU.64 R138, [R1+0x1540] ;  /* 0x00154000018a7983 */ /* 0x000ea20000300a00 */
[----:B------:R-:W-:Y:S02]  /*d860*/  IMAD.MOV.U32 R188, RZ, RZ, R104 ;  /* 0x000000ffffbc7224 */ /* 0x000fe400078e0068 */
        /* <DEDUP_REMOVED lines=68> */
[----:B------:R-:W-:-:S03]  /*dcb0*/  IMAD.MOV.U32 R234, RZ, RZ, R51 ;  /* 0x000000ffffea7224 */ /* 0x000fc600078e0033 */
        /* <DEDUP_REMOVED lines=86> */
[----:B------:R-:W2:Y:S01]  /*e220*/  LDL.LU R133, [R1+0x464] ;  /* 0x0004640001857983 */ /* 0x000ea20000300800 */
[----:B------:R-:W-:-:S02]  /*e230*/  IMAD.MOV.U32 R134, RZ, RZ, R235 ;  /* 0x000000ffff867224 */ /* 0x000fc400078e00eb */
[----:B------:R-:W-:Y:S01]  /*e240*/  IMAD.MOV.U32 R135, RZ, RZ, R234 ;  /* 0x000000ffff877224 */ /* 0x000fe200078e00ea */
[----:B------:R-:W3:Y:S01]  /*e250*/  LDL.LU R235, [R1+0x1374] ;  /* 0x0013740001eb7983 */ /* 0x000ee20000300800 */
[----:B------:R-:W-:Y:S02]  /*e260*/  IMAD.MOV.U32 R136, RZ, RZ, R233 ;  /* 0x000000ffff887224 */ /* 0x000fe400078e00e9 */
[----:B------:R-:W-:Y:S01]  /*e270*/  IMAD.MOV.U32 R137, RZ, RZ, R232 ;  /* 0x000000ffff897224 */ /* 0x000fe200078e00e8 */
[----:B------:R-:W3:Y:S01]  /*e280*/  LDL.LU R234, [R1+0x1370] ;  /* 0x0013700001ea7983 */ /* 0x000ee20000300800 */
[----:B------:R-:W-:Y:S01]  /*e290*/  IMAD.MOV.U32 R138, RZ, RZ, R231 ;  /* 0x000000ffff8a7224 */ /* 0x000fe200078e00e7 */
[----:B------:R-:W-:Y:S02]  /*e2a0*/  MOV R139, R230 ;  /* 0x000000e6008b7202 */ /* 0x000fe40000000f00 */
[----:B------:R-:W3:Y:S01]  /*e2b0*/  LDL.LU R233, [R1+0x136c] ;  /* 0x00136c0001e97983 */ /* 0x000ee20000300800 */
[----:B------:R-:W-:-:S03]  /*e2c0*/  IMAD.MOV.U32 R140, RZ, RZ, R229 ;  /* 0x000000ffff8c7224 */ /* 0x000fc600078e00e5 */
        /* <DEDUP_REMOVED lines=9> */
[----:B------:R-:W-:-:S03]  /*e360*/  MOV R145, R224 ;  /* 0x000000e000917202 */ /* 0x000fc60000000f00 */
[----:B------:R-:W3:Y:S01]  /*e370*/  LDL.LU R227, [R1+0x1354] ;  /* 0x0013540001e37983 */ /* 0x000ee20000300800 */
[----:B------:R-:W-:-:S03]  /*e380*/  IMAD.MOV.U32 R146, RZ, RZ, R223 ;  /* 0x000000ffff927224 */ /* 0x000fc600078e00df */
[----:B------:R-:W3:Y:S01]  /*e390*/  LDL.LU R226, [R1+0x1350] ;  /* 0x0013500001e27983 */ /* 0x000ee20000300800 */
[----:B------:R-:W-:-:S03]  /*e3a0*/  IMAD.MOV.U32 R147, RZ, RZ, R222 ;  /* 0x000000ffff937224 */ /* 0x000fc600078e00de */
[----:B------:R-:W3:Y:S01]  /*e3b0*/  LDL.LU R225, [R1+0x134c] ;  /* 0x00134c0001e17983 */ /* 0x000ee20000300800 */
[----:B------:R-:W-:Y:S01]  /*e3c0*/  IMAD.MOV.U32 R148, RZ, RZ, R221 ;  /* 0x000000ffff947224 */ /* 0x000fe200078e00dd */
[----:B------:R-:W-:Y:S02]  /*e3d0*/  MOV R151, R218 ;  /* 0x000000da00977202 */ /* 0x000fe40000000f00 */
[----:B------:R-:W3:Y:S01]  /*e3e0*/  LDL.LU R224, [R1+0x1348] ;  /* 0x0013480001e07983 */ /* 0x000ee20000300800 */
[----:B------:R-:W-:-:S03]  /*e3f0*/  IMAD.MOV.U32 R150, RZ, RZ, R219 ;  /* 0x000000ffff967224 */ /* 0x000fc600078e00db */
[----:B------:R-:W3:Y:S01]  /*e400*/  LDL.LU R223, [R1+0x1344] ;  /* 0x0013440001df7983 */ /* 0x000ee20000300800 */
[----:B------:R-:W-:-:S03]  /*e410*/  IMAD.MOV.U32 R149, RZ, RZ, R220 ;  /* 0x000000ffff957224 */ /* 0x000fc600078e00dc */
[----:B------:R-:W3:Y:S04]  /*e420*/  LDL.LU R222, [R1+0x1340] ;  /* 0x0013400001de7983 */ /* 0x000ee80000300800 */
[----:B------:R-:W3:Y:S04]  /*e430*/  LDL.LU R221, [R1+0x133c] ;  /* 0x00133c0001dd7983 */ /* 0x000ee80000300800 */
[----:B------:R-:W3:Y:S04]  /*e440*/  LDL.LU R220, [R1+0x1338] ;  /* 0x0013380001dc7983 */ /* 0x000ee80000300800 */
[----:B------:R-:W3:Y:S04]  /*e450*/  LDL.LU R219, [R1+0x1334] ;  /* 0x0013340001db7983 */ /* 0x000ee80000300800 */
[----:B------:R-:W3:Y:S04]  /*e460*/  LDL.LU R218, [R1+0x1330] ;  /* 0x0013300001da7983 */ /* 0x000ee80000300800 */
        /* <DEDUP_REMOVED lines=9> */
[----:B--2---:R-:W-:Y:S04]  /*e500*/  STL.64 [R1+0xc70], R132 ;  /* 0x000c708401007387 */ /* 0x004fe80000100a00 */
[----:B----4-:R-:W-:Y:S04]  /*e510*/  STL.64 [R1+0xc68], R130 ;  /* 0x000c688201007387 */ /* 0x010fe80000100a00 */
[----:B---3--:R-:W-:Y:S04]  /*e520*/  STL.64 [R1+0xc60], R128 ;  /* 0x000c608001007387 */ /* 0x008fe80000100a00 */
        /* <DEDUP_REMOVED lines=174> */
[----:B------:R-:W3:Y:S01]  /*f010*/  LDL.LU R146, [R1+0x7e8] ;  /* 0x0007e80001927983 */ /* 0x000ee20000300800 */
[----:B------:R-:W-:-:S02]  /*f020*/  IMAD.MOV.U32 R147, RZ, RZ, R0 ;  /* 0x000000ffff937224 */ /* 0x000fc400078e0000 */
[----:B------:R-:W-:Y:S01]  /*f030*/  IMAD.MOV.U32 R148, RZ, RZ, R2 ;  /* 0x000000ffff947224 */ /* 0x000fe200078e0002 */
[----:B------:R-:W4:Y:S01]  /*f040*/  LDL.LU R0, [R1+0x132c] ;  /* 0x00132c0001007983 */ /* 0x000f220000300800 */
[----:B------:R-:W-:Y:S02]  /*f050*/  IMAD.MOV.U32 R150, RZ, RZ, R5 ;  /* 0x000000ffff967224 */ /* 0x000fe400078e0005 */
[----:B------:R-:W-:Y:S01]  /*f060*/  IMAD.MOV.U32 R151, RZ, RZ, R16 ;  /* 0x000000ffff977224 */ /* 0x000fe200078e0010 */
[----:B------:R-:W4:Y:S01]  /*f070*/  LDL.LU R2, [R1+0x1328] ;  /* 0x0013280001027983 */ /* 0x000f220000300800 */
[----:B------:R-:W-:-:S03]  /*f080*/  IMAD.MOV.U32 R149, RZ, RZ, R3 ;  /* 0x000000ffff957224 */ /* 0x000fc600078e0003 */
[----:B------:R-:W4:Y:S04]  /*f090*/  LDL.LU R3, [R1+0x1324] ;  /* 0x0013240001037983 */ /* 0x000f280000300800 */
[----:B------:R-:W4:Y:S04]  /*f0a0*/  LDL.LU R5, [R1+0x1320] ;  /* 0x0013200001057983 */ /* 0x000f280000300800 */
[----:B------:R-:W4:Y:S04]  /*f0b0*/  LDL.LU R16, [R1+0x131c] ;  /* 0x00131c0001107983 */ /* 0x000f280000300800 */
[----:B------:R-:W-:Y:S04]  /*f0c0*/  STL.64 [R1+0xeb8], R150 ;  /* 0x000eb89601007387 */ /* 0x000fe80000100a00 */
[----:B------:R-:W-:Y:S04]  /*f0d0*/  STL.64 [R1+0xeb0], R148 ;  /* 0x000eb09401007387 */ /* 0x000fe80000100a00 */
[----:B---3--:R-:W-:Y:S04]  /*f0e0*/  STL.64 [R1+0xea8], R146 ;  /* 0x000ea89201007387 */ /* 0x008fe80000100a00 */
[----:B--2---:R-:W-:Y:S04]  /*f0f0*/  STL.64 [R1+0xea0], R144 ;  /* 0x000ea09001007387 */ /* 0x004fe80000100a00 */
[----:B----4-:R-:W-:Y:S04]  /*f100*/  STL.64 [R1+0xe98], R142 ;  /* 0x000e988e01007387 */ /* 0x010fe80000100a00 */
        /* <DEDUP_REMOVED lines=169> */
[----:B------:R-:W-:Y:S01]  /*fba0*/  MOV R134, R218 ;  /* 0x000000da00867202 */ /* 0x000fe20000000f00 */
[----:B------:R-:W-:-:S02]  /*fbb0*/  IMAD.MOV.U32 R135, RZ, RZ, R219 ;  /* 0x000000ffff877224 */ /* 0x000fc400078e00db */
[----:B------:R-:W3:Y:S01]  /*fbc0*/  LDL.LU R218, [R1+0x1318] ;  /* 0x0013180001da7983 */ /* 0x000ee20000300800 */
[----:B------:R-:W-:Y:S02]  /*fbd0*/  IMAD.MOV.U32 R136, RZ, RZ, R220 ;  /* 0x000000ffff887224 */ /* 0x000fe400078e00dc */
[----:B------:R-:W-:Y:S01]  /*fbe0*/  IMAD.MOV.U32 R137, RZ, RZ, R221 ;  /* 0x000000ffff897224 */ /* 0x000fe200078e00dd */
        /* <DEDUP_REMOVED lines=22> */
[----:B------:R-:W-:Y:S02]  /*fd50*/  IMAD.MOV.U32 R150, RZ, RZ, R234 ;  /* 0x000000ffff967224 */ /* 0x000fe400078e00ea */
[----:B------:R-:W-:Y:S01]  /*fd60*/  IMAD.MOV.U32 R151, RZ, RZ, R235 ;  /* 0x000000ffff977224 */ /* 0x000fe200078e00eb */
        /* <DEDUP_REMOVED lines=194> */
[----:B------:R-:W-:Y:S01]  /*10990*/  MOV R147, R16 ;  /* 0x0000001000937202 */ /* 0x000fe20000000f00 */
[----:B------:R-:W-:-:S02]  /*109a0*/  IMAD.MOV.U32 R148, RZ, RZ, R5 ;  /* 0x000000ffff947224 */ /* 0x000fc400078e0005 */
[----:B------:R0:W5:Y:S01]  /*109b0*/  LDL.LU R16, [R1+0x12d0] ;  /* 0x0012d00001107983 */ /* 0x0001620000300800 */
[----:B------:R-:W-:Y:S02]  /*109c0*/  IMAD.MOV.U32 R150, RZ, RZ, R2 ;  /* 0x000000ffff967224 */ /* 0x000fe400078e0002 */
[----:B------:R-:W-:Y:S01]  /*109d0*/  IMAD.MOV.U32 R151, RZ, RZ, R0 ;  /* 0x000000ffff977224 */ /* 0x000fe200078e0000 */
[----:B------:R0:W5:Y:S01]  /*109e0*/  LDL.LU R5, [R1+0x12cc] ;  /* 0x0012cc0001057983 */ /* 0x0001620000300800 */
[----:B------:R-:W-:-:S03]  /*109f0*/  IMAD.MOV.U32 R149, RZ, RZ, R3 ;  /* 0x000000ffff957224 */ /* 0x000fc600078e0003 */
[----:B------:R0:W5:Y:S04]  /*10a00*/  LDL.LU R3, [R1+0x12c8] ;  /* 0x0012c80001037983 */ /* 0x0001680000300800 */
[----:B------:R0:W5:Y:S04]  /*10a10*/  LDL.LU R2, [R1+0x12c4] ;  /* 0x0012c40001027983 */ /* 0x0001680000300800 */
[----:B------:R0:W5:Y:S04]  /*10a20*/  LDL.LU R0, [R1+0x12c0] ;  /* 0x0012c00001007983 */ /* 0x0001680000300800 */
        /* <DEDUP_REMOVED lines=192> */
[----:B------:R-:W-:Y:S02]  /*11630*/  UIADD3 UR8, UR16, 0x2, URZ ;  /* 0x0000000210087890 */ /* 0x000fe4000fffe03f */
[----:B------:R-:W-:Y:S01]  /*11640*/  UIADD3 UR10, UR17, 0x2, URZ ;  /* 0x00000002110a7890 */ /* 0x000fe2000fffe03f */
[----:B------:R-:W-:Y:S01]  /*11650*/  UMOV UR9, 0x80000020 ;  /* 0x8000002000097882 */ /* 0x000fe20000000000 */
[----:B------:R-:W-:Y:S01]  /*11660*/  UMOV UR11, 0x80000020 ;  /* 0x80000020000b7882 */ /* 0x000fe20000000000 */
        /* <DEDUP_REMOVED lines=508> */
[----:B------:R-:W-:Y:S01]  /*13630*/  UIADD3 UR8, UR16, 0x402, URZ ;  /* 0x0000040210087890 */ /* 0x000fe2000fffe03f */
[----:B------:R-:W3:Y:S01]  /*13640*/  LDL.LU.64 R106, [R1+0xc08] ;  /* 0x000c0800016a7983 */ /* 0x000ee20000300a00 */
[----:B------:R-:W-:-:S03]  /*13650*/  UMOV UR9, 0x80000020 ;  /* 0x8000002000097882 */ /* 0x000fc60000000000 */
        /* <DEDUP_REMOVED lines=136> */
[----:B------:R-:W-:Y:S01]  /*13ee0*/  BPT.TRAP 0x1 ;  /* 0x000000040000795c */ /* 0x000fe20000300000 */
.L_x_27:
[----:B------:R-:W2:Y:S04]  /*13ef0*/  LDL R4, [R1+0xa00] ;  /* 0x000a000001047983 */ /* 0x000ea80000100800 */
[----:B------:R-:W3:Y:S01]  /*13f00*/  LDL R6, [R1+0xa04] ;  /* 0x000a040001067983 */ /* 0x000ee20000100800 */
[----:B------:R-:W-:Y:S01]  /*13f10*/  UISETP.GT.U32.AND UP0, UPT, UR40, 0x1, UPT ;  /* 0x000000012800788c */ /* 0x000fe2000bf04070 */
[----:B--2---:R-:W-:Y:S01]  /*13f20*/  ISETP.NE.AND P1, PT, R4, RZ, PT ;  /* 0x000000ff0400720c */ /* 0x004fe20003f25270 */
[----:B------:R-:W-:-:S12]  /*13f30*/  IMAD.U32 R4, RZ, RZ, UR14 ;  /* 0x0000000eff047e24 */ /* 0x000fd8000f8e00ff */
[----:B------:R-:W-:-:S04]  /*13f40*/  @P1 LEA R4, R4, UR46, 0x3 ;  /* 0x0000002e04041c11 */ /* 0x000fc8000f8e18ff */
[----:B------:R-:W-:-:S04]  /*13f50*/  @P1 IADD3 R4, R4, 0x20, RZ ;  /* 0x0000002004041810 */ /* 0x000fc80007ffe0ff */
[----:B---3--:R-:W-:-:S04]  /*13f60*/  @P1 PRMT R4, R6, 0x654, R4 ;  /* 0x0000065406041816 */ /* 0x008fc80000000004 */
[----:B------:R0:W-:Y:S01]  /*13f70*/  @P1 SYNCS.ARRIVE.TRANS64.RED.A1T0 RZ, [R4+URZ], RZ ;  /* 0x000000ff04ff19a7 */ /* 0x0001e2000810043f */
[----:B------:R-:W-:-:S13]  /*13f80*/  PLOP3.LUT P1, PT, PT, PT, UP0, 0x80, 0x0 ;  /* 0x000000000000781c */ /* 0x000fda0003f2f008 */
[----:B0-----:R-:W-:Y:S05]  /*13f90*/  @P1 BRA `(.L_x_28) ;  /* 0x0000000000041947 */ /* 0x001fea0003800000 */
[----:B------:R-:W-:Y:S01]  /*13fa0*/  BPT.TRAP 0x1 ;  /* 0x000000040000795c */ /* 0x000fe20000300000 */
.L_x_28:
[----:B------:R-:W-:Y:S01]  /*13fb0*/  UIADD3 UR15, UR15, 0x1, URZ ;  /* 0x000000010f0f7890 */ /* 0x000fe2000fffe03f */
[C---:B-----5:R-:W-:Y:S01]  /*13fc0*/  ISETP.GT.AND P1, PT, R0.reuse, 0x1, PT ;  /* 0x000000010000780c */ /* 0x060fe20003f24270 */
[----:B------:R-:W-:Y:S01]  /*13fd0*/  UIADD3 UR14, UR14, 0x1, URZ ;  /* 0x000000010e0e7890 */ /* 0x000fe2000fffe03f */
[----:B------:R-:W-:Y:S01]  /*13fe0*/  VIADD R0, R0, 0xffffffff ;  /* 0xffffffff00007836 */ /* 0x000fe20000000000 */
[----:B------:R-:W-:Y:S02]  /*13ff0*/  UISETP.NE.AND UP0, UPT, UR15, 0x4, UPT ;  /* 0x000000040f00788c */ /* 0x000fe4000bf05270 */
[----:B------:R-:W-:Y:S02]  /*14000*/  UISETP.NE.AND UP1, UPT, UR14, 0x4, UPT ;  /* 0x000000040e00788c */ /* 0x000fe4000bf25270 */
[----:B------:R-:W-:Y:S02]  /*14010*/  USEL UR4, URZ, 0x1, UP0 ;  /* 0x000000013f047887 */ /* 0x000fe40008000000 */
[----:B------:R-:W-:-:S02]  /*14020*/  USEL UR15, UR15, URZ, UP0 ;  /* 0x0000003f0f0f7287 */ /* 0x000fc40008000000 */
[----:B------:R-:W-:Y:S02]  /*14030*/  USEL UR14, UR14, URZ, UP1 ;  /* 0x0000003f0e0e7287 */ /* 0x000fe40008800000 */
[----:B------:R-:W-:Y:S01]  /*14040*/  LOP3.LUT R3, R3, UR4, RZ, 0x3c, !PT ;  /* 0x0000000403037c12 */ /* 0x000fe2000f8e3cff */
[----:B------:R-:W-:Y:S09]  /*14050*/  @P1 BRA `(.L_x_29) ;  /* 0xffffff5400581947 */ /* 0x000ff2000383ffff */
.L_x_22:
[----:B------:R-:W0:Y:S02]  /*14060*/  LDC R0, c[0x0][0x28c] ;  /* 0x0000a300ff007b82 */ /* 0x000e240000000800 */
[----:B0-----:R-:W-:-:S13]  /*14070*/  ISETP.GE.AND P1, PT, R0, 0x1, PT ;  /* 0x000000010000780c */ /* 0x001fda0003f26270 */
[----:B------:R-:W-:Y:S05]  /*14080*/  @!P1 BRA `(.L_x_30) ;  /* 0x0000000000449947 */ /* 0x000fea0003800000 */
[----:B------:R-:W-:Y:S05]  /*14090*/  @!P0 BRA `(.L_x_31) ;  /* 0x0000000000048947 */ /* 0x000fea0003800000 */
[----:B------:R-:W-:Y:S01]  /*140a0*/  BPT.TRAP 0x1 ;  /* 0x000000040000795c */ /* 0x000fe20000300000 */
.L_x_31:
[----:B------:R-:W2:Y:S04]  /*140b0*/  LDL R0, [R1+0xa00] ;  /* 0x000a000001007983 */ /* 0x000ea80000100800 */
[----:B------:R-:W3:Y:S01]  /*140c0*/  LDL R3, [R1+0xa04] ;  /* 0x000a040001037983 */ /* 0x000ee20000100800 */
[----:B------:R-:W-:Y:S01]  /*140d0*/  UISETP.GT.U32.AND UP0, UPT, UR40, 0x1, UPT ;  /* 0x000000012800788c */ /* 0x000fe2000bf04070 */
[----:B--2---:R-:W-:Y:S01]  /*140e0*/  ISETP.NE.AND P0, PT, R0, RZ, PT ;  /* 0x000000ff0000720c */ /* 0x004fe20003f05270 */
[----:B---3--:R-:W-:-:S12]  /*140f0*/  IMAD.MOV.U32 R4, RZ, RZ, R3 ;  /* 0x000000ffff047224 */ /* 0x008fd800078e0003 */
[----:B-----5:R-:W-:-:S04]  /*14100*/  @P0 VIADD R0, R5, UR39 ;  /* 0x0000002705000c36 */ /* 0x020fc80008000000 */
[----:B------:R-:W-:Y:S02]  /*14110*/  @P0 IMAD.SHL.U32 R0, R0, 0x8, RZ ;  /* 0x0000000800000824 */ /* 0x000fe400078e00ff */
[----:B------:R-:W-:-:S03]  /*14120*/  IMAD.U32 R3, RZ, RZ, UR46 ;  /* 0x0000002eff037e24 */ /* 0x000fc6000f8e00ff */
[----:B------:R-:W-:-:S04]  /*14130*/  @P0 LOP3.LUT R0, R0, 0x18, RZ, 0xc0, !PT ;  /* 0x0000001800000812 */ /* 0x000fc800078ec0ff */
[----:B------:R-:W-:-:S04]  /*14140*/  @P0 IADD3 R0, R3, 0x20, R0 ;  /* 0x0000002003000810 */ /* 0x000fc80007ffe000 */
[----:B------:R-:W-:-:S04]  /*14150*/  @P0 PRMT R0, R4, 0x654, R0 ;  /* 0x0000065404000816 */ /* 0x000fc80000000000 */
[----:B------:R0:W-:Y:S01]  /*14160*/  @P0 SYNCS.ARRIVE.TRANS64.RED.A1T0 RZ, [R0+URZ], RZ ;  /* 0x000000ff00ff09a7 */ /* 0x0001e2000810043f */
[----:B------:R-:W-:-:S13]  /*14170*/  PLOP3.LUT P0, PT, PT, PT, UP0, 0x80, 0x0 ;  /* 0x000000000000781c */ /* 0x000fda0003f0f008 */
[----:B0-----:R-:W-:Y:S05]  /*14180*/  @P0 BRA `(.L_x_30) ;  /* 0x0000000000040947 */ /* 0x001fea0003800000 */
[----:B------:R-:W-:Y:S01]  /*14190*/  BPT.TRAP 0x1 ;  /* 0x000000040000795c */ /* 0x000fe20000300000 */
.L_x_30:
[----:B------:R-:W0:Y:S01]  /*141a0*/  S2R R6, SR_TID.X ;  /* 0x0000000000067919 */ /* 0x000e220000002100 */
[----:B------:R-:W-:Y:S01]  /*141b0*/  USHF.L.U32 UR43, UR43, 0x9, URZ ;  /* 0x000000092b2b7899 */ /* 0x000fe2000800063f */
[----:B------:R-:W-:Y:S01]  /*141c0*/  ULDC UR8, c[0x0][0x288] ;  /* 0x0000a20000087ab9 */ /* 0x000fe20000000800 */
[----:B------:R-:W-:Y:S02]  /*141d0*/  UIADD3 UR39, UR45, UR39, URZ ;  /* 0x000000272d277290 */ /* 0x000fe4000fffe03f */
[----:B------:R-:W-:Y:S02]  /*141e0*/  UIMAD.WIDE UR6, UR42, 0x180, URZ ;  /* 0x000001802a0678a5 */ /* 0x000fe4000f8e023f */
[----:B------:R-:W-:Y:S01]  /*141f0*/  IMAD.U32 R10, RZ, RZ, UR43 ;  /* 0x0000002bff0a7e24 */ /* 0x000fe2000f8e00ff */
[----:B------:R-:W-:Y:S02]  /*14200*/  UIMAD UR42, UR42, 0x180, URZ ;  /* 0x000001802a2a78a4 */ /* 0x000fe4000f8e023f */
[----:B------:R-:W-:Y:S01]  /*14210*/  UISETP.GE.AND UP2, UPT, UR43, UR8, UPT ;  /* 0x000000082b00728c */ /* 0x000fe2000bf46270 */
[----:B------:R-:W-:Y:S01]  /*14220*/  ULDC UR9, c[0x0][0x284] ;  /* 0x0000a10000097ab9 */ /* 0x000fe20000000800 */
[----:B------:R-:W-:-:S02]  /*14230*/  USHF.R.U32.HI UR4, URZ, 0x2, UR39 ;  /* 0x000000023f047899 */ /* 0x000fc40008011627 */
[----:B------:R-:W-:Y:S02]  /*14240*/  UISETP.GE.OR UP2, UPT, UR42, UR9, UP2 ;  /* 0x000000092a00728c */ /* 0x000fe40009746670 */
[----:B------:R-:W-:Y:S02]  /*14250*/  ULOP3.LUT UR4, UR4, 0x1, URZ, 0xc0, !UPT ;  /* 0x0000000104047892 */ /* 0x000fe4000f8ec03f */
[----:B------:R-:W-:Y:S01]  /*14260*/  USHF.R.S32.HI UR12, URZ, 0x1f, UR44 ;  /* 0x0000001f3f0c7899 */ /* 0x000fe2000801142c */
[----:B------:R-:W-:Y:S01]  /*14270*/  ULDC.64 UR10, c[0x0][0x5d0] ;  /* 0x00017400000a7ab9 */ /* 0x000fe20000000a00 */
[----:B------:R-:W-:Y:S01]  /*14280*/  UISETP.GT.U32.AND UP1, UPT, UR39, 0x3, UPT ;  /* 0x000000032700788c */ /* 0x000fe2000bf24070 */
[----:B------:R-:W-:Y:S01]  /*14290*/  PLOP3.LUT P0, PT, PT, PT, UP2, 0x80, 0x0 ;  /* 0x000000000000781c */ /* 0x000fe20003f0f028 */
[----:B------:R-:W-:Y:S01]  /*142a0*/  UISETP.NE.U32.AND UP0, UPT, UR4, 0x1, UPT ;  /* 0x000000010400788c */ /* 0x000fe2000bf05070 */
[----:B------:R-:W-:Y:S01]  /*142b0*/  IMAD.U32 R8, RZ, RZ, UR10 ;  /* 0x0000000aff087e24 */ /* 0x000fe2000f8e00ff */
[----:B------:R-:W-:-:S02]  /*142c0*/  UIMAD UR5, UR12, UR10, URZ ;  /* 0x0000000a0c0572a4 */ /* 0x000fc4000f8e023f */
[----:B------:R-:W-:Y:S02]  /*142d0*/  UISETP.LT.U32.AND UP1, UPT, UR45, 0x4, UP1 ;  /* 0x000000042d00788c */ /* 0x000fe40008f21070 */
[----:B------:R-:W-:Y:S01]  /*142e0*/  UISETP.GT.U32.AND UP0, UPT, UR45, 0x3, !UP0 ;  /* 0x000000032d00788c */ /* 0x000fe2000c704070 */
[--C-:B0-----:R-:W-:Y:S01]  /*142f0*/  SHF.R.U32.HI R3, RZ, 0x7, R6.reuse ;  /* 0x00000007ff037819 */ /* 0x101fe20000011606 */
[C---:B------:R-:W-:Y:S01]  /*14300*/  IMAD.SHL.U32 R11, R6.reuse, 0x2, RZ ;  /* 0x00000002060b7824 */ /* 0x040fe200078e00ff */
[----:B------:R-:W-:Y:S01]  /*14310*/  SHF.R.U32.HI R4, RZ, 0x2, R6 ;  /* 0x00000002ff047819 */ /* 0x000fe20000011606 */
[----:B------:R-:W-:Y:S01]  /*14320*/  UIMAD UR5, UR44, UR11, UR5 ;  /* 0x0000000b2c0572a4 */ /* 0x000fe2000f8e0205 */
[----:B-----5:R-:W-:Y:S01]  /*14330*/  LOP3.LUT R5, R6, 0x60, RZ, 0xc0, !PT ;  /* 0x0000006006057812 */ /* 0x020fe200078ec0ff */
[----:B------:R-:W-:Y:S01]  /*14340*/  USEL UR4, URZ, 0x1, !UP0 ;  /* 0x000000013f047887 */ /* 0x000fe2000c000000 */
[----:B------:R-:W-:Y:S01]  /*14350*/  LOP3.LUT R3, R3, 0x1, RZ, 0xc0, !PT ;  /* 0x0000000103037812 */ /* 0x000fe200078ec0ff */
[----:B------:R-:W-:Y:S01]  /*14360*/  ULOP3.LUT UR39, UR39, 0x3, URZ, 0xc0, !UPT ;  /* 0x0000000327277892 */ /* 0x000fe2000f8ec03f */
[----:B------:R-:W-:-:S02]  /*14370*/  LOP3.LUT R4, R4, 0x7, RZ, 0xc0, !PT ;  /* 0x0000000704047812 */ /* 0x000fc400078ec0ff */
[----:B------:R-:W-:Y:S02]  /*14380*/  SHF.R.U32.HI R5, RZ, 0x1, R5 ;  /* 0x00000001ff057819 */ /* 0x000fe40000011605 */
[----:B------:R-:W-:Y:S02]  /*14390*/  SHF.L.U32 R17, R3, 0x6, RZ ;  /* 0x0000000603117819 */ /* 0x000fe400000006ff */
[--C-:B------:R-:W-:Y:S02]  /*143a0*/  IADD3 R0, RZ, -R5, -R4.reuse ;  /* 0x80000005ff007210 */ /* 0x100fe40007ffe804 */
[----:B------:R-:W-:Y:S01]  /*143b0*/  LOP3.LUT R17, R17, 0x40, R4, 0xe2, !PT ;  /* 0x0000004011117812 */ /* 0x000fe200078ee204 */
[----:B------:R-:W-:Y:S01]  /*143c0*/  IMAD.U32 R4, RZ, RZ, UR9 ;  /* 0x00000009ff047e24 */ /* 0x000fe2000f8e00ff */
[----:B------:R-:W-:Y:S01]  /*143d0*/  LOP3.LUT R10, R10, 0x6, R11, 0xf8, !PT ;  /* 0x000000060a0a7812 */ /* 0x000fe200078ef80b */
[----:B------:R-:W-:Y:S01]  /*143e0*/  IMAD R3, R3, -0x40, R0 ;  /* 0xffffffc003037824 */ /* 0x000fe200078e0200 */
[----:B------:R-:W-:Y:S01]  /*143f0*/  LOP3.LUT R17, R17, UR6, R5, 0xfe, !PT ;  /* 0x0000000611117c12 */ /* 0x000fe2000f8efe05 */
[----:B------:R-:W-:Y:S01]  /*14400*/  IMAD.MOV.U32 R5, RZ, RZ, -0x2 ;  /* 0xfffffffeff057424 */ /* 0x000fe200078e00ff */
[----:B------:R-:W-:-:S02]  /*14410*/  LOP3.LUT R0, R6, 0x3, RZ, 0xc0, !PT ;  /* 0x0000000306007812 */ /* 0x000fc400078ec0ff */
[--C-:B------:R-:W-:Y:S02]  /*14420*/  SHF.R.S32.HI R11, RZ, 0x1f, R10.reuse ;  /* 0x0000001fff0b7819 */ /* 0x100fe4000001140a */
[----:B------:R-:W-:Y:S01]  /*14430*/  IADD3 R3, R4, -UR42, R3 ;  /* 0x8000002a04037c10 */ /* 0x000fe2000fffe003 */
[----:B------:R-:W-:Y:S01]  /*14440*/  IMAD R0, R0, R5, UR8 ;  /* 0x0000000800007e24 */ /* 0x000fe2000f8e0205 */
[----:B------:R-:W-:Y:S01]  /*14450*/  USEL UR8, URZ, 0x1, !UP1 ;  /* 0x000000013f087887 */ /* 0x000fe2000c800000 */
[----:B------:R-:W-:Y:S01]  /*14460*/  IMAD.WIDE.U32 R8, R8, UR44, R10 ;  /* 0x0000002c08087c25 */ /* 0x000fe2000f8e000a */
[----:B------:R-:W-:Y:S02]  /*14470*/  UMOV UR42, 0xffffffff ;  /* 0xffffffff002a7882 */ /* 0x000fe40000000000 */
[----:B------:R-:W-:Y:S01]  /*14480*/  ULOP3.LUT UR38, UR4, UR38, UR8, 0x96, !UPT ;  /* 0x0000002604267292 */ /* 0x000fe2000f8e9608 */
[----:B------:R-:W-:Y:S01]  /*14490*/  VIADD R0, R0, -UR43 ;  /* 0x8000002b00007c36 */ /* 0x000fe20008000000 */
[----:B------:R-:W-:Y:S01]  /*144a0*/  IADD3 R9, R9, UR5, RZ ;  /* 0x0000000509097c10 */ /* 0x000fe2000fffe0ff */
[----:B------:R-:W-:Y:S09]  /*144b0*/  @P0 BRA `(.L_x_32) ;  /* 0x0000034400740947 */ /* 0x000ff20003800000 */
[----:B------:R-:W-:Y:S01]  /*144c0*/  FSETP.NEU.AND P1, PT, R16, RZ, PT ;  /* 0x000000ff1000720b */ /* 0x000fe20003f2d000 */
[----:B------:R-:W-:Y:S01]  /*144d0*/  ULDC.64 UR8, c[0x0][0x5c8] ;  /* 0x0001720000087ab9 */ /* 0x000fe20000000a00 */
[----:B------:R-:W-:Y:S01]  /*144e0*/  ISETP.GT.AND P0, PT, R3, RZ, PT ;  /* 0x000000ff0300720c */ /* 0x000fe20003f04270 */
[----:B------:R-:W-:Y:S01]  /*144f0*/  UIMAD UR4, UR7, UR8, URZ ;  /* 0x00000008070472a4 */ /* 0x000fe2000f8e023f */
[----:B------:R-:W-:Y:S01]  /*14500*/  IMAD.U32 R19, RZ, RZ, UR9 ;  /* 0x00000009ff137e24 */ /* 0x000fe2000f8e00ff */
[----:B------:R-:W-:Y:S01]  /*14510*/  BSSY B0, `(.L_x_32) ;  /* 0x0003457000007945 */ /* 0x000fe20003800000 */
[----:B------:R-:W-:Y:S01]  /*14520*/  IMAD.WIDE.U32 R8, R17, UR8, R8 ;  /* 0x0000000811087c25 */ /* 0x000fe2000f8e0008 */
[----:B------:R-:W-:-:S03]  /*14530*/  ISETP.GT.AND P2, PT, R0, RZ, P0 ;  /* 0x000000ff0000720c */ /* 0x000fc60000744270 */
[----:B------:R-:W-:-:S04]  /*14540*/  IMAD R19, R17, R19, UR4 ;  /* 0x0000000411137e24 */ /* 0x000fc8000f8e0213 */
[----:B------:R-:W-:Y:S01]  /*14550*/  IMAD.IADD R19, R9, 0x1, R19 ;  /* 0x0000000109137824 */ /* 0x000fe200078e0213 */
[----:B------:R-:W-:Y:S06]  /*14560*/  @!P1 BRA `(.L_x_33) ;  /* 0x0000022000349947 */ /* 0x000fec0003800000 */
[----:B------:R-:W0:Y:S01]  /*14570*/  LDC.64 R162, c[0x0][0x5b8] ;  /* 0x00016e00ffa27b82 */ /* 0x000e220000000a00 */
[----:B------:R-:W2:Y:S01]  /*14580*/  LDL.LU R20, [R1+0x800] ;  /* 0x0008000001147983 */ /* 0x000ea20000300800 */
[----:B------:R-:W-:-:S06]  /*14590*/  ULDC.64 UR4, c[0x0][0x5c0] ;  /* 0x0001700000047ab9 */ /* 0x000fcc0000000a00 */
[----:B------:R-:W1:Y:S08]  /*145a0*/  LDC.64 R4, c[0x0][0x5b0] ;  /* 0x00016c00ff047b82 */ /* 0x000e700000000a00 */
[----:B------:R-:W3:Y:S01]  /*145b0*/  LDC.64 R6, c[0x0][0x5a8] ;  /* 0x00016a00ff067b82 */ /* 0x000ee20000000a00 */
[C---:B0-----:R-:W-:Y:S02]  /*145c0*/  IMAD R168, R162.reuse, UR12, RZ ;  /* 0x0000000ca2a87c24 */ /* 0x041fe4000f8e02ff */
[----:B------:R-:W-:-:S04]  /*145d0*/  IMAD.WIDE.U32 R164, R162, UR44, R10 ;  /* 0x0000002ca2a47c25 */ /* 0x000fc8000f8e000a */
[----:B------:R-:W-:Y:S02]  /*145e0*/  IMAD R168, R163, UR44, R168 ;  /* 0x0000002ca3a87c24 */ /* 0x000fe4000f8e02a8 */
[----:B-1----:R-:W-:Y:S02]  /*145f0*/  IMAD R18, R4, UR7, RZ ;  /* 0x0000000704127c24 */ /* 0x002fe4000f8e02ff */
[----:B------:R-:W-:Y:S02]  /*14600*/  IMAD.IADD R161, R165, 0x1, R168 ;  /* 0x00000001a5a17824 */ /* 0x000fe400078e02a8 */
[----:B------:R-:W-:Y:S02]  /*14610*/  IMAD.MOV.U32 R160, RZ, RZ, R164 ;  /* 0x000000ffffa07224 */ /* 0x000fe400078e00a4 */
[C---:B------:R-:W-:Y:S02]  /*14620*/  IMAD R18, R17.reuse, R5, R18 ;  /* 0x0000000511127224 */ /* 0x040fe400078e0212 */
[----:B------:R-:W-:-:S05]  /*14630*/  IMAD.WIDE.U32 R12, R17, R4, R160 ;  /* 0x00000004110c7225 */ /* 0x000fca00078e00a0 */
[----:B------:R-:W-:Y:S02]  /*14640*/  IADD3 R9, R13, R18, RZ ;  /* 0x000000120d097210 */ /* 0x000fe40007ffe0ff */
[----:B---3--:R-:W-:-:S04]  /*14650*/  LEA R14, P1, R12, R6, 0x1 ;  /* 0x000000060c0e7211 */ /* 0x008fc800078208ff */
[----:B------:R-:W-:-:S05]  /*14660*/  LEA.HI.X R15, R12, R7, R9, 0x1, P1 ;  /* 0x000000070c0f7211 */ /* 0x000fca00008f0c09 */
[----:B------:R0:W3:Y:S01]  /*14670*/  @P2 LDG.E.LTC128B.U16 R12, desc[UR36][R14.64] ;  /* 0x000000240e0c2981 */ /* 0x0000e2000c1e1520 */
[----:B------:R-:W-:Y:S01]  /*14680*/  BSSY B1, `(.L_x_34) ;  /* 0x0000011000017945 */ /* 0x000fe20003800000 */
[----:B0-----:R-:W-:-:S04]  /*14690*/  LEA R14, P1, R8, UR4, 0x1 ;  /* 0x00000004080e7c11 */ /* 0x001fc8000f8208ff */
[----:B------:R-:W-:Y:S01]  /*146a0*/  LEA.HI.X R15, R8, UR5, R19, 0x1, P1 ;  /* 0x00000005080f7c11 */ /* 0x000fe200088f0c13 */
[----:B---3--:R-:W-:-:S05]  /*146b0*/  HADD2.F32 R9, -RZ, R12.H0_H0 ;  /* 0x2000000cff097230 */ /* 0x008fca0000004100 */
[----:B------:R-:W-:-:S04]  /*146c0*/  FMUL R9, R9, R16 ;  /* 0x0000001009097220 */ /* 0x000fc80000400000 */
[----:B--2---:R-:W-:-:S05]  /*146d0*/  FFMA R9, R20, R2, R9 ;  /* 0x0000000214097223 */ /* 0x004fca0000000009 */
[----:B------:R-:W-:-:S05]  /*146e0*/  F2FP.F16.F32.PACK_AB R8, RZ, R9 ;  /* 0x00000009ff08723e */ /* 0x000fca00000000ff */
[----:B------:R0:W-:Y:S02]  /*146f0*/  @P2 STG.E.U16 desc[UR36][R14.64], R8 ;  /* 0x000000080e002986 */ /* 0x0001e4000c101524 */
[----:B0-----:R-:W-:-:S04]  /*14700*/  IMAD.WIDE.U32 R8, R17, R4, R10 ;  /* 0x0000000411087225 */ /* 0x001fc800078e000a */
[----:B------:R-:W-:Y:S02]  /*14710*/  IMAD.IADD R9, R18, 0x1, R9 ;  /* 0x0000000112097824 */ /* 0x000fe400078e0209 */
[----:B------:R-:W-:-:S04]  /*14720*/  IMAD.WIDE.U32 R8, R162, UR44, R8 ;  /* 0x0000002ca2087c25 */ /* 0x000fc8000f8e0008 */
[----:B------:R-:W-:Y:S01]  /*14730*/  IMAD.IADD R9, R168, 0x1, R9 ;  /* 0x00000001a8097824 */ /* 0x000fe200078e0209 */
[----:B------:R-:W-:-:S04]  /*14740*/  LEA R156, P1, R8, R6, 0x1 ;  /* 0x00000006089c7211 */ /* 0x000fc800078208ff */
[----:B------:R-:W-:Y:S02]  /*14750*/  LEA.HI.X R157, R8, R7, R9, 0x1, P1 ;  /* 0x00000007089d7211 */ /* 0x000fe400008f0c09 */
[----:B------:R-:W-:-:S13]  /*14760*/  ISETP.GT.AND P1, PT, R0, 0x1, P0 ;  /* 0x000000010000780c */ /* 0x000fda0000724270 */
[----:B------:R-:W-:Y:S05]  /*14770*/  @!P1 BRA `(.L_x_35) ;  /* 0x0000000000049947 */ /* 0x000fea0003800000 */
[----:B------:R0:W5:Y:S02]  /*14780*/  LDG.E.LTC128B.U16 R12, desc[UR36][R156.64+0x2] ;  /* 0x000002249c0c7981 */ /* 0x000164000c1e1520 */
.L_x_35:
[----:B------:R-:W-:Y:S05]  /*14790*/  BSYNC B1 ;  /* 0x0000000000017941 */ /* 0x000fea0003800000 */
.L_x_34:
[----:B------:R-:W2:Y:S01]  /*147a0*/  LDL.LU R9, [R1+0x804] ;  /* 0x0008040001097983 */ /* 0x000ea20000300800 */
[----:B-----5:R-:W-:Y:S01]  /*147b0*/  HADD2.F32 R8, -RZ, R12.H0_H0 ;  /* 0x2000000cff087230 */ /* 0x020fe20000004100 */
[C---:B------:R-:W-:Y:S01]  /*147c0*/  SHF.L.U64.HI R167, R4.reuse, 0x3, R5 ;  /* 0x0000000304a77819 */ /* 0x040fe20000010205 */
[----:B------:R-:W-:Y:S01]  /*147d0*/  IMAD.SHL.U32 R166, R4, 0x8, RZ ;  /* 0x0000000804a67824 */ /* 0x000fe200078e00ff */
[----:B------:R-:W-:Y:S01]  /*147e0*/  ISETP.GT.AND P5, PT, R3, 0x8, PT ;  /* 0x000000080300780c */ /* 0x000fe20003fa4270 */
[----:B------:R-:W3:Y:S01]  /*147f0*/  LDL.LU R20, [R1+0x808] ;  /* 0x0008080001147983 */ /* 0x000ee20000300800 */
[----:B------:R-:W-:-:S04]  /*14800*/  FMUL R8, R8, R16 ;  /* 0x0000001008087220 */ /* 0x000fc80000400000 */
[----:B--2---:R-:W-:Y:S01]  /*14810*/  FFMA R8, R9, R2, R8 ;  /* 0x0000000209087223 */ /* 0x004fe20000000008 */
[----:B------:R-:W-:-:S04]  /*14820*/  @P1 IMAD.MOV.U32 R9, RZ, RZ, R15 ;  /* 0x000000ffff091224 */ /* 0x000fc800078e000f */
[----:B------:R-:W-:-:S04]  /*14830*/  F2FP.F16.F32.PACK_AB R8, RZ, R8 ;  /* 0x00000008ff08723e */ /* 0x000fc800000000ff */
[----:B------:R-:W-:Y:S01]  /*14840*/  PRMT R13, R8, 0x7610, R13 ;  /* 0x00007610080d7816 */ /* 0x000fe2000000000d */
[----:B------:R-:W-:-:S05]  /*14850*/  @P1 IMAD.MOV.U32 R8, RZ, RZ, R14 ;  /* 0x000000ffff081224 */ /* 0x000fca00078e000e */
[----:B------:R1:W-:Y:S01]  /*14860*/  @P1 STG.E.U16 desc[UR36][R8.64+0x2], R13 ;  /* 0x0000020d08001986 */ /* 0x0003e2000c101524 */
[----:B------:R-:W-:Y:S01]  /*14870*/  ISETP.GT.AND P1, PT, R0, RZ, P5 ;  /* 0x000000ff0000720c */ /* 0x000fe20002f24270 */
[----:B-1----:R-:W-:-:S05]  /*14880*/  IMAD.WIDE.U32 R8, R17, R4, R166 ;  /* 0x0000000411087225 */ /* 0x002fca00078e00a6 */
[----:B------:R-:W-:Y:S02]  /*14890*/  IADD3 R13, R18, R9, RZ ;  /* 0x00000009120d7210 */ /* 0x000fe40007ffe0ff */
[----:B------:R-:W-:-:S05]  /*148a0*/  IADD3 R9, P2, R164, R8, RZ ;  /* 0x00000008a4097210 */ /* 0x000fca0007f5e0ff */
[----:B------:R-:W-:Y:S01]  /*148b0*/  IMAD.X R19, R13, 0x1, R161, P2 ;  /* 0x000000010d137824 */ /* 0x000fe200010e06a1 */
[----:B------:R-:W-:-:S04]  /*148c0*/  LEA R18, P2, R9, R6, 0x1 ;  /* 0x0000000609127211 */ /* 0x000fc800078408ff */
[----:B------:R-:W-:-:S05]  /*148d0*/  LEA.HI.X R19, R9, R7, R19, 0x1, P2 ;  /* 0x0000000709137211 */ /* 0x000fca00010f0c13 */
[----:B------:R-:W2:Y:S01]  /*148e0*/  @P1 LDG.E.LTC128B.U16 R12, desc[UR36][R18.64] ;  /* 0x00000024120c1981 */ /* 0x000ea2000c1e1520 */
[----:B------:R-:W-:Y:S01]  /*148f0*/  IADD3 R8, P2, R10, R8, RZ ;  /* 0x000000080a087210 */ /* 0x000fe20007f5e0ff */
[----:B------:R-:W-:Y:S01]  /*14900*/  IMAD.U32 R169, RZ, RZ, UR8 ;  /* 0x00000008ffa97e24 */ /* 0x000fe2000f8e00ff */
[----:B------:R-:W-:Y:S01]  /*14910*/  MOV R170, UR9 ;  /* 0x0000000900aa7c02 */ /* 0x000fe20008000f00 */
[----:B------:R-:W-:Y:S01]  /*14920*/  BSSY B1, `(.L_x_36) ;  /* 0x0000013000017945 */ /* 0x000fe20003800000 */
[----:B------:R-:W-:Y:S01]  /*14930*/  ISETP.GT.AND P3, PT, R0, 0x1, P5 ;  /* 0x000000010000780c */ /* 0x000fe20002f64270 */
[----:B------:R-:W-:Y:S02]  /*14940*/  IMAD.X R9, R11, 0x1, R13, P2 ;  /* 0x000000010b097824 */ /* 0x000fe400010e060d */
[----:B------:R-:W-:Y:S02]  /*14950*/  IMAD.SHL.U32 R169, R169, 0x10, RZ ;  /* 0x00000010a9a97824 */ /* 0x000fe400078e00ff */
[----:B------:R-:W-:-:S04]  /*14960*/  IMAD.WIDE.U32 R8, R162, UR44, R8 ;  /* 0x0000002ca2087c25 */ /* 0x000fc8000f8e0008 */
[----:B------:R-:W-:Y:S01]  /*14970*/  IMAD.IADD R9, R168, 0x1, R9 ;  /* 0x00000001a8097824 */ /* 0x000fe200078e0209 */
[----:B------:R-:W-:-:S04]  /*14980*/  LEA R154, P2, R8, R6, 0x1 ;  /* 0x00000006089a7211 */ /* 0x000fc800078408ff */
[----:B------:R-:W-:Y:S01]  /*14990*/  LEA.HI.X R155, R8, R7, R9, 0x1, P2 ;  /* 0x00000007089b7211 */ /* 0x000fe200010f0c09 */
[----:B------:R-:W-:Y:S01]  /*149a0*/  IMAD.U32 R9, RZ, RZ, UR8 ;  /* 0x00000008ff097e24 */ /* 0x000fe2000f8e00ff */
[----:B------:R-:W-:-:S04]  /*149b0*/  IADD3 R152, P2, R169, R14, RZ ;  /* 0x0000000ea9987210 */ /* 0x000fc80007f5e0ff */
[----:B------:R-:W-:-:S05]  /*149c0*/  SHF.L.U64.HI R170, R9, 0x4, R170 ;  /* 0x0000000409aa7819 */ /* 0x000fca00000102aa */
[----:B------:R-:W-:Y:S02]  /*149d0*/  IMAD.X R153, R170, 0x1, R15, P2 ;  /* 0x00000001aa997824 */ /* 0x000fe400010e060f */
[----:B--2---:R-:W-:-:S05]  /*149e0*/  HADD2.F32 R8, -RZ, R12.H0_H0 ;  /* 0x2000000cff087230 */ /* 0x004fca0000004100 */
[----:B------:R-:W-:-:S04]  /*149f0*/  FMUL R8, R8, R16 ;  /* 0x0000001008087220 */ /* 0x000fc80000400000 */
[----:B---3--:R-:W-:-:S05]  /*14a00*/  FFMA R8, R20, R2, R8 ;  /* 0x0000000214087223 */ /* 0x008fca0000000008 */
[----:B------:R-:W-:-:S05]  /*14a10*/  F2FP.F16.F32.PACK_AB R8, RZ, R8 ;  /* 0x00000008ff08723e */ /* 0x000fca00000000ff */
[----:B------:R1:W-:Y:S01]  /*14a20*/  @P1 STG.E.U16 desc[UR36][R152.64], R8 ;  /* 0x0000000898001986 */ /* 0x0003e2000c101524 */
[----:B------:R-:W-:Y:S05]  /*14a30*/  @!P3 BRA `(.L_x_37) ;  /* 0x000000000004b947 */ /* 0x000fea0003800000 */
[----:B------:R2:W5:Y:S02]  /*14a40*/  LDG.E.LTC128B.U16 R12, desc[UR36][R154.64+0x2] ;  /* 0x000002249a0c7981 */ /* 0x000564000c1e1520 */
.L_x_37:
[----:B------:R-:W-:Y:S05]  /*14a50*/  BSYNC B1 ;  /* 0x0000000000017941 */ /* 0x000fea0003800000 */
.L_x_36:
[----:B------:R-:W3:Y:S01]  /*14a60*/  LDL.LU R9, [R1+0x80c] ;  /* 0x00080c0001097983 */ /* 0x000ee20000300800 */
[----:B-1---5:R-:W-:Y:S01]  /*14a70*/  HADD2.F32 R8, -RZ, R12.H0_H0 ;  /* 0x2000000cff087230 */ /* 0x022fe20000004100 */
[----:B------:R-:W-:Y:S01]  /*14a80*/  ISETP.GT.AND P1, PT, R0, 0x8, P0 ;  /* 0x000000080000780c */ /* 0x000fe20000724270 */
[----:B------:R-:W-:Y:S03]  /*14a90*/  BSSY B1, `(.L_x_38) ;  /* 0x000000b000017945 */ /* 0x000fe60003800000 */
[----:B------:R-:W-:-:S04]  /*14aa0*/  FMUL R8, R8, R16 ;  /* 0x0000001008087220 */ /* 0x000fc80000400000 */
[----:B---3--:R-:W-:Y:S01]  /*14ab0*/  FFMA R8, R9, R2, R8 ;  /* 0x0000000209087223 */ /* 0x008fe20000000008 */
[----:B------:R-:W-:-:S04]  /*14ac0*/  @P3 IMAD.MOV.U32 R9, RZ, RZ, R153 ;  /* 0x000000ffff093224 */ /* 0x000fc800078e0099 */
[----:B------:R-:W-:-:S04]  /*14ad0*/  F2FP.F16.F32.PACK_AB R8, RZ, R8 ;  /* 0x00000008ff08723e */ /* 0x000fc800000000ff */
[----:B------:R-:W-:Y:S01]  /*14ae0*/  PRMT R13, R8, 0x7610, R13 ;  /* 0x00007610080d7816 */ /* 0x000fe2000000000d */
[----:B------:R-:W-:-:S05]  /*14af0*/  @P3 IMAD.MOV.U32 R8, RZ, RZ, R152 ;  /* 0x000000ffff083224 */ /* 0x000fca00078e0098 */
[----:B------:R1:W-:Y:S02]  /*14b00*/  @P3 STG.E.U16 desc[UR36][R8.64+0x2], R13 ;  /* 0x0000020d08003986 */ /* 0x0003e4000c101524 */
[----:B-1----:R-:W-:Y:S01]  /*14b10*/  PRMT R8, R12, 0x7610, R8 ;  /* 0x000076100c087816 */ /* 0x002fe20000000008 */
[----:B------:R-:W-:Y:S06]  /*14b20*/  @!P1 BRA `(.L_x_39) ;  /* 0x0000000000049947 */ /* 0x000fec0003800000 */
[----:B------:R1:W5:Y:S02]  /*14b30*/  LDG.E.LTC128B.U16 R8, desc[UR36][R156.64+0x10] ;  /* 0x000010249c087981 */ /* 0x000364000c1e1520 */
.L_x_39:
[----:B------:R-:W-:Y:S05]  /*14b40*/  BSYNC B1 ;  /* 0x0000000000017941 */ /* 0x000fea0003800000 */
.L_x_38:
[----:B------:R-:W3:Y:S01]  /*14b50*/  LDL.LU R12, [R1+0x810] ;  /* 0x00081000010c7983 */ /* 0x000ee20000300800 */
[----:B-----5:R-:W-:Y:S01]  /*14b60*/  HADD2.F32 R9, -RZ, R8.H0_H0 ;  /* 0x20000008ff097230 */ /* 0x020fe20000004100 */
[----:B------:R-:W-:Y:S01]  /*14b70*/  @P1 MOV R13, R15 ;  /* 0x0000000f000d1202 */ /* 0x000fe20000000f00 */
[----:B------:R-:W-:Y:S01]  /*14b80*/  BSSY B1, `(.L_x_40) ;  /* 0x0000009000017945 */ /* 0x000fe20003800000 */
[----:B------:R-:W-:Y:S02]  /*14b90*/  ISETP.GT.AND P2, PT, R0, 0x9, P0 ;  /* 0x000000090000780c */ /* 0x000fe40000744270 */
[----:B------:R-:W-:-:S04]  /*14ba0*/  FMUL R9, R9, R16 ;  /* 0x0000001009097220 */ /* 0x000fc80000400000 */
[----:B---3--:R-:W-:Y:S01]  /*14bb0*/  FFMA R9, R12, R2, R9 ;  /* 0x000000020c097223 */ /* 0x008fe20000000009 */
[----:B------:R-:W-:-:S04]  /*14bc0*/  @P1 IMAD.MOV.U32 R12, RZ, RZ, R14 ;  /* 0x000000ffff0c1224 */ /* 0x000fc800078e000e */
[----:B------:R-:W-:-:S05]  /*14bd0*/  F2FP.F16.F32.PACK_AB R9, RZ, R9 ;  /* 0x00000009ff09723e */ /* 0x000fca00000000ff */
[----:B------:R3:W-:Y:S01]  /*14be0*/  @P1 STG.E.U16 desc[UR36][R12.64+0x10], R9 ;  /* 0x000010090c001986 */ /* 0x0007e2000c101524 */
[----:B------:R-:W-:Y:S05]  /*14bf0*/  @!P2 BRA `(.L_x_41) ;  /* 0x000000000004a947 */ /* 0x000fea0003800000 */
[----:B------:R4:W5:Y:S02]  /*14c00*/  LDG.E.LTC128B.U16 R8, desc[UR36][R156.64+0x12] ;  /* 0x000012249c087981 */ /* 0x000964000c1e1520 */
.L_x_41:
[----:B------:R-:W-:Y:S05]  /*14c10*/  BSYNC B1 ;  /* 0x0000000000017941 */ /* 0x000fea0003800000 */
.L_x_40:
[----:B---3--:R-:W3:Y:S01]  /*14c20*/  LDL.LU R12, [R1+0x814] ;  /* 0x00081400010c7983 */ /* 0x008ee20000300800 */
[----:B-----5:R-:W-:Y:S01]  /*14c30*/  HADD2.F32 R9, -RZ, R8.H0_H0 ;  /* 0x20000008ff097230 */ /* 0x020fe20000004100 */
[----:B------:R-:W-:Y:S01]  /*14c40*/  ISETP.GT.AND P1, PT, R0, 0x8, P5 ;  /* 0x000000080000780c */ /* 0x000fe20002f24270 */
[----:B------:R-:W-:Y:S01]  /*14c50*/  @P2 IMAD.MOV.U32 R13, RZ, RZ, R15 ;  /* 0x000000ffff0d2224 */ /* 0x000fe200078e000f */
[----:B------:R-:W-:Y:S02]  /*14c60*/  BSSY B1, `(.L_x_42) ;  /* 0x0000008000017945 */ /* 0x000fe40003800000 */
[----:B------:R-:W-:-:S04]  /*14c70*/  FMUL R9, R9, R16 ;  /* 0x0000001009097220 */ /* 0x000fc80000400000 */
[----:B---3--:R-:W-:Y:S01]  /*14c80*/  FFMA R9, R12, R2, R9 ;  /* 0x000000020c097223 */ /* 0x008fe20000000009 */
[----:B------:R-:W-:-:S04]  /*14c90*/  @P2 IMAD.MOV.U32 R12, RZ, RZ, R14 ;  /* 0x000000ffff0c2224 */ /* 0x000fc800078e000e */
[----:B------:R-:W-:-:S05]  /*14ca0*/  F2FP.F16.F32.PACK_AB R9, RZ, R9 ;  /* 0x00000009ff09723e */ /* 0x000fca00000000ff */
[----:B------:R3:W-:Y:S01]  /*14cb0*/  @P2 STG.E.U16 desc[UR36][R12.64+0x12], R9 ;  /* 0x000012090c002986 */ /* 0x0007e2000c101524 */
[----:B------:R-:W-:Y:S05]  /*14cc0*/  @!P1 BRA `(.L_x_43) ;  /* 0x0000000000049947 */ /* 0x000fea0003800000 */
[----:B------:R0:W5:Y:S02]  /*14cd0*/  LDG.E.LTC128B.U16 R8, desc[UR36][R154.64+0x10] ;  /* 0x000010249a087981 */ /* 0x000164000c1e1520 */
.L_x_43:
[----:B------:R-:W-:Y:S05]  /*14ce0*/  BSYNC B1 ;  /* 0x0000000000017941 */ /* 0x000fea0003800000 */
.L_x_42:
        /* <DEDUP_REMOVED lines=12> */
.L_x_45:
[----:B------:R-:W-:Y:S05]  /*14db0*/  BSYNC B1 ;  /* 0x0000000000017941 */ /* 0x000fea0003800000 */
.L_x_44:
[----:B---3--:R-:W3:Y:S01]  /*14dc0*/  LDL.LU R12, [R1+0x81c] ;  /* 0x00081c00010c7983 */ /* 0x008ee20000300800 */
        /* <DEDUP_REMOVED lines=11> */
.L_x_47:
[----:B------:R-:W-:Y:S05]  /*14e80*/  BSYNC B1 ;  /* 0x0000000000017941 */ /* 0x000fea0003800000 */
.L_x_46:
        /* <DEDUP_REMOVED lines=12> */
.L_x_49:
[----:B------:R-:W-:Y:S05]  /*14f50*/  BSYNC B1 ;  /* 0x0000000000017941 */ /* 0x000fea0003800000 */
.L_x_48:
        /* <DEDUP_REMOVED lines=12> */
.L_x_51:
[----:B------:R-:W-:Y:S05]  /*15020*/  BSYNC B1 ;  /* 0x0000000000017941 */ /* 0x000fea0003800000 */
.L_x_50:
        /* <DEDUP_REMOVED lines=12> */
.L_x_53:
[----:B------:R-:W-:Y:S05]  /*150f0*/  BSYNC B1 ;  /* 0x0000000000017941 */ /* 0x000fea0003800000 */
.L_x_52:
        /* <DEDUP_REMOVED lines=12> */
.L_x_55:
[----:B------:R-:W-:Y:S05]  /*151c0*/  BSYNC B1 ;  /* 0x0000000000017941 */ /* 0x000fea0003800000 */
.L_x_54:
        /* <DEDUP_REMOVED lines=12> */
.L_x_57:
[----:B------:R-:W-:Y:S05]  /*15290*/  BSYNC B1 ;  /* 0x0000000000017941 */ /* 0x000fea0003800000 */
.L_x_56:
        /* <DEDUP_REMOVED lines=12> */
.L_x_59:
[----:B------:R-:W-:Y:S05]  /*15360*/  BSYNC B1 ;  /* 0x0000000000017941 */ /* 0x000fea0003800000 */
.L_x_58:
        /* <DEDUP_REMOVED lines=12> */
.L_x_61:
[----:B------:R-:W-:Y:S05]  /*15430*/  BSYNC B1 ;  /* 0x0000000000017941 */ /* 0x000fea0003800000 */
.L_x_60:
        /* <DEDUP_REMOVED lines=12> */
.L_x_63:
[----:B------:R-:W-:Y:S05]  /*15500*/  BSYNC B1 ;  /* 0x0000000000017941 */ /* 0x000fea0003800000 */
.L_x_62:
        /* <DEDUP_REMOVED lines=12> */
.L_x_65:
[----:B------:R-:W-:Y:S05]  /*155d0*/  BSYNC B1 ;  /* 0x0000000000017941 */ /* 0x000fea0003800000 */
.L_x_64:
        /* <DEDUP_REMOVED lines=12> */
.L_x_67:
[----:B------:R-:W-:Y:S05]  /*156a0*/  BSYNC B1 ;  /* 0x0000000000017941 */ /* 0x000fea0003800000 */
.L_x_66:
        /* <DEDUP_REMOVED lines=12> */
.L_x_69:
[----:B------:R-:W-:Y:S05]  /*15770*/  BSYNC B1 ;  /* 0x0000000000017941 */ /* 0x000fea0003800000 */
.L_x_68:
        /* <DEDUP_REMOVED lines=12> */
.L_x_71:
[----:B------:R-:W-:Y:S05]  /*15840*/  BSYNC B1 ;  /* 0x0000000000017941 */ /* 0x000fea0003800000 */
.L_x_70:
        /* <DEDUP_REMOVED lines=12> */
.L_x_73:
[----:B------:R-:W-:Y:S05]  /*15910*/  BSYNC B1 ;  /* 0x0000000000017941 */ /* 0x000fea0003800000 */
.L_x_72:
        /* <DEDUP_REMOVED lines=12> */
.L_x_75:
[----:B------:R-:W-:Y:S05]  /*159e0*/  BSYNC B1 ;  /* 0x0000000000017941 */ /* 0x000fea0003800000 */
.L_x_74:
        /* <DEDUP_REMOVED lines=12> */
.L_x_77:
[----:B------:R-:W-:Y:S05]  /*15ab0*/  BSYNC B1 ;  /* 0x0000000000017941 */ /* 0x000fea0003800000 */
.L_x_76:
        /* <DEDUP_REMOVED lines=12> */
.L_x_79:
[----:B------:R-:W-:Y:S05]  /*15b80*/  BSYNC B1 ;  /* 0x0000000000017941 */ /* 0x000fea0003800000 */
.L_x_78:
        /* <DEDUP_REMOVED lines=12> */
.L_x_81:
[----:B------:R-:W-:Y:S05]  /*15c50*/  BSYNC B1 ;  /* 0x0000000000017941 */ /* 0x000fea0003800000 */
.L_x_80:
        /* <DEDUP_REMOVED lines=12> */
.L_x_83:
[----:B------:R-:W-:Y:S05]  /*15d20*/  BSYNC B1 ;  /* 0x0000000000017941 */ /* 0x000fea0003800000 */
.L_x_82:
        /* <DEDUP_REMOVED lines=12> */
.L_x_85:
[----:B------:R-:W-:Y:S05]  /*15df0*/  BSYNC B1 ;  /* 0x0000000000017941 */ /* 0x000fea0003800000 */
.L_x_84:
        /* <DEDUP_REMOVED lines=12> */
.L_x_87:
[----:B------:R-:W-:Y:S05]  /*15ec0*/  BSYNC B1 ;  /* 0x0000000000017941 */ /* 0x000fea0003800000 */
.L_x_86:
        /* <DEDUP_REMOVED lines=12> */
.L_x_89:
[----:B------:R-:W-:Y:S05]  /*15f90*/  BSYNC B1 ;  /* 0x0000000000017941 */ /* 0x000fea0003800000 */
.L_x_88:
        /* <DEDUP_REMOVED lines=12> */
.L_x_91:
[----:B------:R-:W-:Y:S05]  /*16060*/  BSYNC B1 ;  /* 0x0000000000017941 */ /* 0x000fea0003800000 */
.L_x_90:
        /* <DEDUP_REMOVED lines=12> */
.L_x_93:
[----:B------:R-:W-:Y:S05]  /*16130*/  BSYNC B1 ;  /* 0x0000000000017941 */ /* 0x000fea0003800000 */
.L_x_92:
        /* <DEDUP_REMOVED lines=12> */
.L_x_95:
[----:B------:R-:W-:Y:S05]  /*16200*/  BSYNC B1 ;  /* 0x0000000000017941 */ /* 0x000fea0003800000 */
.L_x_94:
        /* <DEDUP_REMOVED lines=12> */
.L_x_97:
[----:B------:R-:W-:Y:S05]  /*162d0*/  BSYNC B1 ;  /* 0x0000000000017941 */ /* 0x000fea0003800000 */
.L_x_96:
        /* <DEDUP_REMOVED lines=12> */
.L_x_99:
[----:B------:R-:W-:Y:S05]  /*163a0*/  BSYNC B1 ;  /* 0x0000000000017941 */ /* 0x000fea0003800000 */
.L_x_98:
        /* <DEDUP_REMOVED lines=12> */
.L_x_101:
[----:B------:R-:W-:Y:S05]  /*16470*/  BSYNC B1 ;  /* 0x0000000000017941 */ /* 0x000fea0003800000 */
.L_x_100:
        /* <DEDUP_REMOVED lines=12> */
.L_x_103:
[----:B------:R-:W-:Y:S05]  /*16540*/  BSYNC B1 ;  /* 0x0000000000017941 */ /* 0x000fea0003800000 */
.L_x_102:
        /* <DEDUP_REMOVED lines=12> */
.L_x_105:
[----:B------:R-:W-:Y:S05]  /*16610*/  BSYNC B1 ;  /* 0x0000000000017941 */ /* 0x000fea0003800000 */
.L_x_104:
        /* <DEDUP_REMOVED lines=12> */
.L_x_107:
[----:B------:R-:W-:Y:S05]  /*166e0*/  BSYNC B1 ;  /* 0x0000000000017941 */ /* 0x000fea0003800000 */
.L_x_106:
        /* <DEDUP_REMOVED lines=12> */
.L_x_109:
[----:B------:R-:W-:Y:S05]  /*167b0*/  BSYNC B1 ;  /* 0x0000000000017941 */ /* 0x000fea0003800000 */
.L_x_108:
        /* <DEDUP_REMOVED lines=12> */
.L_x_111:
[----:B------:R-:W-:Y:S05]  /*16880*/  BSYNC B1 ;  /* 0x0000000000017941 */ /* 0x000fea0003800000 */
.L_x_110:
        /* <DEDUP_REMOVED lines=12> */
.L_x_113:
[----:B------:R-:W-:Y:S05]  /*16950*/  BSYNC B1 ;  /* 0x0000000000017941 */ /* 0x000fea0003800000 */
.L_x_112:
        /* <DEDUP_REMOVED lines=12> */
.L_x_115:
[----:B------:R-:W-:Y:S05]  /*16a20*/  BSYNC B1 ;  /* 0x0000000000017941 */ /* 0x000fea0003800000 */
.L_x_114:
        /* <DEDUP_REMOVED lines=12> */
.L_x_117:
[----:B------:R-:W-:Y:S05]  /*16af0*/  BSYNC B1 ;  /* 0x0000000000017941 */ /* 0x000fea0003800000 */
.L_x_116:
        /* <DEDUP_REMOVED lines=12> */
.L_x_119:
[----:B------:R-:W-:Y:S05]  /*16bc0*/  BSYNC B1 ;  /* 0x0000000000017941 */ /* 0x000fea0003800000 */
.L_x_118:
        /* <DEDUP_REMOVED lines=12> */
.L_x_121:
[----:B------:R-:W-:Y:S05]  /*16c90*/  BSYNC B1 ;  /* 0x0000000000017941 */ /* 0x000fea0003800000 */
.L_x_120:
        /* <DEDUP_REMOVED lines=12> */
.L_x_123:
[----:B------:R-:W-:Y:S05]  /*16d60*/  BSYNC B1 ;  /* 0x0000000000017941 */ /* 0x000fea0003800000 */
.L_x_122:
        /* <DEDUP_REMOVED lines=12> */
.L_x_125:
[----:B------:R-:W-:Y:S05]  /*16e30*/  BSYNC B1 ;  /* 0x0000000000017941 */ /* 0x000fea0003800000 */
.L_x_124:
        /* <DEDUP_REMOVED lines=12> */
.L_x_127:
[----:B------:R-:W-:Y:S05]  /*16f00*/  BSYNC B1 ;  /* 0x0000000000017941 */ /* 0x000fea0003800000 */
.L_x_126:
        /* <DEDUP_REMOVED lines=12> */
.L_x_129:
[----:B------:R-:W-:Y:S05]  /*16fd0*/  BSYNC B1 ;  /* 0x0000000000017941 */ /* 0x000fea0003800000 */
.L_x_128:
        /* <DEDUP_REMOVED lines=12> */
.L_x_131:
[----:B------:R-:W-:Y:S05]  /*170a0*/  BSYNC B1 ;  /* 0x0000000000017941 */ /* 0x000fea0003800000 */
.L_x_130:
        /* <DEDUP_REMOVED lines=12> */
.L_x_133:
[----:B------:R-:W-:Y:S05]  /*17170*/  BSYNC B1 ;  /* 0x0000000000017941 */ /* 0x000fea0003800000 */
.L_x_132:
        /* <DEDUP_REMOVED lines=12> */
.L_x_135:
[----:B------:R-:W-:Y:S05]  /*17240*/  BSYNC B1 ;  /* 0x0000000000017941 */ /* 0x000fea0003800000 */
.L_x_134:
        /* <DEDUP_REMOVED lines=12> */
.L_x_137:
[----:B------:R-:W-:Y:S05]  /*17310*/  BSYNC B1 ;  /* 0x0000000000017941 */ /* 0x000fea0003800000 */
.L_x_136:
        /* <DEDUP_REMOVED lines=12> */
.L_x_139:
[----:B------:R-:W-:Y:S05]  /*173e0*/  BSYNC B1 ;  /* 0x0000000000017941 */ /* 0x000fea0003800000 */
.L_x_138:
        /* <DEDUP_REMOVED lines=12> */
.L_x_141:
[----:B------:R-:W-:Y:S05]  /*174b0*/  BSYNC B1 ;  /* 0x0000000000017941 */ /* 0x000fea0003800000 */
.L_x_140:
        /* <DEDUP_REMOVED lines=12> */
.L_x_143:
[----:B------:R-:W-:Y:S05]  /*17580*/  BSYNC B1 ;  /* 0x0000000000017941 */ /* 0x000fea0003800000 */
.L_x_142:
        /* <DEDUP_REMOVED lines=12> */
.L_x_145:
[----:B------:R-:W-:Y:S05]  /*17650*/  BSYNC B1 ;  /* 0x0000000000017941 */ /* 0x000fea0003800000 */
.L_x_144:
        /* <DEDUP_REMOVED lines=12> */
.L_x_147:
[----:B------:R-:W-:Y:S05]  /*17720*/  BSYNC B1 ;  /* 0x0000000000017941 */ /* 0x000fea0003800000 */
.L_x_146:
        /* <DEDUP_REMOVED lines=12> */
.L_x_149:
[----:B------:R-:W-:Y:S05]  /*177f0*/  BSYNC B1 ;  /* 0x0000000000017941 */ /* 0x000fea0003800000 */
.L_x_148:
        /* <DEDUP_REMOVED lines=12> */
.L_x_151:
[----:B------:R-:W-:Y:S05]  /*178c0*/  BSYNC B1 ;  /* 0x0000000000017941 */ /* 0x000fea0003800000 */
.L_x_150:
        /* <DEDUP_REMOVED lines=12> */
.L_x_153:
[----:B------:R-:W-:Y:S05]  /*17990*/  BSYNC B1 ;  /* 0x0000000000017941 */ /* 0x000fea0003800000 */
.L_x_152:
        /* <DEDUP_REMOVED lines=12> */
.L_x_155:
[----:B------:R-:W-:Y:S05]  /*17a60*/  BSYNC B1 ;  /* 0x0000000000017941 */ /* 0x000fea0003800000 */
.L_x_154:
        /* <DEDUP_REMOVED lines=12> */
.L_x_157:
[----:B------:R-:W-:Y:S05]  /*17b30*/  BSYNC B1 ;  /* 0x0000000000017941 */ /* 0x000fea0003800000 */
.L_x_156:
        /* <DEDUP_REMOVED lines=12> */
.L_x_159:
[----:B------:R-:W-:Y:S05]  /*17c00*/  BSYNC B1 ;  /* 0x0000000000017941 */ /* 0x000fea0003800000 */
.L_x_158:
        /* <DEDUP_REMOVED lines=12> */
.L_x_161:
[----:B------:R-:W-:Y:S05]  /*17cd0*/  BSYNC B1 ;  /* 0x0000000000017941 */ /* 0x000fea0003800000 */
.L_x_160:
        /* <DEDUP_REMOVED lines=12> */
.L_x_163:
[----:B------:R-:W-:Y:S05]  /*17da0*/  BSYNC B1 ;  /* 0x0000000000017941 */ /* 0x000fea0003800000 */
.L_x_162:
        /* <DEDUP_REMOVED lines=12> */
.L_x_165:
[----:B------:R-:W-:Y:S05]  /*17e70*/  BSYNC B1 ;  /* 0x0000000000017941 */ /* 0x000fea0003800000 */
.L_x_164:
        /* <DEDUP_REMOVED lines=12> */
.L_x_167:
[----:B------:R-:W-:Y:S05]  /*17f40*/  BSYNC B1 ;  /* 0x0000000000017941 */ /* 0x000fea0003800000 */
.L_x_166:
        /* <DEDUP_REMOVED lines=12> */
.L_x_169:
[----:B------:R-:W-:Y:S05]  /*18010*/  BSYNC B1 ;  /* 0x0000000000017941 */ /* 0x000fea0003800000 */
.L_x_168:
        /* <DEDUP_REMOVED lines=12> */
.L_x_171:
[----:B------:R-:W-:Y:S05]  /*180e0*/  BSYNC B1 ;  /* 0x0000000000017941 */ /* 0x000fea0003800000 */
.L_x_170:
        /* <DEDUP_REMOVED lines=12> */
.L_x_173:
[----:B------:R-:W-:Y:S05]  /*181b0*/  BSYNC B1 ;  /* 0x0000000000017941 */ /* 0x000fea0003800000 */
.L_x_172:
        /* <DEDUP_REMOVED lines=12> */
.L_x_175:
[----:B------:R-:W-:Y:S05]  /*18280*/  BSYNC B1 ;  /* 0x0000000000017941 */ /* 0x000fea0003800000 */
.L_x_174:
        /* <DEDUP_REMOVED lines=12> */
.L_x_177:
[----:B------:R-:W-:Y:S05]  /*18350*/  BSYNC B1 ;  /* 0x0000000000017941 */ /* 0x000fea0003800000 */
.L_x_176:
        /* <DEDUP_REMOVED lines=12> */
.L_x_179:
[----:B------:R-:W-:Y:S05]  /*18420*/  BSYNC B1 ;  /* 0x0000000000017941 */ /* 0x000fea0003800000 */
.L_x_178:
        /* <DEDUP_REMOVED lines=12> */
.L_x_181:
[----:B------:R-:W-:Y:S05]  /*184f0*/  BSYNC B1 ;  /* 0x0000000000017941 */ /* 0x000fea0003800000 */
.L_x_180:
        /* <DEDUP_REMOVED lines=12> */
.L_x_183:
[----:B------:R-:W-:Y:S05]  /*185c0*/  BSYNC B1 ;  /* 0x0000000000017941 */ /* 0x000fea0003800000 */
.L_x_182:
        /* <DEDUP_REMOVED lines=12> */
.L_x_185:
[----:B------:R-:W-:Y:S05]  /*18690*/  BSYNC B1 ;  /* 0x0000000000017941 */ /* 0x000fea0003800000 */
.L_x_184:
        /* <DEDUP_REMOVED lines=12> */
.L_x_187:
[----:B------:R-:W-:Y:S05]  /*18760*/  BSYNC B1 ;  /* 0x0000000000017941 */ /* 0x000fea0003800000 */
.L_x_186:
        /* <DEDUP_REMOVED lines=12> */
.L_x_189:
[----:B------:R-:W-:Y:S05]  /*18830*/  BSYNC B1 ;  /* 0x0000000000017941 */ /* 0x000fea0003800000 */
.L_x_188:
        /* <DEDUP_REMOVED lines=12> */
.L_x_191:
[----:B------:R-:W-:Y:S05]  /*18900*/  BSYNC B1 ;  /* 0x0000000000017941 */ /* 0x000fea0003800000 */
.L_x_190:
        /* <DEDUP_REMOVED lines=12> */
.L_x_193:
[----:B------:R-:W-:Y:S05]  /*189d0*/  BSYNC B1 ;  /* 0x0000000000017941 */ /* 0x000fea0003800000 */
.L_x_192:
        /* <DEDUP_REMOVED lines=12> */
.L_x_195:
[----:B------:R-:W-:Y:S05]  /*18aa0*/  BSYNC B1 ;  /* 0x0000000000017941 */ /* 0x000fea0003800000 */
.L_x_194:
        /* <DEDUP_REMOVED lines=12> */
.L_x_197:
[----:B------:R-:W-:Y:S05]  /*18b70*/  BSYNC B1 ;  /* 0x0000000000017941 */ /* 0x000fea0003800000 */
.L_x_196:
        /* <DEDUP_REMOVED lines=12> */
.L_x_199:
[----:B------:R-:W-:Y:S05]  /*18c40*/  BSYNC B1 ;  /* 0x0000000000017941 */ /* 0x000fea0003800000 */
.L_x_198:
        /* <DEDUP_REMOVED lines=12> */
.L_x_201:
[----:B------:R-:W-:Y:S05]  /*18d10*/  BSYNC B1 ;  /* 0x0000000000017941 */ /* 0x000fea0003800000 */
.L_x_200:
        /* <DEDUP_REMOVED lines=12> */
.L_x_203:
[----:B------:R-:W-:Y:S05]  /*18de0*/  BSYNC B1 ;  /* 0x0000000000017941 */ /* 0x000fea0003800000 */
.L_x_202:
        /* <DEDUP_REMOVED lines=12> */
.L_x_205:
[----:B------:R-:W-:Y:S05]  /*18eb0*/  BSYNC B1 ;  /* 0x0000000000017941 */ /* 0x000fea0003800000 */
.L_x_204:
        /* <DEDUP_REMOVED lines=12> */
.L_x_207:
[----:B------:R-:W-:Y:S05]  /*18f80*/  BSYNC B1 ;  /* 0x0000000000017941 */ /* 0x000fea0003800000 */
.L_x_206:
        /* <DEDUP_REMOVED lines=12> */
.L_x_209:
[----:B------:R-:W-:Y:S05]  /*19050*/  BSYNC B1 ;  /* 0x0000000000017941 */ /* 0x000fea0003800000 */
.L_x_208:
        /* <DEDUP_REMOVED lines=12> */
.L_x_211:
[----:B------:R-:W-:Y:S05]  /*19120*/  BSYNC B1 ;  /* 0x0000000000017941 */ /* 0x000fea0003800000 */
.L_x_210:
        /* <DEDUP_REMOVED lines=12> */
.L_x_213:
[----:B------:R-:W-:Y:S05]  /*191f0*/  BSYNC B1 ;  /* 0x0000000000017941 */ /* 0x000fea0003800000 */
.L_x_212:
        /* <DEDUP_REMOVED lines=12> */
.L_x_215:
[----:B------:R-:W-:Y:S05]  /*192c0*/  BSYNC B1 ;  /* 0x0000000000017941 */ /* 0x000fea0003800000 */
.L_x_214:
        /* <DEDUP_REMOVED lines=12> */
.L_x_217:
[----:B------:R-:W-:Y:S05]  /*19390*/  BSYNC B1 ;  /* 0x0000000000017941 */ /* 0x000fea0003800000 */
.L_x_216:
        /* <DEDUP_REMOVED lines=12> */
.L_x_219:
[----:B------:R-:W-:Y:S05]  /*19460*/  BSYNC B1 ;  /* 0x0000000000017941 */ /* 0x000fea0003800000 */
.L_x_218:
        /* <DEDUP_REMOVED lines=12> */
.L_x_221:
[----:B------:R-:W-:Y:S05]  /*19530*/  BSYNC B1 ;  /* 0x0000000000017941 */ /* 0x000fea0003800000 */
.L_x_220:
        /* <DEDUP_REMOVED lines=12> */
.L_x_223:
[----:B------:R-:W-:Y:S05]  /*19600*/  BSYNC B1 ;  /* 0x0000000000017941 */ /* 0x000fea0003800000 */
.L_x_222:
        /* <DEDUP_REMOVED lines=12> */
.L_x_225:
[----:B------:R-:W-:Y:S05]  /*196d0*/  BSYNC B1 ;  /* 0x0000000000017941 */ /* 0x000fea0003800000 */
.L_x_224:
        /* <DEDUP_REMOVED lines=12> */
.L_x_227:
[----:B------:R-:W-:Y:S05]  /*197a0*/  BSYNC B1 ;  /* 0x0000000000017941 */ /* 0x000fea0003800000 */
.L_x_226:
        /* <DEDUP_REMOVED lines=12> */
.L_x_229:
[----:B------:R-:W-:Y:S05]  /*19870*/  BSYNC B1 ;  /* 0x0000000000017941 */ /* 0x000fea0003800000 */
.L_x_228:
        /* <DEDUP_REMOVED lines=12> */
.L_x_231:
[----:B------:R-:W-:Y:S05]  /*19940*/  BSYNC B1 ;  /* 0x0000000000017941 */ /* 0x000fea0003800000 */
.L_x_230:
        /* <DEDUP_REMOVED lines=12> */
.L_x_233:
[----:B------:R-:W-:Y:S05]  /*19a10*/  BSYNC B1 ;  /* 0x0000000000017941 */ /* 0x000fea0003800000 */
.L_x_232:
        /* <DEDUP_REMOVED lines=12> */
.L_x_235:
[----:B------:R-:W-:Y:S05]  /*19ae0*/  BSYNC B1 ;  /* 0x0000000000017941 */ /* 0x000fea0003800000 */
.L_x_234:
        /* <DEDUP_REMOVED lines=12> */
.L_x_237:
[----:B------:R-:W-:Y:S05]  /*19bb0*/  BSYNC B1 ;  /* 0x0000000000017941 */ /* 0x000fea0003800000 */
.L_x_236:
        /* <DEDUP_REMOVED lines=12> */
.L_x_239:
[----:B------:R-:W-:Y:S05]  /*19c80*/  BSYNC B1 ;  /* 0x0000000000017941 */ /* 0x000fea0003800000 */
.L_x_238:
        /* <DEDUP_REMOVED lines=12> */
.L_x_241:
[----:B------:R-:W-:Y:S05]  /*19d50*/  BSYNC B1 ;  /* 0x0000000000017941 */ /* 0x000fea0003800000 */
.L_x_240:
        /* <DEDUP_REMOVED lines=12> */
.L_x_243:
[----:B------:R-:W-:Y:S05]  /*19e20*/  BSYNC B1 ;  /* 0x0000000000017941 */ /* 0x000fea0003800000 */
.L_x_242:
        /* <DEDUP_REMOVED lines=12> */
.L_x_245:
[----:B------:R-:W-:Y:S05]  /*19ef0*/  BSYNC B1 ;  /* 0x0000000000017941 */ /* 0x000fea0003800000 */
.L_x_244:
        /* <DEDUP_REMOVED lines=12> */
.L_x_247:
[----:B------:R-:W-:Y:S05]  /*19fc0*/  BSYNC B1 ;  /* 0x0000000000017941 */ /* 0x000fea0003800000 */
.L_x_246:
        /* <DEDUP_REMOVED lines=12> */
.L_x_249:
[----:B------:R-:W-:Y:S05]  /*1a090*/  BSYNC B1 ;  /* 0x0000000000017941 */ /* 0x000fea0003800000 */
.L_x_248:
        /* <DEDUP_REMOVED lines=12> */
.L_x_251:
[----:B------:R-:W-:Y:S05]  /*1a160*/  BSYNC B1 ;  /* 0x0000000000017941 */ /* 0x000fea0003800000 */
.L_x_250:
        /* <DEDUP_REMOVED lines=12> */
.L_x_253:
[----:B------:R-:W-:Y:S05]  /*1a230*/  BSYNC B1 ;  /* 0x0000000000017941 */ /* 0x000fea0003800000 */
.L_x_252:
        /* <DEDUP_REMOVED lines=12> */
.L_x_255:
[----:B------:R-:W-:Y:S05]  /*1a300*/  BSYNC B1 ;  /* 0x0000000000017941 */ /* 0x000fea0003800000 */
.L_x_254:
        /* <DEDUP_REMOVED lines=12> */
.L_x_257:
[----:B------:R-:W-:Y:S05]  /*1a3d0*/  BSYNC B1 ;  /* 0x0000000000017941 */ /* 0x000fea0003800000 */
.L_x_256:
        /* <DEDUP_REMOVED lines=12> */
.L_x_259:
[----:B------:R-:W-:Y:S05]  /*1a4a0*/  BSYNC B1 ;  /* 0x0000000000017941 */ /* 0x000fea0003800000 */
.L_x_258:
        /* <DEDUP_REMOVED lines=12> */
.L_x_261:
[----:B------:R-:W-:Y:S05]  /*1a570*/  BSYNC B1 ;  /* 0x0000000000017941 */ /* 0x000fea0003800000 */
.L_x_260:
        /* <DEDUP_REMOVED lines=12> */
.L_x_263:
[----:B------:R-:W-:Y:S05]  /*1a640*/  BSYNC B1 ;  /* 0x0000000000017941 */ /* 0x000fea0003800000 */
.L_x_262:
        /* <DEDUP_REMOVED lines=12> */
.L_x_265:
[----:B------:R-:W-:Y:S05]  /*1a710*/  BSYNC B1 ;  /* 0x0000000000017941 */ /* 0x000fea0003800000 */
.L_x_264:
        /* <DEDUP_REMOVED lines=12> */
.L_x_267:
[----:B------:R-:W-:Y:S05]  /*1a7e0*/  BSYNC B1 ;  /* 0x0000000000017941 */ /* 0x000fea0003800000 */
.L_x_266:
        /* <DEDUP_REMOVED lines=12> */
.L_x_269:
[----:B------:R-:W-:Y:S05]  /*1a8b0*/  BSYNC B1 ;  /* 0x0000000000017941 */ /* 0x000fea0003800000 */
.L_x_268:
        /* <DEDUP_REMOVED lines=12> */
.L_x_271:
[----:B------:R-:W-:Y:S05]  /*1a980*/  BSYNC B1 ;  /* 0x0000000000017941 */ /* 0x000fea0003800000 */
.L_x_270:
        /* <DEDUP_REMOVED lines=12> */
.L_x_273:
[----:B------:R-:W-:Y:S05]  /*1aa50*/  BSYNC B1 ;  /* 0x0000000000017941 */ /* 0x000fea0003800000 */
.L_x_272:
        /* <DEDUP_REMOVED lines=12> */
.L_x_275:
[----:B------:R-:W-:Y:S05]  /*1ab20*/  BSYNC B1 ;  /* 0x0000000000017941 */ /* 0x000fea0003800000 */
.L_x_274:
        /* <DEDUP_REMOVED lines=12> */
.L_x_277:
[----:B------:R-:W-:Y:S05]  /*1abf0*/  BSYNC B1 ;  /* 0x0000000000017941 */ /* 0x000fea0003800000 */
.L_x_276:
        /* <DEDUP_REMOVED lines=12> */
.L_x_279:
[----:B------:R-:W-:Y:S05]  /*1acc0*/  BSYNC B1 ;  /* 0x0000000000017941 */ /* 0x000fea0003800000 */
.L_x_278:
        /* <DEDUP_REMOVED lines=12> */
.L_x_281:
[----:B------:R-:W-:Y:S05]  /*1ad90*/  BSYNC B1 ;  /* 0x0000000000017941 */ /* 0x000fea0003800000 */
.L_x_280:
        /* <DEDUP_REMOVED lines=12> */
.L_x_283:
[----:B------:R-:W-:Y:S05]  /*1ae60*/  BSYNC B1 ;  /* 0x0000000000017941 */ /* 0x000fea0003800000 */
.L_x_282:
[----:B---3--:R-:W3:Y:S01]  /*1ae70*/  LDL.LU R12, [R1+0x9f8] ;  /* 0x0009f800010c7983 */ /* 0x008ee20000300800 */
[----:B-----5:R-:W-:Y:S01]  /*1ae80*/  HADD2.F32 R9, -RZ, R8.H0_H0 ;  /* 0x20000008ff097230 */ /* 0x020fe20000004100 */
[----:B------:R-:W-:Y:S01]  /*1ae90*/  ISETP.GT.AND P2, PT, R0, 0xf9, P5 ;  /* 0x000000f90000780c */ /* 0x000fe20002f44270 */
[----:B------:R-:W-:Y:S01]  /*1aea0*/  @P3 IMAD.MOV.U32 R13, RZ, RZ, R153 ;  /* 0x000000ffff0d3224 */ /* 0x000fe200078e0099 */
[----:B------:R-:W-:Y:S01]  /*1aeb0*/  IADD3 R19, P1, R17, 0x80, RZ ;  /* 0x0000008011137810 */ /* 0x000fe20007f3e0ff */
[----:B------:R-:W-:Y:S01]  /*1aec0*/  BSSY B1, `(.L_x_284) ;  /* 0x000000a000017945 */ /* 0x000fe20003800000 */
[----:B------:R-:W-:Y:S01]  /*1aed0*/  FMUL R9, R9, R16 ;  /* 0x0000001009097220 */ /* 0x000fe20000400000 */
[----:B------:R-:W-:Y:S02]  /*1aee0*/  PRMT R18, R8, 0x7610, R18 ;  /* 0x0000761008127816 */ /* 0x000fe40000000012 */
[----:B------:R-:W-:Y:S02]  /*1aef0*/  IMAD.X R22, RZ, RZ, UR7, P1 ;  /* 0x00000007ff167e24 */ /* 0x000fe400088e06ff */
[----:B---3--:R-:W-:Y:S01]  /*1af00*/  FFMA R9, R12, R2, R9 ;  /* 0x000000020c097223 */ /* 0x008fe20000000009 */
[----:B------:R-:W-:-:S04]  /*1af10*/  @P3 IMAD.MOV.U32 R12, RZ, RZ, R152 ;  /* 0x000000ffff0c3224 */ /* 0x000fc800078e0098 */
[----:B------:R-:W-:-:S05]  /*1af20*/  F2FP.F16.F32.PACK_AB R9, RZ, R9 ;  /* 0x00000009ff09723e */ /* 0x000fca00000000ff */
[----:B------:R3:W-:Y:S01]  /*1af30*/  @P3 STG.E.U16 desc[UR36][R12.64+0x1f0], R9 ;  /* 0x0001f0090c003986 */ /* 0x0007e2000c101524 */
[----:B------:R-:W-:Y:S05]  /*1af40*/  @!P2 BRA `(.L_x_285) ;  /* 0x000000000004a947 */ /* 0x000fea0003800000 */
[----:B------:R0:W5:Y:S02]  /*1af50*/  LDG.E.LTC128B.U16 R18, desc[UR36][R154.64+0x1f2] ;  /* 0x0001f2249a127981 */ /* 0x000164000c1e1520 */
.L_x_285:
[----:B------:R-:W-:Y:S05]  /*1af60*/  BSYNC B1 ;  /* 0x0000000000017941 */ /* 0x000fea0003800000 */
.L_x_284:
[----:B---3--:R-:W3:Y:S01]  /*1af70*/  LDL.LU R12, [R1+0x9fc] ;  /* 0x0009fc00010c7983 */ /* 0x008ee20000300800 */
[----:B-----5:R-:W-:Y:S02]  /*1af80*/  HADD2.F32 R8, -RZ, R18.H0_H0 ;  /* 0x20000012ff087230 */ /* 0x020fe40000004100 */
[----:B------:R-:W-:Y:S01]  /*1af90*/  IMAD R22, R22, R4, RZ ;  /* 0x0000000416167224 */ /* 0x000fe200078e02ff */
[----:B------:R-:W-:Y:S01]  /*1afa0*/  ISETP.GT.AND P4, PT, R3, 0x80, PT ;  /* 0x000000800300780c */ /* 0x000fe20003f84270 */
[----:B------:R-:W2:Y:S01]  /*1afb0*/  LDL.LU R23, [R1+0x600] ;  /* 0x0006000001177983 */ /* 0x000ea20000300800 */
[----:B------:R-:W-:Y:S01]  /*1afc0*/  FMUL R13, R8, R16 ;  /* 0x00000010080d7220 */ /* 0x000fe20000400000 */
[C---:B------:R-:W-:Y:S01]  /*1afd0*/  IMAD R22, R19.reuse, R5, R22 ;  /* 0x0000000513167224 */ /* 0x040fe200078e0216 */
[----:B------:R-:W-:Y:S01]  /*1afe0*/  ISETP.GT.AND P1, PT, R0, RZ, P4 ;  /* 0x000000ff0000720c */ /* 0x000fe20002724270 */
[----:B------:R-:W-:-:S05]  /*1aff0*/  IMAD.WIDE.U32 R8, R19, R4, R160 ;  /* 0x0000000413087225 */ /* 0x000fca00078e00a0 */
[----:B------:R-:W-:Y:S01]  /*1b000*/  IADD3 R20, R9, R22, RZ ;  /* 0x0000001609147210 */ /* 0x000fe20007ffe0ff */
[----:B---3--:R-:W-:Y:S01]  /*1b010*/  FFMA R13, R12, R2, R13 ;  /* 0x000000020c0d7223 */ /* 0x008fe2000000000d */
[----:B------:R-:W-:-:S04]  /*1b020*/  LEA R12, P3, R8, R6, 0x1 ;  /* 0x00000006080c7211 */ /* 0x000fc800078608ff */
[----:B------:R-:W-:Y:S02]  /*1b030*/  F2FP.F16.F32.PACK_AB R9, RZ, R13 ;  /* 0x0000000dff09723e */ /* 0x000fe400000000ff */
[----:B------:R-:W-:Y:S01]  /*1b040*/  LEA.HI.X R13, R8, R7, R20, 0x1, P3 ;  /* 0x00000007080d7211 */ /* 0x000fe200018f0c14 */
[----:B------:R-:W-:Y:S01]  /*1b050*/  @P2 IMAD.MOV.U32 R8, RZ, RZ, R152 ;  /* 0x000000ffff082224 */ /* 0x000fe200078e0098 */
[----:B------:R-:W-:Y:S01]  /*1b060*/  PRMT R20, R9, 0x7610, R20 ;  /* 0x0000761009147816 */ /* 0x000fe20000000014 */
[----:B------:R-:W-:-:S05]  /*1b070*/  @P2 IMAD.MOV.U32 R9, RZ, RZ, R153 ;  /* 0x000000ffff092224 */ /* 0x000fca00078e0099 */
[----:B------:R3:W-:Y:S04]  /*1b080*/  @P2 STG.E.U16 desc[UR36][R8.64+0x1f2], R20 ;  /* 0x0001f21408002986 */ /* 0x0007e8000c101524 */
[----:B------:R-:W4:Y:S01]  /*1b090*/  @P1 LDG.E.LTC128B.U16 R18, desc[UR36][R12.64] ;  /* 0x000000240c121981 */ /* 0x000f22000c1e1520 */
[----:B------:R-:W-:Y:S01]  /*1b0a0*/  IMAD.U32 R172, RZ, RZ, UR8 ;  /* 0x00000008ffac7e24 */ /* 0x000fe2000f8e00ff */
[----:B------:R-:W-:Y:S01]  /*1b0b0*/  MOV R171, UR9 ;  /* 0x0000000900ab7c02 */ /* 0x000fe20008000f00 */
[----:B------:R-:W-:Y:S01]  /*1b0c0*/  IMAD.U32 R21, RZ, RZ, UR8 ;  /* 0x00000008ff157e24 */ /* 0x000fe2000f8e00ff */
[----:B------:R-:W-:Y:S01]  /*1b0d0*/  ISETP.GT.AND P2, PT, R0, 0x1, P4 ;  /* 0x000000010000780c */ /* 0x000fe20002744270 */
[----:B------:R-:W-:Y:S01]  /*1b0e0*/  IMAD.SHL.U32 R172, R172, 0x100, RZ ;  /* 0x00000100acac7824 */ /* 0x000fe200078e00ff */
[----:B------:R-:W-:Y:S01]  /*1b0f0*/  BSSY B1, `(.L_x_286) ;  /* 0x0000011000017945 */ /* 0x000fe20003800000 */
[----:B---3--:R-:W-:Y:S01]  /*1b100*/  IMAD.WIDE.U32 R8, R19, R4, R10 ;  /* 0x0000000413087225 */ /* 0x008fe200078e000a */
[----:B------:R-:W-:-:S03]  /*1b110*/  SHF.L.U64.HI R171, R21, 0x8, R171 ;  /* 0x0000000815ab7819 */ /* 0x000fc600000102ab */
[----:B------:R-:W-:Y:S02]  /*1b120*/  IMAD.IADD R9, R22, 0x1, R9 ;  /* 0x0000000116097824 */ /* 0x000fe400078e0209 */
[----:B----4-:R-:W-:-:S05]  /*1b130*/  HADD2.F32 R12, -RZ, R18.H0_H0 ;  /* 0x20000012ff0c7230 */ /* 0x010fca0000004100 */
[----:B------:R-:W-:Y:S01]  /*1b140*/  FMUL R20, R12, R16 ;  /* 0x000000100c147220 */ /* 0x000fe20000400000 */
[----:B------:R-:W-:Y:S01]  /*1b150*/  IMAD.WIDE.U32 R12, R162, UR44, R8 ;  /* 0x0000002ca20c7c25 */ /* 0x000fe2000f8e0008 */
[----:B------:R-:W-:-:S03]  /*1b160*/  IADD3 R8, P3, R172, R14, RZ ;  /* 0x0000000eac087210 */ /* 0x000fc60007f7e0ff */
[----:B--2---:R-:W-:Y:S01]  /*1b170*/  FFMA R9, R23, R2, R20 ;  /* 0x0000000217097223 */ /* 0x004fe20000000014 */
[----:B------:R-:W-:Y:S01]  /*1b180*/  IMAD.IADD R21, R168, 0x1, R13 ;  /* 0x00000001a8157824 */ /* 0x000fe200078e020d */
[----:B------:R-:W-:-:S03]  /*1b190*/  LEA R20, P6, R12, R6, 0x1 ;  /* 0x000000060c147211 */ /* 0x000fc600078c08ff */
[----:B------:R-:W-:Y:S01]  /*1b1a0*/  F2FP.F16.F32.PACK_AB R13, RZ, R9 ;  /* 0x00000009ff0d723e */ /* 0x000fe200000000ff */
[----:B------:R-:W-:Y:S01]  /*1b1b0*/  IMAD.X R9, R171, 0x1, R15, P3 ;  /* 0x00000001ab097824 */ /* 0x000fe200018e060f */
[----:B------:R-:W-:-:S04]  /*1b1c0*/  LEA.HI.X R21, R12, R7, R21, 0x1, P6 ;  /* 0x000000070c157211 */ /* 0x000fc800030f0c15 */
[----:B------:R2:W-:Y:S01]  /*1b1d0*/  @P1 STG.E.U16 desc[UR36][R8.64], R13 ;  /* 0x0000000d08001986 */ /* 0x0005e2000c101524 */
[----:B------:R-:W-:Y:S05]  /*1b1e0*/  @!P2 BRA `(.L_x_287) ;  /* 0x000000000004a947 */ /* 0x000fea0003800000 */
[----:B------:R3:W5:Y:S02]  /*1b1f0*/  LDG.E.LTC128B.U16 R18, desc[UR36][R20.64+0x2] ;  /* 0x0000022414127981 */ /* 0x000764000c1e1520 */
.L_x_287:
[----:B------:R-:W-:Y:S05]  /*1b200*/  BSYNC B1 ;  /* 0x0000000000017941 */ /* 0x000fea0003800000 */
.L_x_286:
[----:B------:R-:W4:Y:S01]  /*1b210*/  LDL.LU R158, [R1+0x604] ;  /* 0x00060400019e7983 */ /* 0x000f220000300800 */
[----:B-----5:R-:W-:Y:S01]  /*1b220*/  HADD2.F32 R23, -RZ, R18.H0_H0 ;  /* 0x20000012ff177230 */ /* 0x020fe20000004100 */
[----:B------:R-:W-:Y:S01]  /*1b230*/  ISETP.GT.AND P3, PT, R3, 0x88, PT ;  /* 0x000000880300780c */ /* 0x000fe20003f64270 */
[----:B--2---:R-:W-:Y:S01]  /*1b240*/  IMAD.WIDE.U32 R12, R19, R4, R166 ;  /* 0x00000004130c7225 */ /* 0x004fe200078e00a6 */
[----:B------:R-:W-:Y:S03]  /*1b250*/  BSSY B1, `(.L_x_288) ;  /* 0x0000012000017945 */ /* 0x000fe60003800000 */
[----:B------:R-:W-:Y:S01]  /*1b260*/  FMUL R23, R23, R16 ;  /* 0x0000001017177220 */ /* 0x000fe20000400000 */
[----:B------:R-:W-:Y:S01]  /*1b270*/  IMAD.IADD R19, R22, 0x1, R13 ;  /* 0x0000000116137824 */ /* 0x000fe200078e020d */
[----:B------:R-:W-:Y:S02]  /*1b280*/  IADD3 R13, P1, R164, R12, RZ ;  /* 0x0000000ca40d7210 */ /* 0x000fe40007f3e0ff */
[----:B----4-:R-:W-:-:S03]  /*1b290*/  FFMA R22, R158, R2, R23 ;  /* 0x000000029e167223 */ /* 0x010fc60000000017 */
[----:B------:R-:W-:Y:S01]  /*1b2a0*/  IMAD.X R23, R19, 0x1, R161, P1 ;  /* 0x0000000113177824 */ /* 0x000fe200008e06a1 */
[----:B------:R-:W-:Y:S02]  /*1b2b0*/  ISETP.GT.AND P1, PT, R0, RZ, P3 ;  /* 0x000000ff0000720c */ /* 0x000fe40001f24270 */
[C---:B------:R-:W-:Y:S02]  /*1b2c0*/  LEA R158, P6, R13.reuse, R6, 0x1 ;  /* 0x000000060d9e7211 */ /* 0x040fe400078c08ff */
[----:B------:R-:W-:Y:S02]  /*1b2d0*/  F2FP.F16.F32.PACK_AB R22, RZ, R22 ;  /* 0x00000016ff16723e */ /* 0x000fe400000000ff */
[----:B------:R-:W-:Y:S01]  /*1b2e0*/  LEA.HI.X R159, R13, R7, R23, 0x1, P6 ;  /* 0x000000070d9f7211 */ /* 0x000fe200030f0c17 */
[----:B------:R-:W-:Y:S01]  /*1b2f0*/  IMAD.MOV.U32 R23, RZ, RZ, R9 ;  /* 0x000000ffff177224 */ /* 0x000fe200078e0009 */
[----:B------:R-:W-:Y:S02]  /*1b300*/  PRMT R163, R22, 0x7610, R163 ;  /* 0x0000761016a37816 */ /* 0x000fe400000000a3 */
[----:B------:R-:W-:-:S02]  /*1b310*/  MOV R22, R8 ;  /* 0x0000000800167202 */ /* 0x000fc40000000f00 */
[----:B------:R-:W-:-:S03]  /*1b320*/  IADD3 R12, P6, R10, R12, RZ ;  /* 0x0000000c0a0c7210 */ /* 0x000fc60007fde0ff */
[----:B------:R2:W-:Y:S02]  /*1b330*/  @P2 STG.E.U16 desc[UR36][R22.64+0x2], R163 ;  /* 0x000002a316002986 */ /* 0x0005e4000c101524 */
[----:B--2---:R-:W-:Y:S01]  /*1b340*/  PRMT R163, R18, 0x7610, R163 ;  /* 0x0000761012a37816 */ /* 0x004fe200000000a3 */
[----:B------:R-:W-:Y:S07]  /*1b350*/  @!P1 BRA `(.L_x_289) ;  /* 0x0000000000049947 */ /* 0x000fee0003800000 */
[----:B------:R2:W5:Y:S02]  /*1b360*/  LDG.E.LTC128B.U16 R163, desc[UR36][R158.64] ;  /* 0x000000249ea37981 */ /* 0x000564000c1e1520 */
.L_x_289:
[----:B------:R-:W-:Y:S05]  /*1b370*/  BSYNC B1 ;  /* 0x0000000000017941 */ /* 0x000fea0003800000 */
.L_x_288:
[----:B--2---:R-:W2:Y:S01]  /*1b380*/  LDL.LU R158, [R1+0x608] ;  /* 0x00060800019e7983 */ /* 0x004ea20000300800 */
[----:B-----5:R-:W-:Y:S01]  /*1b390*/  HADD2.F32 R18, -RZ, R163.H0_H0 ;  /* 0x200000a3ff127230 */ /* 0x020fe20000004100 */
[----:B------:R-:W-:Y:S01]  /*1b3a0*/  BSSY B1, `(.L_x_290) ;  /* 0x0000010000017945 */ /* 0x000fe20003800000 */
[----:B------:R-:W-:-:S03]  /*1b3b0*/  IMAD.X R13, R11, 0x1, R19, P6 ;  /* 0x000000010b0d7824 */ /* 0x000fc600030e0613 */
[----:B------:R-:W-:Y:S01]  /*1b3c0*/  FMUL R18, R18, R16 ;  /* 0x0000001012127220 */ /* 0x000fe20000400000 */
[----:B------:R-:W-:-:S04]  /*1b3d0*/  IMAD.WIDE.U32 R12, R162, UR44, R12 ;  /* 0x0000002ca20c7c25 */ /* 0x000fc8000f8e000c */
[----:B------:R-:W-:Y:S02]  /*1b3e0*/  IMAD.IADD R173, R168, 0x1, R13 ;  /* 0x00000001a8ad7824 */ /* 0x000fe400078e020d */
[----:B--2---:R-:W-:Y:S01]  /*1b3f0*/  FFMA R19, R158, R2, R18 ;  /* 0x000000029e137223 */ /* 0x004fe20000000012 */
[----:B------:R-:W-:Y:S02]  /*1b400*/  IADD3 R158, P2, R8, R169, RZ ;  /* 0x000000a9089e7210 */ /* 0x000fe40007f5e0ff */
[----:B------:R-:W-:Y:S02]  /*1b410*/  LEA R18, P6, R12, R6, 0x1 ;  /* 0x000000060c127211 */ /* 0x000fe400078c08ff */
[----:B------:R-:W-:Y:S01]  /*1b420*/  F2FP.F16.F32.PACK_AB R13, RZ, R19 ;  /* 0x00000013ff0d723e */ /* 0x000fe200000000ff */
[----:B------:R-:W-:Y:S01]  /*1b430*/  IMAD.X R159, R9, 0x1, R170, P2 ;  /* 0x00000001099f7824 */ /* 0x000fe200010e06aa */
[----:B------:R-:W-:Y:S02]  /*1b440*/  ISETP.GT.AND P2, PT, R0, 0x1, P3 ;  /* 0x000000010000780c */ /* 0x000fe40001f44270 */
[----:B------:R-:W-:-:S02]  /*1b450*/  LEA.HI.X R19, R12, R7, R173, 0x1, P6 ;  /* 0x000000070c137211 */ /* 0x000fc400030f0cad */
[----:B------:R2:W-:Y:S01]  /*1b460*/  @P1 STG.E.U16 desc[UR36][R158.64], R13 ;  /* 0x0000000d9e001986 */ /* 0x0005e2000c101524 */
[----:B------:R-:W-:-:S08]  /*1b470*/  PRMT R12, R163, 0x7610, R12 ;  /* 0x00007610a30c7816 */ /* 0x000fd0000000000c */
[----:B------:R-:W-:Y:S05]  /*1b480*/  @!P2 BRA `(.L_x_291) ;  /* 0x000000000004a947 */ /* 0x000fea0003800000 */
[----:B------:R4:W5:Y:S02]  /*1b490*/  LDG.E.LTC128B.U16 R12, desc[UR36][R18.64+0x2] ;  /* 0x00000224120c7981 */ /* 0x000964000c1e1520 */
.L_x_291:
[----:B------:R-:W-:Y:S05]  /*1b4a0*/  BSYNC B1 ;  /* 0x0000000000017941 */ /* 0x000fea0003800000 */
.L_x_290:
[----:B--2---:R-:W2:Y:S01]  /*1b4b0*/  LDL.LU R158, [R1+0x60c] ;  /* 0x00060c00019e7983 */ /* 0x004ea20000300800 */
[----:B-----5:R-:W-:Y:S01]  /*1b4c0*/  HADD2.F32 R13, -RZ, R12.H0_H0 ;  /* 0x2000000cff0d7230 */ /* 0x020fe20000004100 */
[----:B------:R-:W-:Y:S01]  /*1b4d0*/  IADD3 R8, P6, R169, R8, RZ ;  /* 0x00000008a9087210 */ /* 0x000fe20007fde0ff */
[----:B------:R-:W-:Y:S01]  /*1b4e0*/  BSSY B1, `(.L_x_292) ;  /* 0x0000009000017945 */ /* 0x000fe20003800000 */
[----:B------:R-:W-:Y:S02]  /*1b4f0*/  ISETP.GT.AND P1, PT, R0, 0x8, P4 ;  /* 0x000000080000780c */ /* 0x000fe40002724270 */
[----:B------:R-:W-:Y:S01]  /*1b500*/  FMUL R13, R13, R16 ;  /* 0x000000100d0d7220 */ /* 0x000fe20000400000 */
[----:B------:R-:W-:-:S03]  /*1b510*/  IMAD.X R9, R170, 0x1, R9, P6 ;  /* 0x00000001aa097824 */ /* 0x000fc600030e0609 */
[----:B--2---:R-:W-:-:S05]  /*1b520*/  FFMA R13, R158, R2, R13 ;  /* 0x000000029e0d7223 */ /* 0x004fca000000000d */
[----:B------:R-:W-:-:S05]  /*1b530*/  F2FP.F16.F32.PACK_AB R13, RZ, R13 ;  /* 0x0000000dff0d723e */ /* 0x000fca00000000ff */
[----:B------:R2:W-:Y:S01]  /*1b540*/  @P2 STG.E.U16 desc[UR36][R8.64+0x2], R13 ;  /* 0x0000020d08002986 */ /* 0x0005e2000c101524 */
[----:B------:R-:W-:Y:S05]  /*1b550*/  @!P1 BRA `(.L_x_293) ;  /* 0x0000000000049947 */ /* 0x000fea0003800000 */
[----:B------:R0:W5:Y:S02]  /*1b560*/  LDG.E.LTC128B.U16 R12, desc[UR36][R20.64+0x10] ;  /* 0x00001024140c7981 */ /* 0x000164000c1e1520 */
.L_x_293:
[----:B------:R-:W-:Y:S05]  /*1b570*/  BSYNC B1 ;  /* 0x0000000000017941 */ /* 0x000fea0003800000 */
.L_x_292:
[----:B--2---:R-:W2:Y:S01]  /*1b580*/  LDL.LU R13, [R1+0x610] ;  /* 0x00061000010d7983 */ /* 0x004ea20000300800 */
[----:B-----5:R-:W-:Y:S01]  /*1b590*/  HADD2.F32 R8, -RZ, R12.H0_H0 ;  /* 0x2000000cff087230 */ /* 0x020fe20000004100 */
[----:B------:R-:W-:Y:S01]  /*1b5a0*/  ISETP.GT.AND P2, PT, R0, 0x9, P4 ;  /* 0x000000090000780c */ /* 0x000fe20002744270 */
[----:B------:R-:W-:Y:S03]  /*1b5b0*/  BSSY B1, `(.L_x_294) ;  /* 0x0000009000017945 */ /* 0x000fe60003800000 */
[----:B------:R-:W-:-:S04]  /*1b5c0*/  FMUL R8, R8, R16 ;  /* 0x0000001008087220 */ /* 0x000fc80000400000 */
[----:B--2---:R-:W-:-:S05]  /*1b5d0*/  FFMA R8, R13, R2, R8 ;  /* 0x000000020d087223 */ /* 0x004fca0000000008 */
[----:B------:R-:W-:-:S04]  /*1b5e0*/  F2FP.F16.F32.PACK_AB R8, RZ, R8 ;  /* 0x00000008ff08723e */ /* 0x000fc800000000ff */
[----:B------:R-:W-:Y:S02]  /*1b5f0*/  PRMT R9, R8, 0x7610, R9 ;  /* 0x0000761008097816 */ /* 0x000fe40000000009 */
[----:B------:R-:W-:-:S03]  /*1b600*/  PRMT R8, R12, 0x7610, R8 ;  /* 0x000076100c087816 */ /* 0x000fc60000000008 */
[----:B------:R2:W-:Y:S01]  /*1b610*/  @P1 STG.E.U16 desc[UR36][R22.64+0x10], R9 ;  /* 0x0000100916001986 */ /* 0x0005e2000c101524 */
[----:B------:R-:W-:Y:S05]  /*1b620*/  @!P2 BRA `(.L_x_295) ;  /* 0x000000000004a947 */ /* 0x000fea0003800000 */
[----:B------:R0:W5:Y:S02]  /*1b630*/  LDG.E.LTC128B.U16 R8, desc[UR36][R20.64+0x12] ;  /* 0x0000122414087981 */ /* 0x000164000c1e1520 */
.L_x_295:
[----:B------:R-:W-:Y:S05]  /*1b640*/  BSYNC B1 ;  /* 0x0000000000017941 */ /* 0x000fea0003800000 */
.L_x_294:
[----:B------:R-:W3:Y:S01]  /*1b650*/  LDL.LU R12, [R1+0x614] ;  /* 0x00061400010c7983 */ /* 0x000ee20000300800 */
[----:B--2--5:R-:W-:Y:S01]  /*1b660*/  HADD2.F32 R9, -RZ, R8.H0_H0 ;  /* 0x20000008ff097230 */ /* 0x024fe20000004100 */
[----:B------:R-:W-:Y:S01]  /*1b670*/  ISETP.GT.AND P1, PT, R0, 0x8, P3 ;  /* 0x000000080000780c */ /* 0x000fe20001f24270 */
[----:B------:R-:W-:Y:S03]  /*1b680*/  BSSY B1, `(.L_x_296) ;  /* 0x0000007000017945 */ /* 0x000fe60003800000 */
[----:B------:R-:W-:-:S04]  /*1b690*/  FMUL R9, R9, R16 ;  /* 0x0000001009097220 */ /* 0x000fc80000400000 */
[----:B---3--:R-:W-:-:S05]  /*1b6a0*/  FFMA R9, R12, R2, R9 ;  /* 0x000000020c097223 */ /* 0x008fca0000000009 */
[----:B------:R-:W-:-:S05]  /*1b6b0*/  F2FP.F16.F32.PACK_AB R9, RZ, R9 ;  /* 0x00000009ff09723e */ /* 0x000fca00000000ff */
[----:B------:R2:W-:Y:S01]  /*1b6c0*/  @P2 STG.E.U16 desc[UR36][R22.64+0x12], R9 ;  /* 0x0000120916002986 */ /* 0x0005e2000c101524 */
[----:B------:R-:W-:Y:S05]  /*1b6d0*/  @!P1 BRA `(.L_x_297) ;  /* 0x0000000000049947 */ /* 0x000fea0003800000 */
[----:B------:R3:W5:Y:S02]  /*1b6e0*/  LDG.E.LTC128B.U16 R8, desc[UR36][R18.64+0x10] ;  /* 0x0000102412087981 */ /* 0x000764000c1e1520 */
.L_x_297:
[----:B------:R-:W-:Y:S05]  /*1b6f0*/  BSYNC B1 ;  /* 0x0000000000017941 */ /* 0x000fea0003800000 */
.L_x_296:
[----:B------:R-:W4:Y:S01]  /*1b700*/  LDL.LU R158, [R1+0x618] ;  /* 0x00061800019e7983 */ /* 0x000f220000300800 */
[----:B--2--5:R-:W-:Y:S01]  /*1b710*/  HADD2.F32 R9, -RZ, R8.H0_H0 ;  /* 0x20000008ff097230 */ /* 0x024fe20000004100 */
[----:B------:R-:W-:Y:S01]  /*1b720*/  IADD3 R12, P2, P6, R169, R14, R172 ;  /* 0x0000000ea90c7210 */ /* 0x000fe20007e5e0ac */
[----:B------:R-:W-:Y:S03]  /*1b730*/  BSSY B1, `(.L_x_298) ;  /* 0x0000009000017945 */ /* 0x000fe60003800000 */
[----:B------:R-:W-:Y:S01]  /*1b740*/  FMUL R9, R9, R16 ;  /* 0x0000001009097220 */ /* 0x000fe20000400000 */
[----:B------:R-:W-:Y:S02]  /*1b750*/  IADD3.X R13, R170, R15, R171, P2, P6 ;  /* 0x0000000faa0d7210 */ /* 0x000fe400017ec4ab */
[----:B------:R-:W-:Y:S01]  /*1b760*/  ISETP.GT.AND P2, PT, R0, 0x9, P3 ;  /* 0x000000090000780c */ /* 0x000fe20001f44270 */
[----:B----4-:R-:W-:-:S05]  /*1b770*/  FFMA R9, R158, R2, R9 ;  /* 0x000000029e097223 */ /* 0x010fca0000000009 */
[----:B------:R-:W-:-:S05]  /*1b780*/  F2FP.F16.F32.PACK_AB R9, RZ, R9 ;  /* 0x00000009ff09723e */ /* 0x000fca00000000ff */
[----:B------:R2:W-:Y:S02]  /*1b790*/  @P1 STG.E.U16 desc[UR36][R12.64+0x10], R9 ;  /* 0x000010090c001986 */ /* 0x0005e4000c101524 */
[----:B------:R-:W-:Y:S05]  /*1b7a0*/  @!P2 BRA `(.L_x_299) ;  /* 0x000000000004a947 */ /* 0x000fea0003800000 */
[----:B------:R4:W5:Y:S02]  /*1b7b0*/  LDG.E.LTC128B.U16 R8, desc[UR36][R18.64+0x12] ;  /* 0x0000122412087981 */ /* 0x000964000c1e1520 */
.L_x_299:
[----:B------:R-:W-:Y:S05]  /*1b7c0*/  BSYNC B1 ;  /* 0x0000000000017941 */ /* 0x000fea0003800000 */
.L_x_298:
        /* <DEDUP_REMOVED lines=10> */
.L_x_301:
[----:B------:R-:W-:Y:S05]  /*1b870*/  BSYNC B1 ;  /* 0x0000000000017941 */ /* 0x000fea0003800000 */
.L_x_300:
[----:B------:R-:W4:Y:S01]  /*1b880*/  LDL.LU R158, [R1+0x620] ;  /* 0x00062000019e7983 */ /* 0x000f220000300800 */
[----:B--2--5:R-:W-:Y:S01]  /*1b890*/  HADD2.F32 R9, -RZ, R8.H0_H0 ;  /* 0x20000008ff097230 */ /* 0x024fe20000004100 */
[----:B------:R-:W-:Y:S01]  /*1b8a0*/  ISETP.GT.AND P2, PT, R0, 0x11, P4 ;  /* 0x000000110000780c */ /* 0x000fe20002744270 */
[----:B------:R-:W-:Y:S03]  /*1b8b0*/  BSSY B1, `(.L_x_302) ;  /* 0x0000007000017945 */ /* 0x000fe60003800000 */
[----:B------:R-:W-:-:S04]  /*1b8c0*/  FMUL R9, R9, R16 ;  /* 0x0000001009097220 */ /* 0x000fc80000400000 */
[----:B----4-:R-:W-:-:S05]  /*1b8d0*/  FFMA R9, R158, R2, R9 ;  /* 0x000000029e097223 */ /* 0x010fca0000000009 */
[----:B------:R-:W-:-:S05]  /*1b8e0*/  F2FP.F16.F32.PACK_AB R9, RZ, R9 ;  /* 0x00000009ff09723e */ /* 0x000fca00000000ff */
[----:B------:R2:W-:Y:S01]  /*1b8f0*/  @P1 STG.E.U16 desc[UR36][R22.64+0x20], R9 ;  /* 0x0000200916001986 */ /* 0x0005e2000c101524 */
[----:B------:R-:W-:Y:S05]  /*1b900*/  @!P2 BRA `(.L_x_303) ;  /* 0x000000000004a947 */ /* 0x000fea0003800000 */
[----:B------:R4:W5:Y:S02]  /*1b910*/  LDG.E.LTC128B.U16 R8, desc[UR36][R20.64+0x22] ;  /* 0x0000222414087981 */ /* 0x000964000c1e1520 */
.L_x_303:
[----:B------:R-:W-:Y:S05]  /*1b920*/  BSYNC B1 ;  /* 0x0000000000017941 */ /* 0x000fea0003800000 */
.L_x_302:
        /* <DEDUP_REMOVED lines=10> */
.L_x_305:
[----:B------:R-:W-:Y:S05]  /*1b9d0*/  BSYNC B1 ;  /* 0x0000000000017941 */ /* 0x000fea0003800000 */
.L_x_304:
        /* <DEDUP_REMOVED lines=10> */
.L_x_307:
[----:B------:R-:W-:Y:S05]  /*1ba80*/  BSYNC B1 ;  /* 0x0000000000017941 */ /* 0x000fea0003800000 */
.L_x_306:
        /* <DEDUP_REMOVED lines=10> */
.L_x_309:
[----:B------:R-:W-:Y:S05]  /*1bb30*/  BSYNC B1 ;  /* 0x0000000000017941 */ /* 0x000fea0003800000 */
.L_x_308:
        /* <DEDUP_REMOVED lines=10> */
.L_x_311:
[----:B------:R-:W-:Y:S05]  /*1bbe0*/  BSYNC B1 ;  /* 0x0000000000017941 */ /* 0x000fea0003800000 */
.L_x_310:
        /* <DEDUP_REMOVED lines=10> */
.L_x_313:
[----:B------:R-:W-:Y:S05]  /*1bc90*/  BSYNC B1 ;  /* 0x0000000000017941 */ /* 0x000fea0003800000 */
.L_x_312:
        /* <DEDUP_REMOVED lines=10> */
.L_x_315:
[----:B------:R-:W-:Y:S05]  /*1bd40*/  BSYNC B1 ;  /* 0x0000000000017941 */ /* 0x000fea0003800000 */
.L_x_314:
        /* <DEDUP_REMOVED lines=10> */
.L_x_317:
[----:B------:R-:W-:Y:S05]  /*1bdf0*/  BSYNC B1 ;  /* 0x0000000000017941 */ /* 0x000fea0003800000 */
.L_x_316:
        /* <DEDUP_REMOVED lines=10> */
.L_x_319:
[----:B------:R-:W-:Y:S05]  /*1bea0*/  BSYNC B1 ;  /* 0x0000000000017941 */ /* 0x000fea0003800000 */
.L_x_318:
        /* <DEDUP_REMOVED lines=10> */
.L_x_321:
[----:B------:R-:W-:Y:S05]  /*1bf50*/  BSYNC B1 ;  /* 0x0000000000017941 */ /* 0x000fea0003800000 */
.L_x_320:
        /* <DEDUP_REMOVED lines=10> */
.L_x_323:
[----:B------:R-:W-:Y:S05]  /*1c000*/  BSYNC B1 ;  /* 0x0000000000017941 */ /* 0x000fea0003800000 */
.L_x_322:
        /* <DEDUP_REMOVED lines=10> */
.L_x_325:
[----:B------:R-:W-:Y:S05]  /*1c0b0*/  BSYNC B1 ;  /* 0x0000000000017941 */ /* 0x000fea0003800000 */
.L_x_324:
        /* <DEDUP_REMOVED lines=10> */
.L_x_327:
[----:B------:R-:W-:Y:S05]  /*1c160*/  BSYNC B1 ;  /* 0x0000000000017941 */ /* 0x000fea0003800000 */
.L_x_326:
        /* <DEDUP_REMOVED lines=10> */
.L_x_329:
[----:B------:R-:W-:Y:S05]  /*1c210*/  BSYNC B1 ;  /* 0x0000000000017941 */ /* 0x000fea0003800000 */
.L_x_328:
        /* <DEDUP_REMOVED lines=10> */
.L_x_331:
[----:B------:R-:W-:Y:S05]  /*1c2c0*/  BSYNC B1 ;  /* 0x0000000000017941 */ /* 0x000fea0003800000 */
.L_x_330:
        /* <DEDUP_REMOVED lines=10> */
.L_x_333:
[----:B------:R-:W-:Y:S05]  /*1c370*/  BSYNC B1 ;  /* 0x0000000000017941 */ /* 0x000fea0003800000 */
.L_x_332:
        /* <DEDUP_REMOVED lines=10> */
.L_x_335:
[----:B------:R-:W-:Y:S05]  /*1c420*/  BSYNC B1 ;  /* 0x0000000000017941 */ /* 0x000fea0003800000 */
.L_x_334:
        /* <DEDUP_REMOVED lines=10> */
.L_x_337:
[----:B------:R-:W-:Y:S05]  /*1c4d0*/  BSYNC B1 ;  /* 0x0000000000017941 */ /* 0x000fea0003800000 */
.L_x_336:
        /* <DEDUP_REMOVED lines=10> */
.L_x_339:
[----:B------:R-:W-:Y:S05]  /*1c580*/  BSYNC B1 ;  /* 0x0000000000017941 */ /* 0x000fea0003800000 */
.L_x_338:
        /* <DEDUP_REMOVED lines=10> */
.L_x_341:
[----:B------:R-:W-:Y:S05]  /*1c630*/  BSYNC B1 ;  /* 0x0000000000017941 */ /* 0x000fea0003800000 */
.L_x_340:
        /* <DEDUP_REMOVED lines=10> */
.L_x_343:
[----:B------:R-:W-:Y:S05]  /*1c6e0*/  BSYNC B1 ;  /* 0x0000000000017941 */ /* 0x000fea0003800000 */
.L_x_342:
        /* <DEDUP_REMOVED lines=10> */
.L_x_345:
[----:B------:R-:W-:Y:S05]  /*1c790*/  BSYNC B1 ;  /* 0x0000000000017941 */ /* 0x000fea0003800000 */
.L_x_344:
        /* <DEDUP_REMOVED lines=10> */
.L_x_347:
[----:B------:R-:W-:Y:S05]  /*1c840*/  BSYNC B1 ;  /* 0x0000000000017941 */ /* 0x000fea0003800000 */
.L_x_346:
        /* <DEDUP_REMOVED lines=10> */
.L_x_349:
[----:B------:R-:W-:Y:S05]  /*1c8f0*/  BSYNC B1 ;  /* 0x0000000000017941 */ /* 0x000fea0003800000 */
.L_x_348:
        /* <DEDUP_REMOVED lines=10> */
.L_x_351:
[----:B------:R-:W-:Y:S05]  /*1c9a0*/  BSYNC B1 ;  /* 0x0000000000017941 */ /* 0x000fea0003800000 */
.L_x_350:
        /* <DEDUP_REMOVED lines=10> */
.L_x_353:
[----:B------:R-:W-:Y:S05]  /*1ca50*/  BSYNC B1 ;  /* 0x0000000000017941 */ /* 0x000fea0003800000 */
.L_x_352:
        /* <DEDUP_REMOVED lines=10> */
.L_x_355:
[----:B------:R-:W-:Y:S05]  /*1cb00*/  BSYNC B1 ;  /* 0x0000000000017941 */ /* 0x000fea0003800000 */
.L_x_354:
        /* <DEDUP_REMOVED lines=10> */
.L_x_357:
[----:B------:R-:W-:Y:S05]  /*1cbb0*/  BSYNC B1 ;  /* 0x0000000000017941 */ /* 0x000fea0003800000 */
.L_x_356:
        /* <DEDUP_REMOVED lines=10> */
.L_x_359:
[----:B------:R-:W-:Y:S05]  /*1cc60*/  BSYNC B1 ;  /* 0x0000000000017941 */ /* 0x000fea0003800000 */
.L_x_358:
        /* <DEDUP_REMOVED lines=10> */
.L_x_361:
[----:B------:R-:W-:Y:S05]  /*1cd10*/  BSYNC B1 ;  /* 0x0000000000017941 */ /* 0x000fea0003800000 */
.L_x_360:
        /* <DEDUP_REMOVED lines=10> */
.L_x_363:
[----:B------:R-:W-:Y:S05]  /*1cdc0*/  BSYNC B1 ;  /* 0x0000000000017941 */ /* 0x000fea0003800000 */
.L_x_362:
        /* <DEDUP_REMOVED lines=10> */
.L_x_365:
[----:B------:R-:W-:Y:S05]  /*1ce70*/  BSYNC B1 ;  /* 0x0000000000017941 */ /* 0x000fea0003800000 */
.L_x_364:
        /* <DEDUP_REMOVED lines=10> */
.L_x_367:
[----:B------:R-:W-:Y:S05]  /*1cf20*/  BSYNC B1 ;  /* 0x0000000000017941 */ /* 0x000fea0003800000 */
.L_x_366:
        /* <DEDUP_REMOVED lines=10> */
.L_x_369:
[----:B------:R-:W-:Y:S05]  /*1cfd0*/  BSYNC B1 ;  /* 0x0000000000017941 */ /* 0x000fea0003800000 */
.L_x_368:
        /* <DEDUP_REMOVED lines=10> */
.L_x_371:
[----:B------:R-:W-:Y:S05]  /*1d080*/  BSYNC B1 ;  /* 0x0000000000017941 */ /* 0x000fea0003800000 */
.L_x_370:
        /* <DEDUP_REMOVED lines=10> */
.L_x_373:
[----:B------:R-:W-:Y:S05]  /*1d130*/  BSYNC B1 ;  /* 0x0000000000017941 */ /* 0x000fea0003800000 */
.L_x_372:
        /* <DEDUP_REMOVED lines=10> */
.L_x_375:
[----:B------:R-:W-:Y:S05]  /*1d1e0*/  BSYNC B1 ;  /* 0x0000000000017941 */ /* 0x000fea0003800000 */
.L_x_374:
        /* <DEDUP_REMOVED lines=10> */
.L_x_377:
[----:B------:R-:W-:Y:S05]  /*1d290*/  BSYNC B1 ;  /* 0x0000000000017941 */ /* 0x000fea0003800000 */
.L_x_376:
        /* <DEDUP_REMOVED lines=10> */
.L_x_379:
[----:B------:R-:W-:Y:S05]  /*1d340*/  BSYNC B1 ;  /* 0x0000000000017941 */ /* 0x000fea0003800000 */
.L_x_378:
        /* <DEDUP_REMOVED lines=10> */
.L_x_381:
[----:B------:R-:W-:Y:S05]  /*1d3f0*/  BSYNC B1 ;  /* 0x0000000000017941 */ /* 0x000fea0003800000 */
.L_x_380:
        /* <DEDUP_REMOVED lines=10> */
.L_x_383:
[----:B------:R-:W-:Y:S05]  /*1d4a0*/  BSYNC B1 ;  /* 0x0000000000017941 */ /* 0x000fea0003800000 */
.L_x_382:
        /* <DEDUP_REMOVED lines=10> */
.L_x_385:
[----:B------:R-:W-:Y:S05]  /*1d550*/  BSYNC B1 ;  /* 0x0000000000017941 */ /* 0x000fea0003800000 */
.L_x_384:
        /* <DEDUP_REMOVED lines=10> */
.L_x_387:
[----:B------:R-:W-:Y:S05]  /*1d600*/  BSYNC B1 ;  /* 0x0000000000017941 */ /* 0x000fea0003800000 */
.L_x_386:
        /* <DEDUP_REMOVED lines=10> */
.L_x_389:
[----:B------:R-:W-:Y:S05]  /*1d6b0*/  BSYNC B1 ;  /* 0x0000000000017941 */ /* 0x000fea0003800000 */
.L_x_388:
        /* <DEDUP_REMOVED lines=10> */
.L_x_391:
[----:B------:R-:W-:Y:S05]  /*1d760*/  BSYNC B1 ;  /* 0x0000000000017941 */ /* 0x000fea0003800000 */
.L_x_390:
        /* <DEDUP_REMOVED lines=10> */
.L_x_393:
[----:B------:R-:W-:Y:S05]  /*1d810*/  BSYNC B1 ;  /* 0x0000000000017941 */ /* 0x000fea0003800000 */
.L_x_392:
        /* <DEDUP_REMOVED lines=10> */
.L_x_395:
[----:B------:R-:W-:Y:S05]  /*1d8c0*/  BSYNC B1 ;  /* 0x0000000000017941 */ /* 0x000fea0003800000 */
.L_x_394:
        /* <DEDUP_REMOVED lines=10> */
.L_x_397:
[----:B------:R-:W-:Y:S05]  /*1d970*/  BSYNC B1 ;  /* 0x0000000000017941 */ /* 0x000fea0003800000 */
.L_x_396:
        /* <DEDUP_REMOVED lines=10> */
.L_x_399:
[----:B------:R-:W-:Y:S05]  /*1da20*/  BSYNC B1 ;  /* 0x0000000000017941 */ /* 0x000fea0003800000 */
.L_x_398:
        /* <DEDUP_REMOVED lines=10> */
.L_x_401:
[----:B------:R-:W-:Y:S05]  /*1dad0*/  BSYNC B1 ;  /* 0x0000000000017941 */ /* 0x000fea0003800000 */
.L_x_400:
        /* <DEDUP_REMOVED lines=10> */
.L_x_403:
[----:B------:R-:W-:Y:S05]  /*1db80*/  BSYNC B1 ;  /* 0x0000000000017941 */ /* 0x000fea0003800000 */
.L_x_402:
        /* <DEDUP_REMOVED lines=10> */
.L_x_405:
[----:B------:R-:W-:Y:S05]  /*1dc30*/  BSYNC B1 ;  /* 0x0000000000017941 */ /* 0x000fea0003800000 */
.L_x_404:
        /* <DEDUP_REMOVED lines=10> */
.L_x_407:
[----:B------:R-:W-:Y:S05]  /*1dce0*/  BSYNC B1 ;  /* 0x0000000000017941 */ /* 0x000fea0003800000 */
.L_x_406:
        /* <DEDUP_REMOVED lines=10> */
.L_x_409:
[----:B------:R-:W-:Y:S05]  /*1dd90*/  BSYNC B1 ;  /* 0x0000000000017941 */ /* 0x000fea0003800000 */
.L_x_408:
        /* <DEDUP_REMOVED lines=10> */
.L_x_411:
[----:B------:R-:W-:Y:S05]  /*1de40*/  BSYNC B1 ;  /* 0x0000000000017941 */ /* 0x000fea0003800000 */
.L_x_410:
        /* <DEDUP_REMOVED lines=10> */
.L_x_413:
[----:B------:R-:W-:Y:S05]  /*1def0*/  BSYNC B1 ;  /* 0x0000000000017941 */ /* 0x000fea0003800000 */
.L_x_412:
        /* <DEDUP_REMOVED lines=10> */
.L_x_415:
[----:B------:R-:W-:Y:S05]  /*1dfa0*/  BSYNC B1 ;  /* 0x0000000000017941 */ /* 0x000fea0003800000 */
.L_x_414:
        /* <DEDUP_REMOVED lines=10> */
.L_x_417:
[----:B------:R-:W-:Y:S05]  /*1e050*/  BSYNC B1 ;  /* 0x0000000000017941 */ /* 0x000fea0003800000 */
.L_x_416:
        /* <DEDUP_REMOVED lines=10> */
.L_x_419:
[----:B------:R-:W-:Y:S05]  /*1e100*/  BSYNC B1 ;  /* 0x0000000000017941 */ /* 0x000fea0003800000 */
.L_x_418:
        /* <DEDUP_REMOVED lines=10> */
.L_x_421:
[----:B------:R-:W-:Y:S05]  /*1e1b0*/  BSYNC B1 ;  /* 0x0000000000017941 */ /* 0x000fea0003800000 */
.L_x_420:
        /* <DEDUP_REMOVED lines=10> */
.L_x_423:
[----:B------:R-:W-:Y:S05]  /*1e260*/  BSYNC B1 ;  /* 0x0000000000017941 */ /* 0x000fea0003800000 */
.L_x_422:
        /* <DEDUP_REMOVED lines=10> */
.L_x_425:
[----:B------:R-:W-:Y:S05]  /*1e310*/  BSYNC B1 ;  /* 0x0000000000017941 */ /* 0x000fea0003800000 */
.L_x_424:
        /* <DEDUP_REMOVED lines=10> */
.L_x_427:
[----:B------:R-:W-:Y:S05]  /*1e3c0*/  BSYNC B1 ;  /* 0x0000000000017941 */ /* 0x000fea0003800000 */
.L_x_426:
        /* <DEDUP_REMOVED lines=10> */
.L_x_429:
[----:B------:R-:W-:Y:S05]  /*1e470*/  BSYNC B1 ;  /* 0x0000000000017941 */ /* 0x000fea0003800000 */
.L_x_428:
        /* <DEDUP_REMOVED lines=10> */
.L_x_431:
[----:B------:R-:W-:Y:S05]  /*1e520*/  BSYNC B1 ;  /* 0x0000000000017941 */ /* 0x000fea0003800000 */
.L_x_430:
        /* <DEDUP_REMOVED lines=10> */
.L_x_433:
[----:B------:R-:W-:Y:S05]  /*1e5d0*/  BSYNC B1 ;  /* 0x0000000000017941 */ /* 0x000fea0003800000 */
.L_x_432:
        /* <DEDUP_REMOVED lines=10> */
.L_x_435:
[----:B------:R-:W-:Y:S05]  /*1e680*/  BSYNC B1 ;  /* 0x0000000000017941 */ /* 0x000fea0003800000 */
.L_x_434:
        /* <DEDUP_REMOVED lines=10> */
.L_x_437:
[----:B------:R-:W-:Y:S05]  /*1e730*/  BSYNC B1 ;  /* 0x0000000000017941 */ /* 0x000fea0003800000 */
.L_x_436:
        /* <DEDUP_REMOVED lines=10> */
.L_x_439:
[----:B------:R-:W-:Y:S05]  /*1e7e0*/  BSYNC B1 ;  /* 0x0000000000017941 */ /* 0x000fea0003800000 */
.L_x_438:
        /* <DEDUP_REMOVED lines=10> */
.L_x_441:
[----:B------:R-:W-:Y:S05]  /*1e890*/  BSYNC B1 ;  /* 0x0000000000017941 */ /* 0x000fea0003800000 */
.L_x_440:
        /* <DEDUP_REMOVED lines=10> */
.L_x_443:
[----:B------:R-:W-:Y:S05]  /*1e940*/  BSYNC B1 ;  /* 0x0000000000017941 */ /* 0x000fea0003800000 */
.L_x_442:
        /* <DEDUP_REMOVED lines=10> */
.L_x_445:
[----:B------:R-:W-:Y:S05]  /*1e9f0*/  BSYNC B1 ;  /* 0x0000000000017941 */ /* 0x000fea0003800000 */
.L_x_444:
        /* <DEDUP_REMOVED lines=10> */
.L_x_447:
[----:B------:R-:W-:Y:S05]  /*1eaa0*/  BSYNC B1 ;  /* 0x0000000000017941 */ /* 0x000fea0003800000 */
.L_x_446:
        /* <DEDUP_REMOVED lines=10> */
.L_x_449:
[----:B------:R-:W-:Y:S05]  /*1eb50*/  BSYNC B1 ;  /* 0x0000000000017941 */ /* 0x000fea0003800000 */
.L_x_448:
        /* <DEDUP_REMOVED lines=10> */
.L_x_451:
[----:B------:R-:W-:Y:S05]  /*1ec00*/  BSYNC B1 ;  /* 0x0000000000017941 */ /* 0x000fea0003800000 */
.L_x_450:
        /* <DEDUP_REMOVED lines=10> */
.L_x_453:
[----:B------:R-:W-:Y:S05]  /*1ecb0*/  BSYNC B1 ;  /* 0x0000000000017941 */ /* 0x000fea0003800000 */
.L_x_452:
        /* <DEDUP_REMOVED lines=10> */
.L_x_455:
[----:B------:R-:W-:Y:S05]  /*1ed60*/  BSYNC B1 ;  /* 0x0000000000017941 */ /* 0x000fea0003800000 */
.L_x_454:
        /* <DEDUP_REMOVED lines=10> */
.L_x_457:
[----:B------:R-:W-:Y:S05]  /*1ee10*/  BSYNC B1 ;  /* 0x0000000000017941 */ /* 0x000fea0003800000 */
.L_x_456:
        /* <DEDUP_REMOVED lines=10> */
.L_x_459:
[----:B------:R-:W-:Y:S05]  /*1eec0*/  BSYNC B1 ;  /* 0x0000000000017941 */ /* 0x000fea0003800000 */
.L_x_458:
        /* <DEDUP_REMOVED lines=10> */
.L_x_461:
[----:B------:R-:W-:Y:S05]  /*1ef70*/  BSYNC B1 ;  /* 0x0000000000017941 */ /* 0x000fea0003800000 */
.L_x_460:
        /* <DEDUP_REMOVED lines=10> */
.L_x_463:
[----:B------:R-:W-:Y:S05]  /*1f020*/  BSYNC B1 ;  /* 0x0000000000017941 */ /* 0x000fea0003800000 */
.L_x_462:
        /* <DEDUP_REMOVED lines=10> */
.L_x_465:
[----:B------:R-:W-:Y:S05]  /*1f0d0*/  BSYNC B1 ;  /* 0x0000000000017941 */ /* 0x000fea0003800000 */
.L_x_464:
        /* <DEDUP_REMOVED lines=10> */
.L_x_467:
[----:B------:R-:W-:Y:S05]  /*1f180*/  BSYNC B1 ;  /* 0x0000000000017941 */ /* 0x000fea0003800000 */
.L_x_466:
        /* <DEDUP_REMOVED lines=10> */
.L_x_469:
[----:B------:R-:W-:Y:S05]  /*1f230*/  BSYNC B1 ;  /* 0x0000000000017941 */ /* 0x000fea0003800000 */
.L_x_468:
        /* <DEDUP_REMOVED lines=10> */
.L_x_471:
[----:B------:R-:W-:Y:S05]  /*1f2e0*/  BSYNC B1 ;  /* 0x0000000000017941 */ /* 0x000fea0003800000 */
.L_x_470:
        /* <DEDUP_REMOVED lines=10> */
.L_x_473:
[----:B------:R-:W-:Y:S05]  /*1f390*/  BSYNC B1 ;  /* 0x0000000000017941 */ /* 0x000fea0003800000 */
.L_x_472:
        /* <DEDUP_REMOVED lines=10> */
.L_x_475:
[----:B------:R-:W-:Y:S05]  /*1f440*/  BSYNC B1 ;  /* 0x0000000000017941 */ /* 0x000fea0003800000 */
.L_x_474:
        /* <DEDUP_REMOVED lines=10> */
.L_x_477:
[----:B------:R-:W-:Y:S05]  /*1f4f0*/  BSYNC B1 ;  /* 0x0000000000017941 */ /* 0x000fea0003800000 */
.L_x_476:
        /* <DEDUP_REMOVED lines=10> */
.L_x_479:
[----:B------:R-:W-:Y:S05]  /*1f5a0*/  BSYNC B1 ;  /* 0x0000000000017941 */ /* 0x000fea0003800000 */
.L_x_478:
        /* <DEDUP_REMOVED lines=10> */
.L_x_481:
[----:B------:R-:W-:Y:S05]  /*1f650*/  BSYNC B1 ;  /* 0x0000000000017941 */ /* 0x000fea0003800000 */
.L_x_480:
        /* <DEDUP_REMOVED lines=10> */
.L_x_483:
[----:B------:R-:W-:Y:S05]  /*1f700*/  BSYNC B1 ;  /* 0x0000000000017941 */ /* 0x000fea0003800000 */
.L_x_482:
        /* <DEDUP_REMOVED lines=10> */
.L_x_485:
[----:B------:R-:W-:Y:S05]  /*1f7b0*/  BSYNC B1 ;  /* 0x0000000000017941 */ /* 0x000fea0003800000 */
.L_x_484:
        /* <DEDUP_REMOVED lines=10> */
.L_x_487:
[----:B------:R-:W-:Y:S05]  /*1f860*/  BSYNC B1 ;  /* 0x0000000000017941 */ /* 0x000fea0003800000 */
.L_x_486:
        /* <DEDUP_REMOVED lines=10> */
.L_x_489:
[----:B------:R-:W-:Y:S05]  /*1f910*/  BSYNC B1 ;  /* 0x0000000000017941 */ /* 0x000fea0003800000 */
.L_x_488:
        /* <DEDUP_REMOVED lines=10> */
.L_x_491:
[----:B------:R-:W-:Y:S05]  /*1f9c0*/  BSYNC B1 ;  /* 0x0000000000017941 */ /* 0x000fea0003800000 */
.L_x_490:
        /* <DEDUP_REMOVED lines=10> */
.L_x_493:
[----:B------:R-:W-:Y:S05]  /*1fa70*/  BSYNC B1 ;  /* 0x0000000000017941 */ /* 0x000fea0003800000 */
.L_x_492:
        /* <DEDUP_REMOVED lines=10> */
.L_x_495:
[----:B------:R-:W-:Y:S05]  /*1fb20*/  BSYNC B1 ;  /* 0x0000000000017941 */ /* 0x000fea0003800000 */
.L_x_494:
        /* <DEDUP_REMOVED lines=10> */
.L_x_497:
[----:B------:R-:W-:Y:S05]  /*1fbd0*/  BSYNC B1 ;  /* 0x0000000000017941 */ /* 0x000fea0003800000 */
.L_x_496:
        /* <DEDUP_REMOVED lines=10> */
.L_x_499:
[----:B------:R-:W-:Y:S05]  /*1fc80*/  BSYNC B1 ;  /* 0x0000000000017941 */ /* 0x000fea0003800000 */
.L_x_498:
        /* <DEDUP_REMOVED lines=10> */
.L_x_501:
[----:B------:R-:W-:Y:S05]  /*1fd30*/  BSYNC B1 ;  /* 0x0000000000017941 */ /* 0x000fea0003800000 */
.L_x_500:
        /* <DEDUP_REMOVED lines=10> */
.L_x_503:
[----:B------:R-:W-:Y:S05]  /*1fde0*/  BSYNC B1 ;  /* 0x0000000000017941 */ /* 0x000fea0003800000 */
.L_x_502:
        /* <DEDUP_REMOVED lines=10> */
.L_x_505:
[----:B------:R-:W-:Y:S05]  /*1fe90*/  BSYNC B1 ;  /* 0x0000000000017941 */ /* 0x000fea0003800000 */
.L_x_504:
        /* <DEDUP_REMOVED lines=10> */
.L_x_507:
[----:B------:R-:W-:Y:S05]  /*1ff40*/  BSYNC B1 ;  /* 0x0000000000017941 */ /* 0x000fea0003800000 */
.L_x_506:
        /* <DEDUP_REMOVED lines=10> */
.L_x_509:
[----:B------:R-:W-:Y:S05]  /*1fff0*/  BSYNC B1 ;  /* 0x0000000000017941 */ /* 0x000fea0003800000 */
.L_x_508:
        /* <DEDUP_REMOVED lines=10> */
.L_x_511:
[----:B------:R-:W-:Y:S05]  /*200a0*/  BSYNC B1 ;  /* 0x0000000000017941 */ /* 0x000fea0003800000 */
.L_x_510:
        /* <DEDUP_REMOVED lines=10> */
.L_x_513:
[----:B------:R-:W-:Y:S05]  /*20150*/  BSYNC B1 ;  /* 0x0000000000017941 */ /* 0x000fea0003800000 */
.L_x_512:
        /* <DEDUP_REMOVED lines=10> */
.L_x_515:
[----:B------:R-:W-:Y:S05]  /*20200*/  BSYNC B1 ;  /* 0x0000000000017941 */ /* 0x000fea0003800000 */
.L_x_514:
        /* <DEDUP_REMOVED lines=10> */
.L_x_517:
[----:B------:R-:W-:Y:S05]  /*202b0*/  BSYNC B1 ;  /* 0x0000000000017941 */ /* 0x000fea0003800000 */
.L_x_516:
        /* <DEDUP_REMOVED lines=10> */
.L_x_519:
[----:B------:R-:W-:Y:S05]  /*20360*/  BSYNC B1 ;  /* 0x0000000000017941 */ /* 0x000fea0003800000 */
.L_x_518:
        /* <DEDUP_REMOVED lines=10> */
.L_x_521:
[----:B------:R-:W-:Y:S05]  /*20410*/  BSYNC B1 ;  /* 0x0000000000017941 */ /* 0x000fea0003800000 */
.L_x_520:
        /* <DEDUP_REMOVED lines=10> */
.L_x_523:
[----:B------:R-:W-:Y:S05]  /*204c0*/  BSYNC B1 ;  /* 0x0000000000017941 */ /* 0x000fea0003800000 */
.L_x_522:
        /* <DEDUP_REMOVED lines=10> */
.L_x_525:
[----:B------:R-:W-:Y:S05]  /*20570*/  BSYNC B1 ;  /* 0x0000000000017941 */ /* 0x000fea0003800000 */
.L_x_524:
        /* <DEDUP_REMOVED lines=10> */
.L_x_527:
[----:B------:R-:W-:Y:S05]  /*20620*/  BSYNC B1 ;  /* 0x0000000000017941 */ /* 0x000fea0003800000 */
.L_x_526:
        /* <DEDUP_REMOVED lines=10> */
.L_x_529:
[----:B------:R-:W-:Y:S05]  /*206d0*/  BSYNC B1 ;  /* 0x0000000000017941 */ /* 0x000fea0003800000 */
.L_x_528:
        /* <DEDUP_REMOVED lines=10> */
.L_x_531:
[----:B------:R-:W-:Y:S05]  /*20780*/  BSYNC B1 ;  /* 0x0000000000017941 */ /* 0x000fea0003800000 */
.L_x_530:
        /* <DEDUP_REMOVED lines=10> */
.L_x_533:
[----:B------:R-:W-:Y:S05]  /*20830*/  BSYNC B1 ;  /* 0x0000000000017941 */ /* 0x000fea0003800000 */
.L_x_532:
        /* <DEDUP_REMOVED lines=10> */
.L_x_535:
[----:B------:R-:W-:Y:S05]  /*208e0*/  BSYNC B1 ;  /* 0x0000000000017941 */ /* 0x000fea0003800000 */
.L_x_534:
[----:B------:R-:W3:Y:S01]  /*208f0*/  LDL.LU R159, [R1+0x7f4] ;  /* 0x0007f400019f7983 */ /* 0x000ee20000300800 */
[----:B--2--5:R-:W-:Y:S01]  /*20900*/  HADD2.F32 R9, -RZ, R8.H0_H0 ;  /* 0x20000008ff097230 */ /* 0x024fe20000004100 */
[----:B------:R-:W-:Y:S01]  /*20910*/  ISETP.GT.AND P1, PT, R0, 0xf8, P3 ;  /* 0x000000f80000780c */ /* 0x000fe20001f24270 */
[----:B------:R-:W-:Y:S01]  /*20920*/  BSSY B1, `(.L_x_536) ;  /* 0x0000008000017945 */ /* 0x000fe20003800000 */
[----:B------:R-:W-:Y:S02]  /*20930*/  PRMT R158, R8, 0x7610, R158 ;  /* 0x00007610089e7816 */ /* 0x000fe4000000009e */
[----:B------:R-:W-:-:S04]  /*20940*/  FMUL R9, R9, R16 ;  /* 0x0000001009097220 */ /* 0x000fc80000400000 */
[----:B---3--:R-:W-:-:S05]  /*20950*/  FFMA R9, R159, R2, R9 ;  /* 0x000000029f097223 */ /* 0x008fca0000000009 */
[----:B------:R-:W-:-:S05]  /*20960*/  F2FP.F16.F32.PACK_AB R9, RZ, R9 ;  /* 0x00000009ff09723e */ /* 0x000fca00000000ff */
[----:B------:R2:W-:Y:S01]  /*20970*/  @P2 STG.E.U16 desc[UR36][R22.64+0x1f2], R9 ;  /* 0x0001f20916002986 */ /* 0x0005e2000c101524 */
[----:B------:R-:W-:Y:S05]  /*20980*/  @!P1 BRA `(.L_x_537) ;  /* 0x0000000000049947 */ /* 0x000fea0003800000 */
[----:B------:R3:W5:Y:S02]  /*20990*/  LDG.E.LTC128B.U16 R158, desc[UR36][R18.64+0x1f0] ;  /* 0x0001f024129e7981 */ /* 0x000764000c1e1520 */
.L_x_537:
[----:B------:R-:W-:Y:S05]  /*209a0*/  BSYNC B1 ;  /* 0x0000000000017941 */ /* 0x000fea0003800000 */
.L_x_536:
[----:B--2---:R-:W2:Y:S01]  /*209b0*/  LDL.LU R9, [R1+0x7f8] ;  /* 0x0007f80001097983 */ /* 0x004ea20000300800 */
[----:B-----5:R-:W-:Y:S01]  /*209c0*/  HADD2.F32 R8, -RZ, R158.H0_H0 ;  /* 0x2000009eff087230 */ /* 0x020fe20000004100 */
[----:B------:R-:W-:Y:S01]  /*209d0*/  IADD3 R163, P2, R17, 0x100, RZ ;  /* 0x0000010011a37810 */ /* 0x000fe20007f5e0ff */
[----:B------:R-:W-:Y:S01]  /*209e0*/  BSSY B1, `(.L_x_538) ;  /* 0x0000010000017945 */ /* 0x000fe20003800000 */
[----:B------:R-:W-:Y:S02]  /*209f0*/  ISETP.GT.AND P6, PT, R0, 0xf9, P3 ;  /* 0x000000f90000780c */ /* 0x000fe40001fc4270 */
[----:B------:R-:W-:-:S04]  /*20a00*/  FMUL R8, R8, R16 ;  /* 0x0000001008087220 */ /* 0x000fc80000400000 */
[----:B--2---:R-:W-:Y:S01]  /*20a10*/  FFMA R8, R9, R2, R8 ;  /* 0x0000000209087223 */ /* 0x004fe20000000008 */
[----:B------:R-:W-:-:S04]  /*20a20*/  IADD3.X R9, RZ, UR7, RZ, P2, !PT ;  /* 0x00000007ff097c10 */ /* 0x000fc800097fe4ff */
[----:B------:R-:W-:Y:S01]  /*20a30*/  F2FP.F16.F32.PACK_AB R8, RZ, R8 ;  /* 0x00000008ff08723e */ /* 0x000fe200000000ff */
[----:B------:R-:W-:-:S03]  /*20a40*/  IMAD R9, R9, R4, RZ ;  /* 0x0000000409097224 */ /* 0x000fc600078e02ff */
[----:B------:R-:W-:Y:S01]  /*20a50*/  PRMT R17, R8, 0x7610, R17 ;  /* 0x0000761008117816 */ /* 0x000fe20000000011 */
[----:B------:R-:W-:Y:S02]  /*20a60*/  IMAD R171, R163, R5, R9 ;  /* 0x00000005a3ab7224 */ /* 0x000fe400078e0209 */
[----:B------:R-:W-:Y:S02]  /*20a70*/  @P1 IMAD.MOV.U32 R8, RZ, RZ, R12 ;  /* 0x000000ffff081224 */ /* 0x000fe400078e000c */
[----:B------:R-:W-:-:S05]  /*20a80*/  @P1 IMAD.MOV.U32 R9, RZ, RZ, R13 ;  /* 0x000000ffff091224 */ /* 0x000fca00078e000d */
[----:B------:R2:W-:Y:S02]  /*20a90*/  @P1 STG.E.U16 desc[UR36][R8.64+0x1f0], R17 ;  /* 0x0001f01108001986 */ /* 0x0005e4000c101524 */
[----:B--2---:R-:W-:Y:S01]  /*20aa0*/  IMAD.WIDE.U32 R8, R163, R4, R160 ;  /* 0x00000004a3087225 */ /* 0x004fe200078e00a0 */
[----:B------:R-:W-:Y:S01]  /*20ab0*/  PRMT R17, R158, 0x7610, R17 ;  /* 0x000076109e117816 */ /* 0x000fe20000000011 */
[----:B------:R-:W-:Y:S06]  /*20ac0*/  @!P6 BRA `(.L_x_539) ;  /* 0x000000000004e947 */ /* 0x000fec0003800000 */
[----:B------:R2:W5:Y:S02]  /*20ad0*/  LDG.E.LTC128B.U16 R17, desc[UR36][R18.64+0x1f2] ;  /* 0x0001f22412117981 */ /* 0x000564000c1e1520 */
.L_x_539:
[----:B------:R-:W-:Y:S05]  /*20ae0*/  BSYNC B1 ;  /* 0x0000000000017941 */ /* 0x000fea0003800000 */
.L_x_538:
[----:B------:R-:W3:Y:S01]  /*20af0*/  LDL.LU R173, [R1+0x7fc] ;  /* 0x0007fc0001ad7983 */ /* 0x000ee20000300800 */
[----:B-----5:R-:W-:Y:S01]  /*20b00*/  HADD2.F32 R5, -RZ, R17.H0_H0 ;  /* 0x20000011ff057230 */ /* 0x020fe20000004100 */
[C---:B------:R-:W-:Y:S01]  /*20b10*/  LEA R158, P1, R8.reuse, R6, 0x1 ;  /* 0x00000006089e7211 */ /* 0x040fe200078208ff */
[----:B------:R-:W-:Y:S01]  /*20b20*/  IMAD.IADD R9, R9, 0x1, R171 ;  /* 0x0000000109097824 */ /* 0x000fe200078e02ab */
[----:B------:R-:W-:Y:S01]  /*20b30*/  ISETP.GT.AND P2, PT, R3, 0x100, PT ;  /* 0x000001000300780c */ /* 0x000fe20003f44270 */
[----:B------:R-:W4:Y:S01]  /*20b40*/  LDL.LU R172, [R1+0x400] ;  /* 0x0004000001ac7983 */ /* 0x000f220000300800 */
[----:B------:R-:W-:Y:S02]  /*20b50*/  FMUL R5, R5, R16 ;  /* 0x0000001005057220 */ /* 0x000fe40000400000 */
[----:B------:R-:W-:Y:S01]  /*20b60*/  LEA.HI.X R159, R8, R7, R9, 0x1, P1 ;  /* 0x00000007089f7211 */ /* 0x000fe200008f0c09 */
[----:B------:R-:W-:Y:S01]  /*20b70*/  @P6 IMAD.MOV.U32 R8, RZ, RZ, R12 ;  /* 0x000000ffff086224 */ /* 0x000fe200078e000c */
[----:B------:R-:W-:Y:S01]  /*20b80*/  ISETP.GT.AND P1, PT, R0, RZ, P2 ;  /* 0x000000ff0000720c */ /* 0x000fe20001724270 */
[----:B------:R-:W-:-:S02]  /*20b90*/  @P6 IMAD.MOV.U32 R9, RZ, RZ, R13 ;  /* 0x000000ffff096224 */ /* 0x000fc400078e000d */
[----:B---3--:R-:W-:-:S05]  /*20ba0*/  FFMA R5, R173, R2, R5 ;  /* 0x00000002ad057223 */ /* 0x008fca0000000005 */
[----:B------:R-:W-:-:S05]  /*20bb0*/  F2FP.F16.F32.PACK_AB R5, RZ, R5 ;  /* 0x00000005ff05723e */ /* 0x000fca00000000ff */
[----:B------:R3:W-:Y:S04]  /*20bc0*/  @P6 STG.E.U16 desc[UR36][R8.64+0x1f2], R5 ;  /* 0x0001f20508006986 */ /* 0x0007e8000c101524 */
[----:B------:R0:W2:Y:S01]  /*20bd0*/  @P1 LDG.E.LTC128B.U16 R17, desc[UR36][R158.64] ;  /* 0x000000249e111981 */ /* 0x0000a2000c1e1520 */
[----:B------:R-:W-:Y:S01]  /*20be0*/  IMAD.U32 R165, RZ, RZ, UR8 ;  /* 0x00000008ffa57e24 */ /* 0x000fe2000f8e00ff */
[----:B------:R-:W-:Y:S03]  /*20bf0*/  BSSY B1, `(.L_x_540) ;  /* 0x000001a000017945 */ /* 0x000fe60003800000 */
[----:B------:R-:W-:Y:S02]  /*20c00*/  IMAD.SHL.U32 R165, R165, 0x200, RZ ;  /* 0x00000200a5a57824 */ /* 0x000fe400078e00ff */
[----:B---3--:R-:W-:-:S05]  /*20c10*/  IMAD.WIDE.U32 R8, R163, R4, R10 ;  /* 0x00000004a3087225 */ /* 0x008fca00078e000a */
[----:B------:R-:W-:-:S03]  /*20c20*/  IADD3 R9, R171, R9, RZ ;  /* 0x00000009ab097210 */ /* 0x000fc60007ffe0ff */
[----:B0-----:R-:W-:-:S04]  /*20c30*/  IMAD.WIDE.U32 R158, R162, UR44, R8 ;  /* 0x0000002ca29e7c25 */ /* 0x001fc8000f8e0008 */
[----:B------:R-:W-:Y:S01]  /*20c40*/  IMAD.U32 R9, RZ, RZ, UR8 ;  /* 0x00000008ff097e24 */ /* 0x000fe2000f8e00ff */
[----:B------:R-:W-:Y:S01]  /*20c50*/  LEA R8, P6, R158, R6, 0x1 ;  /* 0x000000069e087211 */ /* 0x000fe200078c08ff */
[----:B--2---:R-:W-:-:S05]  /*20c60*/  HADD2.F32 R5, -RZ, R17.H0_H0 ;  /* 0x20000011ff057230 */ /* 0x004fca0000004100 */
[----:B------:R-:W-:-:S04]  /*20c70*/  FMUL R5, R5, R16 ;  /* 0x0000001005057220 */ /* 0x000fc80000400000 */
[----:B----4-:R-:W-:Y:S01]  /*20c80*/  FFMA R160, R172, R2, R5 ;  /* 0x00000002aca07223 */ /* 0x010fe20000000005 */
[----:B------:R-:W-:Y:S02]  /*20c90*/  IMAD.U32 R172, RZ, RZ, UR9 ;  /* 0x00000009ffac7e24 */ /* 0x000fe4000f8e00ff */
[----:B------:R-:W-:Y:S02]  /*20ca0*/  IMAD.IADD R5, R168, 0x1, R159 ;  /* 0x00000001a8057824 */ /* 0x000fe400078e029f */
[----:B------:R-:W-:Y:S02]  /*20cb0*/  F2FP.F16.F32.PACK_AB R160, RZ, R160 ;  /* 0x000000a0ffa0723e */ /* 0x000fe400000000ff */
[----:B------:R-:W-:Y:S02]  /*20cc0*/  SHF.L.U64.HI R172, R9, 0x9, R172 ;  /* 0x0000000909ac7819 */ /* 0x000fe400000102ac */
[----:B------:R-:W-:Y:S01]  /*20cd0*/  LEA.HI.X R9, R158, R7, R5, 0x1, P6 ;  /* 0x000000079e097211 */ /* 0x000fe200030f0c05 */
[----:B------:R-:W-:Y:S01]  /*20ce0*/  IMAD.WIDE.U32 R4, R163, R4, R166 ;  /* 0x00000004a3047225 */ /* 0x000fe200078e00a6 */
[----:B------:R-:W-:-:S03]  /*20cf0*/  IADD3 R158, P6, R165, R14, RZ ;  /* 0x0000000ea59e7210 */ /* 0x000fc60007fde0ff */
[----:B------:R-:W-:Y:S01]  /*20d00*/  IMAD.IADD R171, R171, 0x1, R5 ;  /* 0x00000001abab7824 */ /* 0x000fe200078e0205 */
[----:B------:R-:W-:Y:S02]  /*20d10*/  IADD3.X R159, R172, R15, RZ, P6, !PT ;  /* 0x0000000fac9f7210 */ /* 0x000fe400037fe4ff */
[----:B------:R-:W-:-:S03]  /*20d20*/  IADD3 R164, P6, R164, R4, RZ ;  /* 0x00000004a4a47210 */ /* 0x000fc60007fde0ff */
[----:B------:R0:W-:Y:S01]  /*20d30*/  @P1 STG.E.U16 desc[UR36][R158.64], R160 ;  /* 0x000000a09e001986 */ /* 0x0001e2000c101524 */
[----:B------:R-:W-:Y:S01]  /*20d40*/  ISETP.GT.AND P1, PT, R0, 0x1, P2 ;  /* 0x000000010000780c */ /* 0x000fe20001724270 */
[----:B------:R-:W-:Y:S01]  /*20d50*/  IMAD.X R161, R171, 0x1, R161, P6 ;  /* 0x00000001aba17824 */ /* 0x000fe200030e06a1 */
[----:B------:R-:W-:-:S11]  /*20d60*/  IADD3 R4, P6, R10, R4, RZ ;  /* 0x000000040a047210 */ /* 0x000fd60007fde0ff */
[----:B0-----:R-:W-:Y:S05]  /*20d70*/  @!P1 BRA `(.L_x_541) ;  /* 0x0000000000049947 */ /* 0x001fea0003800000 */
[----:B------:R0:W5:Y:S02]  /*20d80*/  LDG.E.LTC128B.U16 R17, desc[UR36][R8.64+0x2] ;  /* 0x0000022408117981 */ /* 0x000164000c1e1520 */
.L_x_541:
[----:B------:R-:W-:Y:S05]  /*20d90*/  BSYNC B1 ;  /* 0x0000000000017941 */ /* 0x000fea0003800000 */
.L_x_540:
[----:B------:R-:W2:Y:S01]  /*20da0*/  LDL.LU R160, [R1+0x404] ;  /* 0x0004040001a07983 */ /* 0x000ea20000300800 */
[----:B-----5:R-:W-:Y:S01]  /*20db0*/  HADD2.F32 R10, -RZ, R17.H0_H0 ;  /* 0x20000011ff0a7230 */ /* 0x020fe20000004100 */
[----:B------:R-:W-:Y:S01]  /*20dc0*/  BSSY B1, `(.L_x_542) ;  /* 0x0000018000017945 */ /* 0x000fe20003800000 */
[----:B------:R-:W-:-:S03]  /*20dd0*/  IMAD.X R5, R11, 0x1, R171, P6 ;  /* 0x000000010b057824 */ /* 0x000fc600030e06ab */
[----:B------:R-:W-:Y:S01]  /*20de0*/  FMUL R10, R10, R16 ;  /* 0x000000100a0a7220 */ /* 0x000fe20000400000 */
[----:B------:R-:W-:Y:S01]  /*20df0*/  IMAD.WIDE.U32 R162, R162, UR44, R4 ;  /* 0x0000002ca2a27c25 */ /* 0x000fe2000f8e0004 */
[----:B------:R-:W-:-:S03]  /*20e00*/  @P1 MOV R5, R159 ;  /* 0x0000009f00051202 */ /* 0x000fc60000000f00 */
[----:B------:R-:W-:Y:S02]  /*20e10*/  IMAD.IADD R168, R168, 0x1, R163 ;  /* 0x00000001a8a87824 */ /* 0x000fe400078e02a3 */
[----:B--2---:R-:W-:Y:S01]  /*20e20*/  FFMA R10, R160, R2, R10 ;  /* 0x00000002a00a7223 */ /* 0x004fe2000000000a */
[----:B------:R-:W-:-:S04]  /*20e30*/  LEA R160, P6, R164, R6, 0x1 ;  /* 0x00000006a4a07211 */ /* 0x000fc800078c08ff */
[----:B------:R-:W-:Y:S02]  /*20e40*/  F2FP.F16.F32.PACK_AB R4, RZ, R10 ;  /* 0x0000000aff04723e */ /* 0x000fe400000000ff */
[----:B------:R-:W-:Y:S02]  /*20e50*/  LEA.HI.X R161, R164, R7, R161, 0x1, P6 ;  /* 0x00000007a4a17211 */ /* 0x000fe400030f0ca1 */
[----:B------:R-:W-:Y:S01]  /*20e60*/  PRMT R10, R4, 0x7610, R10 ;  /* 0x00007610040a7816 */ /* 0x000fe2000000000a */
[----:B------:R-:W-:Y:S01]  /*20e70*/  @P1 IMAD.MOV.U32 R4, RZ, RZ, R158 ;  /* 0x000000ffff041224 */ /* 0x000fe200078e009e */
[----:B------:R-:W-:-:S04]  /*20e80*/  LEA R6, P6, R162, R6, 0x1 ;  /* 0x00000006a2067211 */ /* 0x000fc800078c08ff */
[----:B------:R-:W-:Y:S01]  /*20e90*/  LEA.HI.X R7, R162, R7, R168, 0x1, P6 ;  /* 0x00000007a2077211 */ /* 0x000fe200030f0ca8 */
[----:B------:R2:W-:Y:S02]  /*20ea0*/  @P1 STG.E.U16 desc[UR36][R4.64+0x2], R10 ;  /* 0x0000020a04001986 */ /* 0x0005e4000c101524 */
[----:B--2---:R-:W-:-:S04]  /*20eb0*/  IADD3 R4, P1, P6, R169, R14, R165 ;  /* 0x0000000ea9047210 */ /* 0x004fc80007e3e0a5 */
[----:B------:R-:W-:Y:S02]  /*20ec0*/  IADD3.X R5, R170, R15, R172, P1, P6 ;  /* 0x0000000faa057210 */ /* 0x000fe40000fec4ac */
[----:B------:R-:W-:Y:S02]  /*20ed0*/  IADD3 R10, P6, R158, R169, RZ ;  /* 0x000000a99e0a7210 */ /* 0x000fe40007fde0ff */
[----:B------:R-:W-:Y:S02]  /*20ee0*/  ISETP.GT.AND P1, PT, R3, 0x108, PT ;  /* 0x000001080300780c */ /* 0x000fe40003f24270 */
[----:B------:R-:W-:Y:S01]  /*20ef0*/  PRMT R3, R17, 0x7610, R3 ;  /* 0x0000761011037816 */ /* 0x000fe20000000003 */
[----:B------:R-:W-:Y:S01]  /*20f00*/  IMAD.X R11, R159, 0x1, R170, P6 ;  /* 0x000000019f0b7824 */ /* 0x000fe200030e06aa */
[----:B------:R-:W-:-:S13]  /*20f10*/  ISETP.GT.AND P6, PT, R0, RZ, P1 ;  /* 0x000000ff0000720c */ /* 0x000fda0000fc4270 */
[----:B------:R-:W-:Y:S05]  /*20f20*/  @!P6 BRA `(.L_x_543) ;  /* 0x000000000004e947 */ /* 0x000fea0003800000 */
[----:B------:R2:W5:Y:S02]  /*20f30*/  LDG.E.LTC128B.U16 R3, desc[UR36][R160.64] ;  /* 0x00000024a0037981 */ /* 0x000564000c1e1520 */
.L_x_543:
[----:B------:R-:W-:Y:S05]  /*20f40*/  BSYNC B1 ;  /* 0x0000000000017941 */ /* 0x000fea0003800000 */
.L_x_542:
[----:B--2---:R-:W2:Y:S01]  /*20f50*/  LDL.LU R160, [R1+0x408] ;  /* 0x0004080001a07983 */ /* 0x004ea20000300800 */
[----:B-----5:R-:W-:Y:S01]  /*20f60*/  HADD2.F32 R17, -RZ, R3.H0_H0 ;  /* 0x20000003ff117230 */ /* 0x020fe20000004100 */
[----:B------:R-:W-:Y:S04]  /*20f70*/  BSSY B1, `(.L_x_544) ;  /* 0x0000008000017945 */ /* 0x000fe80003800000 */
[----:B------:R-:W-:-:S04]  /*20f80*/  FMUL R17, R17, R16 ;  /* 0x0000001011117220 */ /* 0x000fc80000400000 */
[----:B--2---:R-:W-:-:S05]  /*20f90*/  FFMA R17, R160, R2, R17 ;  /* 0x00000002a0117223 */ /* 0x004fca0000000011 */
[----:B------:R-:W-:-:S05]  /*20fa0*/  F2FP.F16.F32.PACK_AB R17, RZ, R17 ;  /* 0x00000011ff11723e */ /* 0x000fca00000000ff */
[----:B------:R2:W-:Y:S01]  /*20fb0*/  @P6 STG.E.U16 desc[UR36][R10.64], R17 ;  /* 0x000000110a006986 */ /* 0x0005e2000c101524 */
[----:B------:R-:W-:-:S13]  /*20fc0*/  ISETP.GT.AND P6, PT, R0, 0x1, P1 ;  /* 0x000000010000780c */ /* 0x000fda0000fc4270 */
[----:B--2---:R-:W-:Y:S05]  /*20fd0*/  @!P6 BRA `(.L_x_545) ;  /* 0x000000000004e947 */ /* 0x004fea0003800000 */
[----:B------:R2:W5:Y:S02]  /*20fe0*/  LDG.E.LTC128B.U16 R3, desc[UR36][R6.64+0x2] ;  /* 0x0000022406037981 */ /* 0x000564000c1e1520 */
.L_x_545:
[----:B------:R-:W-:Y:S05]  /*20ff0*/  BSYNC B1 ;  /* 0x0000000000017941 */ /* 0x000fea0003800000 */
.L_x_544:
[----:B------:R-:W3:Y:S01]  /*21000*/  LDL.LU R160, [R1+0x40c] ;  /* 0x00040c0001a07983 */ /* 0x000ee20000300800 */
[----:B-----5:R-:W-:Y:S01]  /*21010*/  HADD2.F32 R17, -RZ, R3.H0_H0 ;  /* 0x20000003ff117230 */ /* 0x020fe20000004100 */
[----:B------:R-:W-:Y:S04]  /*21020*/  BSSY B1, `(.L_x_546) ;  /* 0x0000008000017945 */ /* 0x000fe80003800000 */
[----:B------:R-:W-:-:S04]  /*21030*/  FMUL R17, R17, R16 ;  /* 0x0000001011117220 */ /* 0x000fc80000400000 */
[----:B---3--:R-:W-:-:S05]  /*21040*/  FFMA R17, R160, R2, R17 ;  /* 0x00000002a0117223 */ /* 0x008fca0000000011 */
[----:B------:R-:W-:-:S05]  /*21050*/  F2FP.F16.F32.PACK_AB R17, RZ, R17 ;  /* 0x00000011ff11723e */ /* 0x000fca00000000ff */
[----:B------:R3:W-:Y:S01]  /*21060*/  @P6 STG.E.U16 desc[UR36][R10.64+0x2], R17 ;  /* 0x000002110a006986 */ /* 0x0007e2000c101524 */
[----:B------:R-:W-:-:S13]  /*21070*/  ISETP.GT.AND P6, PT, R0, 0x8, P2 ;  /* 0x000000080000780c */ /* 0x000fda00017c4270 */
[----:B---3--:R-:W-:Y:S05]  /*21080*/  @!P6 BRA `(.L_x_547) ;  /* 0x000000000004e947 */ /* 0x008fea0003800000 */
[----:B------:R3:W5:Y:S02]  /*21090*/  LDG.E.LTC128B.U16 R3, desc[UR36][R8.64+0x10] ;  /* 0x0000102408037981 */ /* 0x000764000c1e1520 */
.L_x_547:
[----:B------:R-:W-:Y:S05]  /*210a0*/  BSYNC B1 ;  /* 0x0000000000017941 */ /* 0x000fea0003800000 */
.L_x_546:
[----:B------:R-:W4:Y:S01]  /*210b0*/  LDL.LU R11, [R1+0x410] ;  /* 0x00041000010b7983 */ /* 0x000f220000300800 */
[----:B-----5:R-:W-:Y:S01]  /*210c0*/  HADD2.F32 R10, -RZ, R3.H0_H0 ;  /* 0x20000003ff0a7230 */ /* 0x020fe20000004100 */
[----:B------:R-:W-:Y:S04]  /*210d0*/  BSSY B1, `(.L_x_548) ;  /* 0x000000b000017945 */ /* 0x000fe80003800000 */
[----:B------:R-:W-:-:S04]  /*210e0*/  FMUL R10, R10, R16 ;  /* 0x000000100a0a7220 */ /* 0x000fc80000400000 */
[----:B----4-:R-:W-:Y:S01]  /*210f0*/  FFMA R10, R11, R2, R10 ;  /* 0x000000020b0a7223 */ /* 0x010fe2000000000a */
[----:B------:R-:W-:-:S04]  /*21100*/  IMAD.MOV.U32 R11, RZ, RZ, R159 ;  /* 0x000000ffff0b7224 */ /* 0x000fc800078e009f */
[----:B------:R-:W-:-:S04]  /*21110*/  F2FP.F16.F32.PACK_AB R10, RZ, R10 ;  /* 0x0000000aff0a723e */ /* 0x000fc800000000ff */
[----:B------:R-:W-:Y:S01]  /*21120*/  PRMT R17, R10, 0x7610, R17 ;  /* 0x000076100a117816 */ /* 0x000fe20000000011 */
[----:B------:R-:W-:-:S05]  /*21130*/  IMAD.MOV.U32 R10, RZ, RZ, R158 ;  /* 0x000000ffff0a7224 */ /* 0x000fca00078e009e */
[----:B------:R4:W-:Y:S01]  /*21140*/  @P6 STG.E.U16 desc[UR36][R10.64+0x10], R17 ;  /* 0x000010110a006986 */ /* 0x0009e2000c101524 */
[----:B------:R-:W-:-:S13]  /*21150*/  ISETP.GT.AND P6, PT, R0, 0x9, P2 ;  /* 0x000000090000780c */ /* 0x000fda00017c4270 */
[----:B----4-:R-:W-:Y:S05]  /*21160*/  @!P6 BRA `(.L_x_549) ;  /* 0x000000000004e947 */ /* 0x010fea0003800000 */
[----:B------:R4:W5:Y:S02]  /*21170*/  LDG.E.LTC128B.U16 R3, desc[UR36][R8.64+0x12] ;  /* 0x0000122408037981 */ /* 0x000964000c1e1520 */
.L_x_549:
[----:B------:R-:W-:Y:S05]  /*21180*/  BSYNC B1 ;  /* 0x0000000000017941 */ /* 0x000fea0003800000 */
.L_x_548:
[----:B------:R-:W2:Y:S01]  /*21190*/  LDL.LU R160, [R1+0x414] ;  /* 0x0004140001a07983 */ /* 0x000ea20000300800 */
[----:B-----5:R-:W-:Y:S01]  /*211a0*/  HADD2.F32 R17, -RZ, R3.H0_H0 ;  /* 0x20000003ff117230 */ /* 0x020fe20000004100 */
[----:B------:R-:W-:Y:S04]  /*211b0*/  BSSY B1, `(.L_x_550) ;  /* 0x000000a000017945 */ /* 0x000fe80003800000 */
[----:B------:R-:W-:-:S04]  /*211c0*/  FMUL R17, R17, R16 ;  /* 0x0000001011117220 */ /* 0x000fc80000400000 */
[----:B--2---:R-:W-:-:S05]  /*211d0*/  FFMA R17, R160, R2, R17 ;  /* 0x00000002a0117223 */ /* 0x004fca0000000011 */
[----:B------:R-:W-:-:S05]  /*211e0*/  F2FP.F16.F32.PACK_AB R17, RZ, R17 ;  /* 0x00000011ff11723e */ /* 0x000fca00000000ff */
[----:B------:R2:W-:Y:S01]  /*211f0*/  @P6 STG.E.U16 desc[UR36][R10.64+0x12], R17 ;  /* 0x000012110a006986 */ /* 0x0005e2000c101524 */
[----:B------:R-:W-:-:S05]  /*21200*/  IADD3 R158, P6, R169, R158, RZ ;  /* 0x0000009ea99e7210 */ /* 0x000fca0007fde0ff */
[----:B------:R-:W-:Y:S01]  /*21210*/  IMAD.X R159, R170, 0x1, R159, P6 ;  /* 0x00000001aa9f7824 */ /* 0x000fe200030e069f */
[----:B------:R-:W-:-:S13]  /*21220*/  ISETP.GT.AND P6, PT, R0, 0x8, P1 ;  /* 0x000000080000780c */ /* 0x000fda0000fc4270 */
[----:B--2---:R-:W-:Y:S05]  /*21230*/  @!P6 BRA `(.L_x_551) ;  /* 0x000000000004e947 */ /* 0x004fea0003800000 */
[----:B------:R2:W5:Y:S02]  /*21240*/  LDG.E.LTC128B.U16 R3, desc[UR36][R6.64+0x10] ;  /* 0x0000102406037981 */ /* 0x000564000c1e1520 */
.L_x_551:
[----:B------:R-:W-:Y:S05]  /*21250*/  BSYNC B1 ;  /* 0x0000000000017941 */ /* 0x000fea0003800000 */
.L_x_550:
        /* <DEDUP_REMOVED lines=10> */
.L_x_553:
[----:B------:R-:W-:Y:S05]  /*21300*/  BSYNC B1 ;  /* 0x0000000000017941 */ /* 0x000fea0003800000 */
.L_x_552:
[----:B------:R-:W2:Y:S01]  /*21310*/  LDL.LU R158, [R1+0x41c] ;  /* 0x00041c00019e7983 */ /* 0x000ea20000300800 */
        /* <DEDUP_REMOVED lines=9> */
.L_x_555:
[----:B------:R-:W-:Y:S05]  /*213b0*/  BSYNC B1 ;  /* 0x0000000000017941 */ /* 0x000fea0003800000 */
.L_x_554:
        /* <DEDUP_REMOVED lines=10> */
.L_x_557:
[----:B------:R-:W-:Y:S05]  /*21460*/  BSYNC B1 ;  /* 0x0000000000017941 */ /* 0x000fea0003800000 */
.L_x_556:
        /* <DEDUP_REMOVED lines=10> */
.L_x_559:
[----:B------:R-:W-:Y:S05]  /*21510*/  BSYNC B1 ;  /* 0x0000000000017941 */ /* 0x000fea0003800000 */
.L_x_558:
        /* <DEDUP_REMOVED lines=10> */
.L_x_561:
[----:B------:R-:W-:Y:S05]  /*215c0*/  BSYNC B1 ;  /* 0x0000000000017941 */ /* 0x000fea0003800000 */
.L_x_560:
        /* <DEDUP_REMOVED lines=10> */
.L_x_563:
[----:B------:R-:W-:Y:S05]  /*21670*/  BSYNC B1 ;  /* 0x0000000000017941 */ /* 0x000fea0003800000 */
.L_x_562:
        /* <DEDUP_REMOVED lines=10> */
.L_x_565:
[----:B------:R-:W-:Y:S05]  /*21720*/  BSYNC B1 ;  /* 0x0000000000017941 */ /* 0x000fea0003800000 */
.L_x_564:
        /* <DEDUP_REMOVED lines=10> */
.L_x_567:
[----:B------:R-:W-:Y:S05]  /*217d0*/  BSYNC B1 ;  /* 0x0000000000017941 */ /* 0x000fea0003800000 */
.L_x_566:
        /* <DEDUP_REMOVED lines=10> */
.L_x_569:
[----:B------:R-:W-:Y:S05]  /*21880*/  BSYNC B1 ;  /* 0x0000000000017941 */ /* 0x000fea0003800000 */
.L_x_568:
        /* <DEDUP_REMOVED lines=10> */
.L_x_571:
[----:B------:R-:W-:Y:S05]  /*21930*/  BSYNC B1 ;  /* 0x0000000000017941 */ /* 0x000fea0003800000 */
.L_x_570:
        /* <DEDUP_REMOVED lines=10> */
.L_x_573:
[----:B------:R-:W-:Y:S05]  /*219e0*/  BSYNC B1 ;  /* 0x0000000000017941 */ /* 0x000fea0003800000 */
.L_x_572:
        /* <DEDUP_REMOVED lines=10> */
.L_x_575:
[----:B------:R-:W-:Y:S05]  /*21a90*/  BSYNC B1 ;  /* 0x0000000000017941 */ /* 0x000fea0003800000 */
.L_x_574:
        /* <DEDUP_REMOVED lines=10> */
.L_x_577:
[----:B------:R-:W-:Y:S05]  /*21b40*/  BSYNC B1 ;  /* 0x0000000000017941 */ /* 0x000fea0003800000 */
.L_x_576:
        /* <DEDUP_REMOVED lines=10> */
.L_x_579:
[----:B------:R-:W-:Y:S05]  /*21bf0*/  BSYNC B1 ;  /* 0x0000000000017941 */ /* 0x000fea0003800000 */
.L_x_578:
        /* <DEDUP_REMOVED lines=10> */
.L_x_581:
[----:B------:R-:W-:Y:S05]  /*21ca0*/  BSYNC B1 ;  /* 0x0000000000017941 */ /* 0x000fea0003800000 */
.L_x_580:
        /* <DEDUP_REMOVED lines=10> */
.L_x_583:
[----:B------:R-:W-:Y:S05]  /*21d50*/  BSYNC B1 ;  /* 0x0000000000017941 */ /* 0x000fea0003800000 */
.L_x_582:
        /* <DEDUP_REMOVED lines=10> */
.L_x_585:
[----:B------:R-:W-:Y:S05]  /*21e00*/  BSYNC B1 ;  /* 0x0000000000017941 */ /* 0x000fea0003800000 */
.L_x_584:
        /* <DEDUP_REMOVED lines=10> */
.L_x_587:
[----:B------:R-:W-:Y:S05]  /*21eb0*/  BSYNC B1 ;  /* 0x0000000000017941 */ /* 0x000fea0003800000 */
.L_x_586:
        /* <DEDUP_REMOVED lines=10> */
.L_x_589:
[----:B------:R-:W-:Y:S05]  /*21f60*/  BSYNC B1 ;  /* 0x0000000000017941 */ /* 0x000fea0003800000 */
.L_x_588:
        /* <DEDUP_REMOVED lines=10> */
.L_x_591:
[----:B------:R-:W-:Y:S05]  /*22010*/  BSYNC B1 ;  /* 0x0000000000017941 */ /* 0x000fea0003800000 */
.L_x_590:
        /* <DEDUP_REMOVED lines=10> */
.L_x_593:
[----:B------:R-:W-:Y:S05]  /*220c0*/  BSYNC B1 ;  /* 0x0000000000017941 */ /* 0x000fea0003800000 */
.L_x_592:
        /* <DEDUP_REMOVED lines=10> */
.L_x_595:
[----:B------:R-:W-:Y:S05]  /*22170*/  BSYNC B1 ;  /* 0x0000000000017941 */ /* 0x000fea0003800000 */
.L_x_594:
        /* <DEDUP_REMOVED lines=10> */
.L_x_597:
[----:B------:R-:W-:Y:S05]  /*22220*/  BSYNC B1 ;  /* 0x0000000000017941 */ /* 0x000fea0003800000 */
.L_x_596:
        /* <DEDUP_REMOVED lines=10> */
.L_x_599:
[----:B------:R-:W-:Y:S05]  /*222d0*/  BSYNC B1 ;  /* 0x0000000000017941 */ /* 0x000fea0003800000 */
.L_x_598:
        /* <DEDUP_REMOVED lines=10> */
.L_x_601:
[----:B------:R-:W-:Y:S05]  /*22380*/  BSYNC B1 ;  /* 0x0000000000017941 */ /* 0x000fea0003800000 */
.L_x_600:
        /* <DEDUP_REMOVED lines=10> */
.L_x_603:
[----:B------:R-:W-:Y:S05]  /*22430*/  BSYNC B1 ;  /* 0x0000000000017941 */ /* 0x000fea0003800000 */
.L_x_602:
        /* <DEDUP_REMOVED lines=10> */
.L_x_605:
[----:B------:R-:W-:Y:S05]  /*224e0*/  BSYNC B1 ;  /* 0x0000000000017941 */ /* 0x000fea0003800000 */
.L_x_604:
        /* <DEDUP_REMOVED lines=10> */
.L_x_607:
[----:B------:R-:W-:Y:S05]  /*22590*/  BSYNC B1 ;  /* 0x0000000000017941 */ /* 0x000fea0003800000 */
.L_x_606:
        /* <DEDUP_REMOVED lines=10> */
.L_x_609:
[----:B------:R-:W-:Y:S05]  /*22640*/  BSYNC B1 ;  /* 0x0000000000017941 */ /* 0x000fea0003800000 */
.L_x_608:
        /* <DEDUP_REMOVED lines=10> */
.L_x_611:
[----:B------:R-:W-:Y:S05]  /*226f0*/  BSYNC B1 ;  /* 0x0000000000017941 */ /* 0x000fea0003800000 */
.L_x_610:
        /* <DEDUP_REMOVED lines=10> */
.L_x_613:
[----:B------:R-:W-:Y:S05]  /*227a0*/  BSYNC B1 ;  /* 0x0000000000017941 */ /* 0x000fea0003800000 */
.L_x_612:
        /* <DEDUP_REMOVED lines=10> */
.L_x_615:
[----:B------:R-:W-:Y:S05]  /*22850*/  BSYNC B1 ;  /* 0x0000000000017941 */ /* 0x000fea0003800000 */
.L_x_614:
        /* <DEDUP_REMOVED lines=10> */
.L_x_617:
[----:B------:R-:W-:Y:S05]  /*22900*/  BSYNC B1 ;  /* 0x0000000000017941 */ /* 0x000fea0003800000 */
.L_x_616:
        /* <DEDUP_REMOVED lines=10> */
.L_x_619:
[----:B------:R-:W-:Y:S05]  /*229b0*/  BSYNC B1 ;  /* 0x0000000000017941 */ /* 0x000fea0003800000 */
.L_x_618:
        /* <DEDUP_REMOVED lines=10> */
.L_x_621:
[----:B------:R-:W-:Y:S05]  /*22a60*/  BSYNC B1 ;  /* 0x0000000000017941 */ /* 0x000fea0003800000 */
.L_x_620:
        /* <DEDUP_REMOVED lines=10> */
.L_x_623:
[----:B------:R-:W-:Y:S05]  /*22b10*/  BSYNC B1 ;  /* 0x0000000000017941 */ /* 0x000fea0003800000 */
.L_x_622:
        /* <DEDUP_REMOVED lines=10> */
.L_x_625:
[----:B------:R-:W-:Y:S05]  /*22bc0*/  BSYNC B1 ;  /* 0x0000000000017941 */ /* 0x000fea0003800000 */
.L_x_624:
        /* <DEDUP_REMOVED lines=10> */
.L_x_627:
[----:B------:R-:W-:Y:S05]  /*22c70*/  BSYNC B1 ;  /* 0x0000000000017941 */ /* 0x000fea0003800000 */
.L_x_626:
        /* <DEDUP_REMOVED lines=10> */
.L_x_629:
[----:B------:R-:W-:Y:S05]  /*22d20*/  BSYNC B1 ;  /* 0x0000000000017941 */ /* 0x000fea0003800000 */
.L_x_628:
        /* <DEDUP_REMOVED lines=10> */
.L_x_631:
[----:B------:R-:W-:Y:S05]  /*22dd0*/  BSYNC B1 ;  /* 0x0000000000017941 */ /* 0x000fea0003800000 */
.L_x_630:
        /* <DEDUP_REMOVED lines=10> */
.L_x_633:
[----:B------:R-:W-:Y:S05]  /*22e80*/  BSYNC B1 ;  /* 0x0000000000017941 */ /* 0x000fea0003800000 */
.L_x_632:
        /* <DEDUP_REMOVED lines=10> */
.L_x_635:
[----:B------:R-:W-:Y:S05]  /*22f30*/  BSYNC B1 ;  /* 0x0000000000017941 */ /* 0x000fea0003800000 */
.L_x_634:
        /* <DEDUP_REMOVED lines=10> */
.L_x_637:
[----:B------:R-:W-:Y:S05]  /*22fe0*/  BSYNC B1 ;  /* 0x0000000000017941 */ /* 0x000fea0003800000 */
.L_x_636:
        /* <DEDUP_REMOVED lines=10> */
.L_x_639:
[----:B------:R-:W-:Y:S05]  /*23090*/  BSYNC B1 ;  /* 0x0000000000017941 */ /* 0x000fea0003800000 */
.L_x_638:
        /* <DEDUP_REMOVED lines=10> */
.L_x_641:
[----:B------:R-:W-:Y:S05]  /*23140*/  BSYNC B1 ;  /* 0x0000000000017941 */ /* 0x000fea0003800000 */
.L_x_640:
        /* <DEDUP_REMOVED lines=10> */
.L_x_643:
[----:B------:R-:W-:Y:S05]  /*231f0*/  BSYNC B1 ;  /* 0x0000000000017941 */ /* 0x000fea0003800000 */
.L_x_642:
        /* <DEDUP_REMOVED lines=10> */
.L_x_645:
[----:B------:R-:W-:Y:S05]  /*232a0*/  BSYNC B1 ;  /* 0x0000000000017941 */ /* 0x000fea0003800000 */
.L_x_644:
        /* <DEDUP_REMOVED lines=10> */
.L_x_647:
[----:B------:R-:W-:Y:S05]  /*23350*/  BSYNC B1 ;  /* 0x0000000000017941 */ /* 0x000fea0003800000 */
.L_x_646:
        /* <DEDUP_REMOVED lines=10> */
.L_x_649:
[----:B------:R-:W-:Y:S05]  /*23400*/  BSYNC B1 ;  /* 0x0000000000017941 */ /* 0x000fea0003800000 */
.L_x_648:
        /* <DEDUP_REMOVED lines=10> */
.L_x_651:
[----:B------:R-:W-:Y:S05]  /*234b0*/  BSYNC B1 ;  /* 0x0000000000017941 */ /* 0x000fea0003800000 */
.L_x_650:
        /* <DEDUP_REMOVED lines=10> */
.L_x_653:
[----:B------:R-:W-:Y:S05]  /*23560*/  BSYNC B1 ;  /* 0x0000000000017941 */ /* 0x000fea0003800000 */
.L_x_652:
        /* <DEDUP_REMOVED lines=10> */
.L_x_655:
[----:B------:R-:W-:Y:S05]  /*23610*/  BSYNC B1 ;  /* 0x0000000000017941 */ /* 0x000fea0003800000 */
.L_x_654:
        /* <DEDUP_REMOVED lines=10> */
.L_x_657:
[----:B------:R-:W-:Y:S05]  /*236c0*/  BSYNC B1 ;  /* 0x0000000000017941 */ /* 0x000fea0003800000 */
.L_x_656:
        /* <DEDUP_REMOVED lines=10> */
.L_x_659:
[----:B------:R-:W-:Y:S05]  /*23770*/  BSYNC B1 ;  /* 0x0000000000017941 */ /* 0x000fea0003800000 */
.L_x_658:
        /* <DEDUP_REMOVED lines=10> */
.L_x_661:
[----:B------:R-:W-:Y:S05]  /*23820*/  BSYNC B1 ;  /* 0x0000000000017941 */ /* 0x000fea0003800000 */
.L_x_660:
        /* <DEDUP_REMOVED lines=10> */
.L_x_663:
[----:B------:R-:W-:Y:S05]  /*238d0*/  BSYNC B1 ;  /* 0x0000000000017941 */ /* 0x000fea0003800000 */
.L_x_662:
        /* <DEDUP_REMOVED lines=10> */
.L_x_665:
[----:B------:R-:W-:Y:S05]  /*23980*/  BSYNC B1 ;  /* 0x0000000000017941 */ /* 0x000fea0003800000 */
.L_x_664:
        /* <DEDUP_REMOVED lines=10> */
.L_x_667:
[----:B------:R-:W-:Y:S05]  /*23a30*/  BSYNC B1 ;  /* 0x0000000000017941 */ /* 0x000fea0003800000 */
.L_x_666:
        /* <DEDUP_REMOVED lines=10> */
.L_x_669:
[----:B------:R-:W-:Y:S05]  /*23ae0*/  BSYNC B1 ;  /* 0x0000000000017941 */ /* 0x000fea0003800000 */
.L_x_668:
        /* <DEDUP_REMOVED lines=10> */
.L_x_671:
[----:B------:R-:W-:Y:S05]  /*23b90*/  BSYNC B1 ;  /* 0x0000000000017941 */ /* 0x000fea0003800000 */
.L_x_670:
        /* <DEDUP_REMOVED lines=10> */
.L_x_673:
[----:B------:R-:W-:Y:S05]  /*23c40*/  BSYNC B1 ;  /* 0x0000000000017941 */ /* 0x000fea0003800000 */
.L_x_672:
        /* <DEDUP_REMOVED lines=10> */
.L_x_675:
[----:B------:R-:W-:Y:S05]  /*23cf0*/  BSYNC B1 ;  /* 0x0000000000017941 */ /* 0x000fea0003800000 */
.L_x_674:
        /* <DEDUP_REMOVED lines=10> */
.L_x_677:
[----:B------:R-:W-:Y:S05]  /*23da0*/  BSYNC B1 ;  /* 0x0000000000017941 */ /* 0x000fea0003800000 */
.L_x_676:
        /* <DEDUP_REMOVED lines=10> */
.L_x_679:
[----:B------:R-:W-:Y:S05]  /*23e50*/  BSYNC B1 ;  /* 0x0000000000017941 */ /* 0x000fea0003800000 */
.L_x_678:
        /* <DEDUP_REMOVED lines=10> */
.L_x_681:
[----:B------:R-:W-:Y:S05]  /*23f00*/  BSYNC B1 ;  /* 0x0000000000017941 */ /* 0x000fea0003800000 */
.L_x_680:
        /* <DEDUP_REMOVED lines=10> */
.L_x_683:
[----:B------:R-:W-:Y:S05]  /*23fb0*/  BSYNC B1 ;  /* 0x0000000000017941 */ /* 0x000fea0003800000 */
.L_x_682:
        /* <DEDUP_REMOVED lines=10> */
.L_x_685:
[----:B------:R-:W-:Y:S05]  /*24060*/  BSYNC B1 ;  /* 0x0000000000017941 */ /* 0x000fea0003800000 */
.L_x_684:
        /* <DEDUP_REMOVED lines=10> */
.L_x_687:
[----:B------:R-:W-:Y:S05]  /*24110*/  BSYNC B1 ;  /* 0x0000000000017941 */ /* 0x000fea0003800000 */
.L_x_686:
        /* <DEDUP_REMOVED lines=10> */
.L_x_689:
[----:B------:R-:W-:Y:S05]  /*241c0*/  BSYNC B1 ;  /* 0x0000000000017941 */ /* 0x000fea0003800000 */
.L_x_688:
        /* <DEDUP_REMOVED lines=10> */
.L_x_691:
[----:B------:R-:W-:Y:S05]  /*24270*/  BSYNC B1 ;  /* 0x0000000000017941 */ /* 0x000fea0003800000 */
.L_x_690:
        /* <DEDUP_REMOVED lines=10> */
.L_x_693:
[----:B------:R-:W-:Y:S05]  /*24320*/  BSYNC B1 ;  /* 0x0000000000017941 */ /* 0x000fea0003800000 */
.L_x_692:
        /* <DEDUP_REMOVED lines=10> */
.L_x_695:
[----:B------:R-:W-:Y:S05]  /*243d0*/  BSYNC B1 ;  /* 0x0000000000017941 */ /* 0x000fea0003800000 */
.L_x_694:
        /* <DEDUP_REMOVED lines=10> */
.L_x_697:
[----:B------:R-:W-:Y:S05]  /*24480*/  BSYNC B1 ;  /* 0x0000000000017941 */ /* 0x000fea0003800000 */
.L_x_696:
        /* <DEDUP_REMOVED lines=10> */
.L_x_699:
[----:B------:R-:W-:Y:S05]  /*24530*/  BSYNC B1 ;  /* 0x0000000000017941 */ /* 0x000fea0003800000 */
.L_x_698:
        /* <DEDUP_REMOVED lines=10> */
.L_x_701:
[----:B------:R-:W-:Y:S05]  /*245e0*/  BSYNC B1 ;  /* 0x0000000000017941 */ /* 0x000fea0003800000 */
.L_x_700:
        /* <DEDUP_REMOVED lines=10> */
.L_x_703:
[----:B------:R-:W-:Y:S05]  /*24690*/  BSYNC B1 ;  /* 0x0000000000017941 */ /* 0x000fea0003800000 */
.L_x_702:
        /* <DEDUP_REMOVED lines=10> */
.L_x_705:
[----:B------:R-:W-:Y:S05]  /*24740*/  BSYNC B1 ;  /* 0x0000000000017941 */ /* 0x000fea0003800000 */
.L_x_704:
        /* <DEDUP_REMOVED lines=10> */
.L_x_707:
[----:B------:R-:W-:Y:S05]  /*247f0*/  BSYNC B1 ;  /* 0x0000000000017941 */ /* 0x000fea0003800000 */
.L_x_706:
        /* <DEDUP_REMOVED lines=10> */
.L_x_709:
[----:B------:R-:W-:Y:S05]  /*248a0*/  BSYNC B1 ;  /* 0x0000000000017941 */ /* 0x000fea0003800000 */
.L_x_708:
        /* <DEDUP_REMOVED lines=10> */
.L_x_711:
[----:B------:R-:W-:Y:S05]  /*24950*/  BSYNC B1 ;  /* 0x0000000000017941 */ /* 0x000fea0003800000 */
.L_x_710:
        /* <DEDUP_REMOVED lines=10> */
.L_x_713:
[----:B------:R-:W-:Y:S05]  /*24a00*/  BSYNC B1 ;  /* 0x0000000000017941 */ /* 0x000fea0003800000 */
.L_x_712:
        /* <DEDUP_REMOVED lines=10> */
.L_x_715:
[----:B------:R-:W-:Y:S05]  /*24ab0*/  BSYNC B1 ;  /* 0x0000000000017941 */ /* 0x000fea0003800000 */
.L_x_714:
        /* <DEDUP_REMOVED lines=10> */
.L_x_717:
[----:B------:R-:W-:Y:S05]  /*24b60*/  BSYNC B1 ;  /* 0x0000000000017941 */ /* 0x000fea0003800000 */
.L_x_716:
        /* <DEDUP_REMOVED lines=10> */
.L_x_719:
[----:B------:R-:W-:Y:S05]  /*24c10*/  BSYNC B1 ;  /* 0x0000000000017941 */ /* 0x000fea0003800000 */
.L_x_718:
        /* <DEDUP_REMOVED lines=10> */
.L_x_721:
[----:B------:R-:W-:Y:S05]  /*24cc0*/  BSYNC B1 ;  /* 0x0000000000017941 */ /* 0x000fea0003800000 */
.L_x_720:
        /* <DEDUP_REMOVED lines=10> */
.L_x_723:
[----:B------:R-:W-:Y:S05]  /*24d70*/  BSYNC B1 ;  /* 0x0000000000017941 */ /* 0x000fea0003800000 */
.L_x_722:
        /* <DEDUP_REMOVED lines=10> */
.L_x_725:
[----:B------:R-:W-:Y:S05]  /*24e20*/  BSYNC B1 ;  /* 0x0000000000017941 */ /* 0x000fea0003800000 */
.L_x_724:
        /* <DEDUP_REMOVED lines=10> */
.L_x_727:
[----:B------:R-:W-:Y:S05]  /*24ed0*/  BSYNC B1 ;  /* 0x0000000000017941 */ /* 0x000fea0003800000 */
.L_x_726:
        /* <DEDUP_REMOVED lines=10> */
.L_x_729:
[----:B------:R-:W-:Y:S05]  /*24f80*/  BSYNC B1 ;  /* 0x0000000000017941 */ /* 0x000fea0003800000 */
.L_x_728:
        /* <DEDUP_REMOVED lines=10> */
.L_x_731:
[----:B------:R-:W-:Y:S05]  /*25030*/  BSYNC B1 ;  /* 0x0000000000017941 */ /* 0x000fea0003800000 */
.L_x_730:
        /* <DEDUP_REMOVED lines=10> */
.L_x_733:
[----:B------:R-:W-:Y:S05]  /*250e0*/  BSYNC B1 ;  /* 0x0000000000017941 */ /* 0x000fea0003800000 */
.L_x_732:
        /* <DEDUP_REMOVED lines=10> */
.L_x_735:
[----:B------:R-:W-:Y:S05]  /*25190*/  BSYNC B1 ;  /* 0x0000000000017941 */ /* 0x000fea0003800000 */
.L_x_734:
        /* <DEDUP_REMOVED lines=10> */
.L_x_737:
[----:B------:R-:W-:Y:S05]  /*25240*/  BSYNC B1 ;  /* 0x0000000000017941 */ /* 0x000fea0003800000 */
.L_x_736:
        /* <DEDUP_REMOVED lines=10> */
.L_x_739:
[----:B------:R-:W-:Y:S05]  /*252f0*/  BSYNC B1 ;  /* 0x0000000000017941 */ /* 0x000fea0003800000 */
.L_x_738:
        /* <DEDUP_REMOVED lines=10> */
.L_x_741:
[----:B------:R-:W-:Y:S05]  /*253a0*/  BSYNC B1 ;  /* 0x0000000000017941 */ /* 0x000fea0003800000 */
.L_x_740:
        /* <DEDUP_REMOVED lines=10> */
.L_x_743:
[----:B------:R-:W-:Y:S05]  /*25450*/  BSYNC B1 ;  /* 0x0000000000017941 */ /* 0x000fea0003800000 */
.L_x_742:
        /* <DEDUP_REMOVED lines=10> */
.L_x_745:
[----:B------:R-:W-:Y:S05]  /*25500*/  BSYNC B1 ;  /* 0x0000000000017941 */ /* 0x000fea0003800000 */
.L_x_744:
        /* <DEDUP_REMOVED lines=10> */
.L_x_747:
[----:B------:R-:W-:Y:S05]  /*255b0*/  BSYNC B1 ;  /* 0x0000000000017941 */ /* 0x000fea0003800000 */
.L_x_746:
        /* <DEDUP_REMOVED lines=10> */
.L_x_749:
[----:B------:R-:W-:Y:S05]  /*25660*/  BSYNC B1 ;  /* 0x0000000000017941 */ /* 0x000fea0003800000 */
.L_x_748:
        /* <DEDUP_REMOVED lines=10> */
.L_x_751:
[----:B------:R-:W-:Y:S05]  /*25710*/  BSYNC B1 ;  /* 0x0000000000017941 */ /* 0x000fea0003800000 */
.L_x_750:
        /* <DEDUP_REMOVED lines=10> */
.L_x_753:
[----:B------:R-:W-:Y:S05]  /*257c0*/  BSYNC B1 ;  /* 0x0000000000017941 */ /* 0x000fea0003800000 */
.L_x_752:
        /* <DEDUP_REMOVED lines=10> */
.L_x_755:
[----:B------:R-:W-:Y:S05]  /*25870*/  BSYNC B1 ;  /* 0x0000000000017941 */ /* 0x000fea0003800000 */
.L_x_754:
        /* <DEDUP_REMOVED lines=10> */
.L_x_757:
[----:B------:R-:W-:Y:S05]  /*25920*/  BSYNC B1 ;  /* 0x0000000000017941 */ /* 0x000fea0003800000 */
.L_x_756:
        /* <DEDUP_REMOVED lines=10> */
.L_x_759:
[----:B------:R-:W-:Y:S05]  /*259d0*/  BSYNC B1 ;  /* 0x0000000000017941 */ /* 0x000fea0003800000 */
.L_x_758:
        /* <DEDUP_REMOVED lines=10> */
.L_x_761:
[----:B------:R-:W-:Y:S05]  /*25a80*/  BSYNC B1 ;  /* 0x0000000000017941 */ /* 0x000fea0003800000 */
.L_x_760:
        /* <DEDUP_REMOVED lines=10> */
.L_x_763:
[----:B------:R-:W-:Y:S05]  /*25b30*/  BSYNC B1 ;  /* 0x0000000000017941 */ /* 0x000fea0003800000 */
.L_x_762:
        /* <DEDUP_REMOVED lines=10> */
.L_x_765:
[----:B------:R-:W-:Y:S05]  /*25be0*/  BSYNC B1 ;  /* 0x0000000000017941 */ /* 0x000fea0003800000 */
.L_x_764:
        /* <DEDUP_REMOVED lines=10> */
.L_x_767:
[----:B------:R-:W-:Y:S05]  /*25c90*/  BSYNC B1 ;  /* 0x0000000000017941 */ /* 0x000fea0003800000 */
.L_x_766:
        /* <DEDUP_REMOVED lines=10> */
.L_x_769:
[----:B------:R-:W-:Y:S05]  /*25d40*/  BSYNC B1 ;  /* 0x0000000000017941 */ /* 0x000fea0003800000 */
.L_x_768:
        /* <DEDUP_REMOVED lines=10> */
.L_x_771:
[----:B------:R-:W-:Y:S05]  /*25df0*/  BSYNC B1 ;  /* 0x0000000000017941 */ /* 0x000fea0003800000 */
.L_x_770:
        /* <DEDUP_REMOVED lines=10> */
.L_x_773:
[----:B------:R-:W-:Y:S05]  /*25ea0*/  BSYNC B1 ;  /* 0x0000000000017941 */ /* 0x000fea0003800000 */
.L_x_772:
        /* <DEDUP_REMOVED lines=10> */
.L_x_775:
[----:B------:R-:W-:Y:S05]  /*25f50*/  BSYNC B1 ;  /* 0x0000000000017941 */ /* 0x000fea0003800000 */
.L_x_774:
        /* <DEDUP_REMOVED lines=10> */
.L_x_777:
[----:B------:R-:W-:Y:S05]  /*26000*/  BSYNC B1 ;  /* 0x0000000000017941 */ /* 0x000fea0003800000 */
.L_x_776:
        /* <DEDUP_REMOVED lines=10> */
.L_x_779:
[----:B------:R-:W-:Y:S05]  /*260b0*/  BSYNC B1 ;  /* 0x0000000000017941 */ /* 0x000fea0003800000 */
.L_x_778:
        /* <DEDUP_REMOVED lines=10> */
.L_x_781:
[----:B------:R-:W-:Y:S05]  /*26160*/  BSYNC B1 ;  /* 0x0000000000017941 */ /* 0x000fea0003800000 */
.L_x_780:
        /* <DEDUP_REMOVED lines=10> */
.L_x_783:
[----:B------:R-:W-:Y:S05]  /*26210*/  BSYNC B1 ;  /* 0x0000000000017941 */ /* 0x000fea0003800000 */
.L_x_782:
        /* <DEDUP_REMOVED lines=10> */
.L_x_785:
[----:B------:R-:W-:Y:S05]  /*262c0*/  BSYNC B1 ;  /* 0x0000000000017941 */ /* 0x000fea0003800000 */
.L_x_784:
        /* <DEDUP_REMOVED lines=10> */
.L_x_787:
[----:B------:R-:W-:Y:S05]  /*26370*/  BSYNC B1 ;  /* 0x0000000000017941 */ /* 0x000fea0003800000 */
.L_x_786:
        /* <DEDUP_REMOVED lines=10> */
.L_x_789:
[----:B------:R-:W-:Y:S05]  /*26420*/  BSYNC B1 ;  /* 0x0000000000017941 */ /* 0x000fea0003800000 */
.L_x_788:
        /* <DEDUP_REMOVED lines=10> */
.L_x_791:
[----:B------:R-:W-:Y:S05]  /*264d0*/  BSYNC B1 ;  /* 0x0000000000017941 */ /* 0x000fea0003800000 */
.L_x_790:
        /* <DEDUP_REMOVED lines=10> */
.L_x_793:
[----:B------:R-:W-:Y:S05]  /*26580*/  BSYNC B1 ;  /* 0x0000000000017941 */ /* 0x000fea0003800000 */
.L_x_792:
        /* <DEDUP_REMOVED lines=10> */
.L_x_795:
[----:B------:R-:W-:Y:S05]  /*26630*/  BSYNC B1 ;  /* 0x0000000000017941 */ /* 0x000fea0003800000 */
.L_x_794:
        /* <DEDUP_REMOVED lines=10> */
.L_x_797:
[----:B------:R-:W-:Y:S05]  /*266e0*/  BSYNC B1 ;  /* 0x0000000000017941 */ /* 0x000fea0003800000 */
.L_x_796:
        /* <DEDUP_REMOVED lines=10> */
.L_x_799:
[----:B------:R-:W-:Y:S05]  /*26790*/  BSYNC B1 ;  /* 0x0000000000017941 */ /* 0x000fea0003800000 */
.L_x_798:
        /* <DEDUP_REMOVED lines=10> */
.L_x_801:
[----:B------:R-:W-:Y:S05]  /*26840*/  BSYNC B1 ;  /* 0x0000000000017941 */ /* 0x000fea0003800000 */
.L_x_800:
        /* <DEDUP_REMOVED lines=10> */
.L_x_803:
[----:B------:R-:W-:Y:S05]  /*268f0*/  BSYNC B1 ;  /* 0x0000000000017941 */ /* 0x000fea0003800000 */
.L_x_802:
        /* <DEDUP_REMOVED lines=10> */
.L_x_805:
[----:B------:R-:W-:Y:S05]  /*269a0*/  BSYNC B1 ;  /* 0x0000000000017941 */ /* 0x000fea0003800000 */
.L_x_804:
        /* <DEDUP_REMOVED lines=10> */
.L_x_807:
[----:B------:R-:W-:Y:S05]  /*26a50*/  BSYNC B1 ;  /* 0x0000000000017941 */ /* 0x000fea0003800000 */
.L_x_806:
        /* <DEDUP_REMOVED lines=10> */
.L_x_809:
[----:B------:R-:W-:Y:S05]  /*26b00*/  BSYNC B1 ;  /* 0x0000000000017941 */ /* 0x000fea0003800000 */
.L_x_808:
        /* <DEDUP_REMOVED lines=10> */
.L_x_811:
[----:B------:R-:W-:Y:S05]  /*26bb0*/  BSYNC B1 ;  /* 0x0000000000017941 */ /* 0x000fea0003800000 */
.L_x_810:
        /* <DEDUP_REMOVED lines=10> */
.L_x_813:
[----:B------:R-:W-:Y:S05]  /*26c60*/  BSYNC B1 ;  /* 0x0000000000017941 */ /* 0x000fea0003800000 */
.L_x_812:
        /* <DEDUP_REMOVED lines=10> */
.L_x_815:
[----:B------:R-:W-:Y:S05]  /*26d10*/  BSYNC B1 ;  /* 0x0000000000017941 */ /* 0x000fea0003800000 */
.L_x_814:
        /* <DEDUP_REMOVED lines=10> */
.L_x_817:
[----:B------:R-:W-:Y:S05]  /*26dc0*/  BSYNC B1 ;  /* 0x0000000000017941 */ /* 0x000fea0003800000 */
.L_x_816:
        /* <DEDUP_REMOVED lines=10> */
.L_x_819:
[----:B------:R-:W-:Y:S05]  /*26e70*/  BSYNC B1 ;  /* 0x0000000000017941 */ /* 0x000fea0003800000 */
.L_x_818:
        /* <DEDUP_REMOVED lines=10> */
.L_x_821:
[----:B------:R-:W-:Y:S05]  /*26f20*/  BSYNC B1 ;  /* 0x0000000000017941 */ /* 0x000fea0003800000 */
.L_x_820:
        /* <DEDUP_REMOVED lines=10> */
.L_x_823:
[----:B------:R-:W-:Y:S05]  /*26fd0*/  BSYNC B1 ;  /* 0x0000000000017941 */ /* 0x000fea0003800000 */
.L_x_822:
        /* <DEDUP_REMOVED lines=10> */
.L_x_825:
[----:B------:R-:W-:Y:S05]  /*27080*/  BSYNC B1 ;  /* 0x0000000000017941 */ /* 0x000fea0003800000 */
.L_x_824:
        /* <DEDUP_REMOVED lines=10> */
.L_x_827:
[----:B------:R-:W-:Y:S05]  /*27130*/  BSYNC B1 ;  /* 0x0000000000017941 */ /* 0x000fea0003800000 */
.L_x_826:
        /* <DEDUP_REMOVED lines=10> */
.L_x_829:
[----:B------:R-:W-:Y:S05]  /*271e0*/  BSYNC B1 ;  /* 0x0000000000017941 */ /* 0x000fea0003800000 */
.L_x_828:
        /* <DEDUP_REMOVED lines=10> */
.L_x_831:
[----:B------:R-:W-:Y:S05]  /*27290*/  BSYNC B1 ;  /* 0x0000000000017941 */ /* 0x000fea0003800000 */
.L_x_830:
        /* <DEDUP_REMOVED lines=10> */
.L_x_833:
[----:B------:R-:W-:Y:S05]  /*27340*/  BSYNC B1 ;  /* 0x0000000000017941 */ /* 0x000fea0003800000 */
.L_x_832:
        /* <DEDUP_REMOVED lines=10> */
.L_x_835:
[----:B------:R-:W-:Y:S05]  /*273f0*/  BSYNC B1 ;  /* 0x0000000000017941 */ /* 0x000fea0003800000 */
.L_x_834:
        /* <DEDUP_REMOVED lines=10> */
.L_x_837:
[----:B------:R-:W-:Y:S05]  /*274a0*/  BSYNC B1 ;  /* 0x0000000000017941 */ /* 0x000fea0003800000 */
.L_x_836:
        /* <DEDUP_REMOVED lines=10> */
.L_x_839:
[----:B------:R-:W-:Y:S05]  /*27550*/  BSYNC B1 ;  /* 0x0000000000017941 */ /* 0x000fea0003800000 */
.L_x_838:
        /* <DEDUP_REMOVED lines=10> */
.L_x_841:
[----:B------:R-:W-:Y:S05]  /*27600*/  BSYNC B1 ;  /* 0x0000000000017941 */ /* 0x000fea0003800000 */
.L_x_840:
        /* <DEDUP_REMOVED lines=10> */
.L_x_843:
[----:B------:R-:W-:Y:S05]  /*276b0*/  BSYNC B1 ;  /* 0x0000000000017941 */ /* 0x000fea0003800000 */
.L_x_842:
        /* <DEDUP_REMOVED lines=10> */
.L_x_845:
[----:B------:R-:W-:Y:S05]  /*27760*/  BSYNC B1 ;  /* 0x0000000000017941 */ /* 0x000fea0003800000 */
.L_x_844:
        /* <DEDUP_REMOVED lines=10> */
.L_x_847:
[----:B------:R-:W-:Y:S05]  /*27810*/  BSYNC B1 ;  /* 0x0000000000017941 */ /* 0x000fea0003800000 */
.L_x_846:
        /* <DEDUP_REMOVED lines=10> */
.L_x_849:
[----:B------:R-:W-:Y:S05]  /*278c0*/  BSYNC B1 ;  /* 0x0000000000017941 */ /* 0x000fea0003800000 */
.L_x_848:
        /* <DEDUP_REMOVED lines=10> */
.L_x_851:
[----:B------:R-:W-:Y:S05]  /*27970*/  BSYNC B1 ;  /* 0x0000000000017941 */ /* 0x000fea0003800000 */
.L_x_850:
        /* <DEDUP_REMOVED lines=10> */
.L_x_853:
[----:B------:R-:W-:Y:S05]  /*27a20*/  BSYNC B1 ;  /* 0x0000000000017941 */ /* 0x000fea0003800000 */
.L_x_852:
        /* <DEDUP_REMOVED lines=10> */
.L_x_855:
[----:B------:R-:W-:Y:S05]  /*27ad0*/  BSYNC B1 ;  /* 0x0000000000017941 */ /* 0x000fea0003800000 */
.L_x_854:
        /* <DEDUP_REMOVED lines=10> */
.L_x_857:
[----:B------:R-:W-:Y:S05]  /*27b80*/  BSYNC B1 ;  /* 0x0000000000017941 */ /* 0x000fea0003800000 */
.L_x_856:
        /* <DEDUP_REMOVED lines=10> */
.L_x_859:
[----:B------:R-:W-:Y:S05]  /*27c30*/  BSYNC B1 ;  /* 0x0000000000017941 */ /* 0x000fea0003800000 */
.L_x_858:
        /* <DEDUP_REMOVED lines=10> */
.L_x_861:
[----:B------:R-:W-:Y:S05]  /*27ce0*/  BSYNC B1 ;  /* 0x0000000000017941 */ /* 0x000fea0003800000 */
.L_x_860:
        /* <DEDUP_REMOVED lines=10> */
.L_x_863:
[----:B------:R-:W-:Y:S05]  /*27d90*/  BSYNC B1 ;  /* 0x0000000000017941 */ /* 0x000fea0003800000 */
.L_x_862:
        /* <DEDUP_REMOVED lines=10> */
.L_x_865:
[----:B------:R-:W-:Y:S05]  /*27e40*/  BSYNC B1 ;  /* 0x0000000000017941 */ /* 0x000fea0003800000 */
.L_x_864:
        /* <DEDUP_REMOVED lines=10> */
.L_x_867:
[----:B------:R-:W-:Y:S05]  /*27ef0*/  BSYNC B1 ;  /* 0x0000000000017941 */ /* 0x000fea0003800000 */
.L_x_866:
        /* <DEDUP_REMOVED lines=10> */
.L_x_869:
[----:B------:R-:W-:Y:S05]  /*27fa0*/  BSYNC B1 ;  /* 0x0000000000017941 */ /* 0x000fea0003800000 */
.L_x_868:
        /* <DEDUP_REMOVED lines=10> */
.L_x_871:
[----:B------:R-:W-:Y:S05]  /*28050*/  BSYNC B1 ;  /* 0x0000000000017941 */ /* 0x000fea0003800000 */
.L_x_870:
        /* <DEDUP_REMOVED lines=10> */
.L_x_873:
[----:B------:R-:W-:Y:S05]  /*28100*/  BSYNC B1 ;  /* 0x0000000000017941 */ /* 0x000fea0003800000 */
.L_x_872:
        /* <DEDUP_REMOVED lines=10> */
.L_x_875:
[----:B------:R-:W-:Y:S05]  /*281b0*/  BSYNC B1 ;  /* 0x0000000000017941 */ /* 0x000fea0003800000 */
.L_x_874:
        /* <DEDUP_REMOVED lines=10> */
.L_x_877:
[----:B------:R-:W-:Y:S05]  /*28260*/  BSYNC B1 ;  /* 0x0000000000017941 */ /* 0x000fea0003800000 */
.L_x_876:
        /* <DEDUP_REMOVED lines=10> */
.L_x_879:
[----:B------:R-:W-:Y:S05]  /*28310*/  BSYNC B1 ;  /* 0x0000000000017941 */ /* 0x000fea0003800000 */
.L_x_878:
        /* <DEDUP_REMOVED lines=10> */
.L_x_881:
[----:B------:R-:W-:Y:S05]  /*283c0*/  BSYNC B1 ;  /* 0x0000000000017941 */ /* 0x000fea0003800000 */
.L_x_880:
        /* <DEDUP_REMOVED lines=10> */
.L_x_883:
[----:B------:R-:W-:Y:S05]  /*28470*/  BSYNC B1 ;  /* 0x0000000000017941 */ /* 0x000fea0003800000 */
.L_x_882:
        /* <DEDUP_REMOVED lines=10> */
.L_x_885:
[----:B------:R-:W-:Y:S05]  /*28520*/  BSYNC B1 ;  /* 0x0000000000017941 */ /* 0x000fea0003800000 */
.L_x_884:
        /* <DEDUP_REMOVED lines=10> */
.L_x_887:
[----:B------:R-:W-:Y:S05]  /*285d0*/  BSYNC B1 ;  /* 0x0000000000017941 */ /* 0x000fea0003800000 */
.L_x_886:
        /* <DEDUP_REMOVED lines=10> */
.L_x_889:
[----:B------:R-:W-:Y:S05]  /*28680*/  BSYNC B1 ;  /* 0x0000000000017941 */ /* 0x000fea0003800000 */
.L_x_888:
        /* <DEDUP_REMOVED lines=10> */
.L_x_891:
[----:B------:R-:W-:Y:S05]  /*28730*/  BSYNC B1 ;  /* 0x0000000000017941 */ /* 0x000fea0003800000 */
.L_x_890:
        /* <DEDUP_REMOVED lines=10> */
.L_x_893:
[----:B------:R-:W-:Y:S05]  /*287e0*/  BSYNC B1 ;  /* 0x0000000000017941 */ /* 0x000fea0003800000 */
.L_x_892:
        /* <DEDUP_REMOVED lines=10> */
.L_x_895:
[----:B------:R-:W-:Y:S05]  /*28890*/  BSYNC B1 ;  /* 0x0000000000017941 */ /* 0x000fea0003800000 */
.L_x_894:
        /* <DEDUP_REMOVED lines=10> */
.L_x_897:
[----:B------:R-:W-:Y:S05]  /*28940*/  BSYNC B1 ;  /* 0x0000000000017941 */ /* 0x000fea0003800000 */
.L_x_896:
        /* <DEDUP_REMOVED lines=10> */
.L_x_899:
[----:B------:R-:W-:Y:S05]  /*289f0*/  BSYNC B1 ;  /* 0x0000000000017941 */ /* 0x000fea0003800000 */
.L_x_898:
        /* <DEDUP_REMOVED lines=10> */
.L_x_901:
[----:B------:R-:W-:Y:S05]  /*28aa0*/  BSYNC B1 ;  /* 0x0000000000017941 */ /* 0x000fea0003800000 */
.L_x_900:
        /* <DEDUP_REMOVED lines=10> */
.L_x_903:
[----:B------:R-:W-:Y:S05]  /*28b50*/  BSYNC B1 ;  /* 0x0000000000017941 */ /* 0x000fea0003800000 */
.L_x_902:
        /* <DEDUP_REMOVED lines=10> */
.L_x_905:
[----:B------:R-:W-:Y:S05]  /*28c00*/  BSYNC B1 ;  /* 0x0000000000017941 */ /* 0x000fea0003800000 */
.L_x_904:
        /* <DEDUP_REMOVED lines=10> */
.L_x_907:
[----:B------:R-:W-:Y:S05]  /*28cb0*/  BSYNC B1 ;  /* 0x0000000000017941 */ /* 0x000fea0003800000 */
.L_x_906:
        /* <DEDUP_REMOVED lines=10> */
.L_x_909:
[----:B------:R-:W-:Y:S05]  /*28d60*/  BSYNC B1 ;  /* 0x0000000000017941 */ /* 0x000fea0003800000 */
.L_x_908:
        /* <DEDUP_REMOVED lines=10> */
.L_x_911:
[----:B------:R-:W-:Y:S05]  /*28e10*/  BSYNC B1 ;  /* 0x0000000000017941 */ /* 0x000fea0003800000 */
.L_x_910:
        /* <DEDUP_REMOVED lines=10> */
.L_x_913:
[----:B------:R-:W-:Y:S05]  /*28ec0*/  BSYNC B1 ;  /* 0x0000000000017941 */ /* 0x000fea0003800000 */
.L_x_912:
        /* <DEDUP_REMOVED lines=10> */
.L_x_915:
[----:B------:R-:W-:Y:S05]  /*28f70*/  BSYNC B1 ;  /* 0x0000000000017941 */ /* 0x000fea0003800000 */
.L_x_914:
        /* <DEDUP_REMOVED lines=10> */
.L_x_917:
[----:B------:R-:W-:Y:S05]  /*29020*/  BSYNC B1 ;  /* 0x0000000000017941 */ /* 0x000fea0003800000 */
.L_x_916:
        /* <DEDUP_REMOVED lines=10> */
.L_x_919:
[----:B------:R-:W-:Y:S05]  /*290d0*/  BSYNC B1 ;  /* 0x0000000000017941 */ /* 0x000fea0003800000 */
.L_x_918:
        /* <DEDUP_REMOVED lines=10> */
.L_x_921:
[----:B------:R-:W-:Y:S05]  /*29180*/  BSYNC B1 ;  /* 0x0000000000017941 */ /* 0x000fea0003800000 */
.L_x_920:
        /* <DEDUP_REMOVED lines=10> */
.L_x_923:
[----:B------:R-:W-:Y:S05]  /*29230*/  BSYNC B1 ;  /* 0x0000000000017941 */ /* 0x000fea0003800000 */
.L_x_922:
        /* <DEDUP_REMOVED lines=10> */
.L_x_925:
[----:B------:R-:W-:Y:S05]  /*292e0*/  BSYNC B1 ;  /* 0x0000000000017941 */ /* 0x000fea0003800000 */
.L_x_924:
        /* <DEDUP_REMOVED lines=10> */
.L_x_927:
[----:B------:R-:W-:Y:S05]  /*29390*/  BSYNC B1 ;  /* 0x0000000000017941 */ /* 0x000fea0003800000 */
.L_x_926:
        /* <DEDUP_REMOVED lines=10> */
.L_x_929:
[----:B------:R-:W-:Y:S05]  /*29440*/  BSYNC B1 ;  /* 0x0000000000017941 */ /* 0x000fea0003800000 */
.L_x_928:
        /* <DEDUP_REMOVED lines=10> */
.L_x_931:
[----:B------:R-:W-:Y:S05]  /*294f0*/  BSYNC B1 ;  /* 0x0000000000017941 */ /* 0x000fea0003800000 */
.L_x_930:
        /* <DEDUP_REMOVED lines=10> */
.L_x_933:
[----:B------:R-:W-:Y:S05]  /*295a0*/  BSYNC B1 ;  /* 0x0000000000017941 */ /* 0x000fea0003800000 */
.L_x_932:
        /* <DEDUP_REMOVED lines=10> */
.L_x_935:
[----:B------:R-:W-:Y:S05]  /*29650*/  BSYNC B1 ;  /* 0x0000000000017941 */ /* 0x000fea0003800000 */
.L_x_934:
        /* <DEDUP_REMOVED lines=10> */
.L_x_937:
[----:B------:R-:W-:Y:S05]  /*29700*/  BSYNC B1 ;  /* 0x0000000000017941 */ /* 0x000fea0003800000 */
.L_x_936:
        /* <DEDUP_REMOVED lines=10> */
.L_x_939:
[----:B------:R-:W-:Y:S05]  /*297b0*/  BSYNC B1 ;  /* 0x0000000000017941 */ /* 0x000fea0003800000 */
.L_x_938:
        /* <DEDUP_REMOVED lines=10> */
.L_x_941:
[----:B------:R-:W-:Y:S05]  /*29860*/  BSYNC B1 ;  /* 0x0000000000017941 */ /* 0x000fea0003800000 */
.L_x_940:
        /* <DEDUP_REMOVED lines=10> */
.L_x_943:
[----:B------:R-:W-:Y:S05]  /*29910*/  BSYNC B1 ;  /* 0x0000000000017941 */ /* 0x000fea0003800000 */
.L_x_942:
        /* <DEDUP_REMOVED lines=10> */
.L_x_945:
[----:B------:R-:W-:Y:S05]  /*299c0*/  BSYNC B1 ;  /* 0x0000000000017941 */ /* 0x000fea0003800000 */
.L_x_944:
        /* <DEDUP_REMOVED lines=10> */
.L_x_947:
[----:B------:R-:W-:Y:S05]  /*29a70*/  BSYNC B1 ;  /* 0x0000000000017941 */ /* 0x000fea0003800000 */
.L_x_946:
        /* <DEDUP_REMOVED lines=10> */
.L_x_949:
[----:B------:R-:W-:Y:S05]  /*29b20*/  BSYNC B1 ;  /* 0x0000000000017941 */ /* 0x000fea0003800000 */
.L_x_948:
        /* <DEDUP_REMOVED lines=10> */
.L_x_951:
[----:B------:R-:W-:Y:S05]  /*29bd0*/  BSYNC B1 ;  /* 0x0000000000017941 */ /* 0x000fea0003800000 */
.L_x_950:
        /* <DEDUP_REMOVED lines=10> */
.L_x_953:
[----:B------:R-:W-:Y:S05]  /*29c80*/  BSYNC B1 ;  /* 0x0000000000017941 */ /* 0x000fea0003800000 */
.L_x_952:
        /* <DEDUP_REMOVED lines=10> */
.L_x_955:
[----:B------:R-:W-:Y:S05]  /*29d30*/  BSYNC B1 ;  /* 0x0000000000017941 */ /* 0x000fea0003800000 */
.L_x_954:
        /* <DEDUP_REMOVED lines=10> */
.L_x_957:
[----:B------:R-:W-:Y:S05]  /*29de0*/  BSYNC B1 ;  /* 0x0000000000017941 */ /* 0x000fea0003800000 */
.L_x_956:
        /* <DEDUP_REMOVED lines=10> */
.L_x_959:
[----:B------:R-:W-:Y:S05]  /*29e90*/  BSYNC B1 ;  /* 0x0000000000017941 */ /* 0x000fea0003800000 */
.L_x_958:
        /* <DEDUP_REMOVED lines=10> */
.L_x_961:
[----:B------:R-:W-:Y:S05]  /*29f40*/  BSYNC B1 ;  /* 0x0000000000017941 */ /* 0x000fea0003800000 */
.L_x_960:
        /* <DEDUP_REMOVED lines=10> */
.L_x_963:
[----:B------:R-:W-:Y:S05]  /*29ff0*/  BSYNC B1 ;  /* 0x0000000000017941 */ /* 0x000fea0003800000 */
.L_x_962:
        /* <DEDUP_REMOVED lines=10> */
.L_x_965:
[----:B------:R-:W-:Y:S05]  /*2a0a0*/  BSYNC B1 ;  /* 0x0000000000017941 */ /* 0x000fea0003800000 */
.L_x_964:
        /* <DEDUP_REMOVED lines=10> */
.L_x_967:
[----:B------:R-:W-:Y:S05]  /*2a150*/  BSYNC B1 ;  /* 0x0000000000017941 */ /* 0x000fea0003800000 */
.L_x_966:
        /* <DEDUP_REMOVED lines=10> */
.L_x_969:
[----:B------:R-:W-:Y:S05]  /*2a200*/  BSYNC B1 ;  /* 0x0000000000017941 */ /* 0x000fea0003800000 */
.L_x_968:
        /* <DEDUP_REMOVED lines=10> */
.L_x_971:
[----:B------:R-:W-:Y:S05]  /*2a2b0*/  BSYNC B1 ;  /* 0x0000000000017941 */ /* 0x000fea0003800000 */
.L_x_970:
        /* <DEDUP_REMOVED lines=10> */
.L_x_973:
[----:B------:R-:W-:Y:S05]  /*2a360*/  BSYNC B1 ;  /* 0x0000000000017941 */ /* 0x000fea0003800000 */
.L_x_972:
        /* <DEDUP_REMOVED lines=10> */
.L_x_975:
[----:B------:R-:W-:Y:S05]  /*2a410*/  BSYNC B1 ;  /* 0x0000000000017941 */ /* 0x000fea0003800000 */
.L_x_974:
        /* <DEDUP_REMOVED lines=10> */
.L_x_977:
[----:B------:R-:W-:Y:S05]  /*2a4c0*/  BSYNC B1 ;  /* 0x0000000000017941 */ /* 0x000fea0003800000 */
.L_x_976:
        /* <DEDUP_REMOVED lines=10> */
.L_x_979:
[----:B------:R-:W-:Y:S05]  /*2a570*/  BSYNC B1 ;  /* 0x0000000000017941 */ /* 0x000fea0003800000 */
.L_x_978:
        /* <DEDUP_REMOVED lines=10> */
.L_x_981:
[----:B------:R-:W-:Y:S05]  /*2a620*/  BSYNC B1 ;  /* 0x0000000000017941 */ /* 0x000fea0003800000 */
.L_x_980:
        /* <DEDUP_REMOVED lines=10> */
.L_x_983:
[----:B------:R-:W-:Y:S05]  /*2a6d0*/  BSYNC B1 ;  /* 0x0000000000017941 */ /* 0x000fea0003800000 */
.L_x_982:
        /* <DEDUP_REMOVED lines=10> */
.L_x_985:
[----:B------:R-:W-:Y:S05]  /*2a780*/  BSYNC B1 ;  /* 0x0000000000017941 */ /* 0x000fea0003800000 */
.L_x_984:
        /* <DEDUP_REMOVED lines=10> */
.L_x_987:
[----:B------:R-:W-:Y:S05]  /*2a830*/  BSYNC B1 ;  /* 0x0000000000017941 */ /* 0x000fea0003800000 */
.L_x_986:
        /* <DEDUP_REMOVED lines=10> */
.L_x_989:
[----:B------:R-:W-:Y:S05]  /*2a8e0*/  BSYNC B1 ;  /* 0x0000000000017941 */ /* 0x000fea0003800000 */
.L_x_988:
        /* <DEDUP_REMOVED lines=10> */
.L_x_991:
[----:B------:R-:W-:Y:S05]  /*2a990*/  BSYNC B1 ;  /* 0x0000000000017941 */ /* 0x000fea0003800000 */
.L_x_990:
        /* <DEDUP_REMOVED lines=10> */
.L_x_993:
[----:B------:R-:W-:Y:S05]  /*2aa40*/  BSYNC B1 ;  /* 0x0000000000017941 */ /* 0x000fea0003800000 */
.L_x_992:
        /* <DEDUP_REMOVED lines=10> */
.L_x_995:
[----:B------:R-:W-:Y:S05]  /*2aaf0*/  BSYNC B1 ;  /* 0x0000000000017941 */ /* 0x000fea0003800000 */
.L_x_994:
        /* <DEDUP_REMOVED lines=10> */
.L_x_997:
[----:B------:R-:W-:Y:S05]  /*2aba0*/  BSYNC B1 ;  /* 0x0000000000017941 */ /* 0x000fea0003800000 */
.L_x_996:
        /* <DEDUP_REMOVED lines=10> */
.L_x_999:
[----:B------:R-:W-:Y:S05]  /*2ac50*/  BSYNC B1 ;  /* 0x0000000000017941 */ /* 0x000fea0003800000 */
.L_x_998:
        /* <DEDUP_REMOVED lines=10> */
.L_x_1001:
[----:B------:R-:W-:Y:S05]  /*2ad00*/  BSYNC B1 ;  /* 0x0000000000017941 */ /* 0x000fea0003800000 */
.L_x_1000:
        /* <DEDUP_REMOVED lines=10> */
.L_x_1003:
[----:B------:R-:W-:Y:S05]  /*2adb0*/  BSYNC B1 ;  /* 0x0000000000017941 */ /* 0x000fea0003800000 */
.L_x_1002:
        /* <DEDUP_REMOVED lines=10> */
.L_x_1005:
[----:B------:R-:W-:Y:S05]  /*2ae60*/  BSYNC B1 ;  /* 0x0000000000017941 */ /* 0x000fea0003800000 */
.L_x_1004:
        /* <DEDUP_REMOVED lines=10> */
.L_x_1007:
[----:B------:R-:W-:Y:S05]  /*2af10*/  BSYNC B1 ;  /* 0x0000000000017941 */ /* 0x000fea0003800000 */
.L_x_1006:
        /* <DEDUP_REMOVED lines=10> */
.L_x_1009:
[----:B------:R-:W-:Y:S05]  /*2afc0*/  BSYNC B1 ;  /* 0x0000000000017941 */ /* 0x000fea0003800000 */
.L_x_1008:
        /* <DEDUP_REMOVED lines=10> */
.L_x_1011:
[----:B------:R-:W-:Y:S05]  /*2b070*/  BSYNC B1 ;  /* 0x0000000000017941 */ /* 0x000fea0003800000 */
.L_x_1010:
        /* <DEDUP_REMOVED lines=10> */
.L_x_1013:
[----:B------:R-:W-:Y:S05]  /*2b120*/  BSYNC B1 ;  /* 0x0000000000017941 */ /* 0x000fea0003800000 */
.L_x_1012:
        /* <DEDUP_REMOVED lines=10> */
.L_x_1015:
[----:B------:R-:W-:Y:S05]  /*2b1d0*/  BSYNC B1 ;  /* 0x0000000000017941 */ /* 0x000fea0003800000 */
.L_x_1014:
        /* <DEDUP_REMOVED lines=10> */
.L_x_1017:
[----:B------:R-:W-:Y:S05]  /*2b280*/  BSYNC B1 ;  /* 0x0000000000017941 */ /* 0x000fea0003800000 */
.L_x_1016:
        /* <DEDUP_REMOVED lines=10> */
.L_x_1019:
[----:B------:R-:W-:Y:S05]  /*2b330*/  BSYNC B1 ;  /* 0x0000000000017941 */ /* 0x000fea0003800000 */
.L_x_1018:
        /* <DEDUP_REMOVED lines=10> */
.L_x_1021:
[----:B------:R-:W-:Y:S05]  /*2b3e0*/  BSYNC B1 ;  /* 0x0000000000017941 */ /* 0x000fea0003800000 */
.L_x_1020:
        /* <DEDUP_REMOVED lines=10> */
.L_x_1023:
[----:B------:R-:W-:Y:S05]  /*2b490*/  BSYNC B1 ;  /* 0x0000000000017941 */ /* 0x000fea0003800000 */
.L_x_1022:
        /* <DEDUP_REMOVED lines=10> */
.L_x_1025:
[----:B------:R-:W-:Y:S05]  /*2b540*/  BSYNC B1 ;  /* 0x0000000000017941 */ /* 0x000fea0003800000 */
.L_x_1024:
        /* <DEDUP_REMOVED lines=10> */
.L_x_1027:
[----:B------:R-:W-:Y:S05]  /*2b5f0*/  BSYNC B1 ;  /* 0x0000000000017941 */ /* 0x000fea0003800000 */
.L_x_1026:
        /* <DEDUP_REMOVED lines=10> */
.L_x_1029:
[----:B------:R-:W-:Y:S05]  /*2b6a0*/  BSYNC B1 ;  /* 0x0000000000017941 */ /* 0x000fea0003800000 */
.L_x_1028:
        /* <DEDUP_REMOVED lines=10> */
.L_x_1031:
[----:B------:R-:W-:Y:S05]  /*2b750*/  BSYNC B1 ;  /* 0x0000000000017941 */ /* 0x000fea0003800000 */
.L_x_1030:
        /* <DEDUP_REMOVED lines=10> */
.L_x_1033:
[----:B------:R-:W-:Y:S05]  /*2b800*/  BSYNC B1 ;  /* 0x0000000000017941 */ /* 0x000fea0003800000 */
.L_x_1032:
        /* <DEDUP_REMOVED lines=10> */
.L_x_1035:
[----:B------:R-:W-:Y:S05]  /*2b8b0*/  BSYNC B1 ;  /* 0x0000000000017941 */ /* 0x000fea0003800000 */
.L_x_1034:
        /* <DEDUP_REMOVED lines=10> */
.L_x_1037:
[----:B------:R-:W-:Y:S05]  /*2b960*/  BSYNC B1 ;  /* 0x0000000000017941 */ /* 0x000fea0003800000 */
.L_x_1036:
        /* <DEDUP_REMOVED lines=10> */
.L_x_1039:
[----:B------:R-:W-:Y:S05]  /*2ba10*/  BSYNC B1 ;  /* 0x0000000000017941 */ /* 0x000fea0003800000 */
.L_x_1038:
        /* <DEDUP_REMOVED lines=10> */
.L_x_1041:
[----:B------:R-:W-:Y:S05]  /*2bac0*/  BSYNC B1 ;  /* 0x0000000000017941 */ /* 0x000fea0003800000 */
.L_x_1040:
        /* <DEDUP_REMOVED lines=10> */
.L_x_1043:
[----:B------:R-:W-:Y:S05]  /*2bb70*/  BSYNC B1 ;  /* 0x0000000000017941 */ /* 0x000fea0003800000 */
.L_x_1042:
[----:B------:R-:W3:Y:S01]  /*2bb80*/  LDL.LU R158, [R1+0x3f0] ;  /* 0x0003f000019e7983 */ /* 0x000ee20000300800 */
[----:B-----5:R-:W-:Y:S01]  /*2bb90*/  HADD2.F32 R17, -RZ, R3.H0_H0 ;  /* 0x20000003ff117230 */ /* 0x020fe20000004100 */
        /* <DEDUP_REMOVED lines=8> */
.L_x_1045:
[----:B------:R-:W-:Y:S05]  /*2bc20*/  BSYNC B1 ;  /* 0x0000000000017941 */ /* 0x000fea0003800000 */
.L_x_1044:
[----:B012---:R-:W2:Y:S01]  /*2bc30*/  LDL.LU R156, [R1+0x3f4] ;  /* 0x0003f400019c7983 */ /* 0x007ea20000300800 */
[----:B---3-5:R-:W-:Y:S01]  /*2bc40*/  HADD2.F32 R17, -RZ, R3.H0_H0 ;  /* 0x20000003ff117230 */ /* 0x028fe20000004100 */
[----:B------:R-:W-:Y:S01]  /*2bc50*/  ISETP.GT.AND P6, PT, R0, 0x1f8, P5 ;  /* 0x000001f80000780c */ /* 0x000fe20002fc4270 */
[----:B------:R-:W-:Y:S03]  /*2bc60*/  BSSY B1, `(.L_x_1046) ;  /* 0x0000007000017945 */ /* 0x000fe60003800000 */
[----:B------:R-:W-:-:S04]  /*2bc70*/  FMUL R17, R17, R16 ;  /* 0x0000001011117220 */ /* 0x000fc80000400000 */
[----:B--2---:R-:W-:-:S05]  /*2bc80*/  FFMA R17, R156, R2, R17 ;  /* 0x000000029c117223 */ /* 0x004fca0000000011 */
[----:B------:R-:W-:-:S05]  /*2bc90*/  F2FP.F16.F32.PACK_AB R17, RZ, R17 ;  /* 0x00000011ff11723e */ /* 0x000fca00000000ff */
[----:B------:R0:W-:Y:S01]  /*2bca0*/  @P0 STG.E.U16 desc[UR36][R14.64+0x3f2], R17 ;  /* 0x0003f2110e000986 */ /* 0x0001e2000c101524 */
[----:B------:R-:W-:Y:S05]  /*2bcb0*/  @!P6 BRA `(.L_x_1047) ;  /* 0x000000000004e947 */ /* 0x000fea0003800000 */
[----:B------:R1:W5:Y:S02]  /*2bcc0*/  LDG.E.LTC128B.U16 R3, desc[UR36][R154.64+0x3f0] ;  /* 0x0003f0249a037981 */ /* 0x000364000c1e1520 */
.L_x_1047:
[----:B------:R-:W-:Y:S05]  /*2bcd0*/  BSYNC B1 ;  /* 0x0000000000017941 */ /* 0x000fea0003800000 */
.L_x_1046:
[----:B0-----:R-:W2:Y:S01]  /*2bce0*/  LDL.LU R15, [R1+0x3f8] ;  /* 0x0003f800010f7983 */ /* 0x001ea20000300800 */
[----:B-----5:R-:W-:Y:S01]  /*2bcf0*/  HADD2.F32 R14, -RZ, R3.H0_H0 ;  /* 0x20000003ff0e7230 */ /* 0x020fe20000004100 */
[----:B------:R-:W-:Y:S01]  /*2bd00*/  ISETP.GT.AND P5, PT, R0, 0x1f9, P5 ;  /* 0x000001f90000780c */ /* 0x000fe20002fa4270 */
[----:B------:R-:W-:Y:S03]  /*2bd10*/  BSSY B1, `(.L_x_1048) ;  /* 0x000000a000017945 */ /* 0x000fe60003800000 */
[----:B------:R-:W-:-:S04]  /*2bd20*/  FMUL R14, R14, R16 ;  /* 0x000000100e0e7220 */ /* 0x000fc80000400000 */
[----:B--2---:R-:W-:Y:S01]  /*2bd30*/  FFMA R14, R15, R2, R14 ;  /* 0x000000020f0e7223 */ /* 0x004fe2000000000e */
[----:B------:R-:W-:-:S04]  /*2bd40*/  @P6 MOV R15, R153 ;  /* 0x00000099000f6202 */ /* 0x000fc80000000f00 */
[----:B------:R-:W-:-:S04]  /*2bd50*/  F2FP.F16.F32.PACK_AB R14, RZ, R14 ;  /* 0x0000000eff0e723e */ /* 0x000fc800000000ff */
[----:B------:R-:W-:Y:S01]  /*2bd60*/  PRMT R17, R14, 0x7610, R17 ;  /* 0x000076100e117816 */ /* 0x000fe20000000011 */
[----:B------:R-:W-:-:S05]  /*2bd70*/  @P6 IMAD.MOV.U32 R14, RZ, RZ, R152 ;  /* 0x000000ffff0e6224 */ /* 0x000fca00078e0098 */
[----:B------:R0:W-:Y:S01]  /*2bd80*/  @P6 STG.E.U16 desc[UR36][R14.64+0x3f0], R17 ;  /* 0x0003f0110e006986 */ /* 0x0001e2000c101524 */
[----:B------:R-:W-:Y:S05]  /*2bd90*/  @!P5 BRA `(.L_x_1049) ;  /* 0x000000000004d947 */ /* 0x000fea0003800000 */
[----:B------:R2:W5:Y:S02]  /*2bda0*/  LDG.E.LTC128B.U16 R3, desc[UR36][R154.64+0x3f2] ;  /* 0x0003f2249a037981 */ /* 0x000564000c1e1520 */
.L_x_1049:
[----:B------:R-:W-:Y:S05]  /*2bdb0*/  BSYNC B1 ;  /* 0x0000000000017941 */ /* 0x000fea0003800000 */
.L_x_1048:
[----:B0-----:R-:W3:Y:S01]  /*2bdc0*/  LDL.LU R15, [R1+0x3fc] ;  /* 0x0003fc00010f7983 */ /* 0x001ee20000300800 */
        /* <DEDUP_REMOVED lines=9> */
.L_x_1051:
[----:B------:R-:W-:Y:S05]  /*2be60*/  BSYNC B1 ;  /* 0x0000000000017941 */ /* 0x000fea0003800000 */
.L_x_1050:
[----:B------:R-:W2:Y:S01]  /*2be70*/  LDL.LU R15, [R1] ;  /* 0x00000000010f7983 */ /* 0x000ea20000300800 */
[----:B0----5:R-:W-:Y:S01]  /*2be80*/  HADD2.F32 R14, -RZ, R3.H0_H0 ;  /* 0x20000003ff0e7230 */ /* 0x021fe20000004100 */
        /* <DEDUP_REMOVED lines=8> */
.L_x_1053:
[----:B------:R-:W-:Y:S05]  /*2bf10*/  BSYNC B1 ;  /* 0x0000000000017941 */ /* 0x000fea0003800000 */
.L_x_1052:
[----:B------:R-:W3:Y:S01]  /*2bf20*/  LDL.LU R15, [R1+0x4] ;  /* 0x00000400010f7983 */ /* 0x000ee20000300800 */
[----:B0----5:R-:W-:Y:S01]  /*2bf30*/  HADD2.F32 R14, -RZ, R3.H0_H0 ;  /* 0x20000003ff0e7230 */ /* 0x021fe20000004100 */
        /* <DEDUP_REMOVED lines=8> */
.L_x_1055:
[----:B------:R-:W-:Y:S05]  /*2bfc0*/  BSYNC B1 ;  /* 0x0000000000017941 */ /* 0x000fea0003800000 */
.L_x_1054:
[----:B------:R-:W2:Y:S01]  /*2bfd0*/  LDL.LU R15, [R1+0x8] ;  /* 0x00000800010f7983 */ /* 0x000ea20000300800 */
        /* <DEDUP_REMOVED lines=9> */
.L_x_1057:
[----:B------:R-:W-:Y:S05]  /*2c070*/  BSYNC B1 ;  /* 0x0000000000017941 */ /* 0x000fea0003800000 */
.L_x_1056:
        /* <DEDUP_REMOVED lines=10> */
.L_x_1059:
[----:B------:R-:W-:Y:S05]  /*2c120*/  BSYNC B1 ;  /* 0x0000000000017941 */ /* 0x000fea0003800000 */
.L_x_1058:
        /* <DEDUP_REMOVED lines=10> */
.L_x_1061:
[----:B------:R-:W-:Y:S05]  /*2c1d0*/  BSYNC B1 ;  /* 0x0000000000017941 */ /* 0x000fea0003800000 */
.L_x_1060:
        /* <DEDUP_REMOVED lines=10> */
.L_x_1063:
[----:B------:R-:W-:Y:S05]  /*2c280*/  BSYNC B1 ;  /* 0x0000000000017941 */ /* 0x000fea0003800000 */
.L_x_1062:
        /* <DEDUP_REMOVED lines=10> */
.L_x_1065:
[----:B------:R-:W-:Y:S05]  /*2c330*/  BSYNC B1 ;  /* 0x0000000000017941 */ /* 0x000fea0003800000 */
.L_x_1064:
        /* <DEDUP_REMOVED lines=10> */
.L_x_1067:
[----:B------:R-:W-:Y:S05]  /*2c3e0*/  BSYNC B1 ;  /* 0x0000000000017941 */ /* 0x000fea0003800000 */
.L_x_1066:
        /* <DEDUP_REMOVED lines=10> */
.L_x_1069:
[----:B------:R-:W-:Y:S05]  /*2c490*/  BSYNC B1 ;  /* 0x0000000000017941 */ /* 0x000fea0003800000 */
.L_x_1068:
        /* <DEDUP_REMOVED lines=10> */
.L_x_1071:
[----:B------:R-:W-:Y:S05]  /*2c540*/  BSYNC B1 ;  /* 0x0000000000017941 */ /* 0x000fea0003800000 */
.L_x_1070:
        /* <DEDUP_REMOVED lines=10> */
.L_x_1073:
[----:B------:R-:W-:Y:S05]  /*2c5f0*/  BSYNC B1 ;  /* 0x0000000000017941 */ /* 0x000fea0003800000 */
.L_x_1072:
        /* <DEDUP_REMOVED lines=10> */
.L_x_1075:
[----:B------:R-:W-:Y:S05]  /*2c6a0*/  BSYNC B1 ;  /* 0x0000000000017941 */ /* 0x000fea0003800000 */
.L_x_1074:
        /* <DEDUP_REMOVED lines=10> */
.L_x_1077:
[----:B------:R-:W-:Y:S05]  /*2c750*/  BSYNC B1 ;  /* 0x0000000000017941 */ /* 0x000fea0003800000 */
.L_x_1076:
        /* <DEDUP_REMOVED lines=10> */
.L_x_1079:
[----:B------:R-:W-:Y:S05]  /*2c800*/  BSYNC B1 ;  /* 0x0000000000017941 */ /* 0x000fea0003800000 */
.L_x_1078:
        /* <DEDUP_REMOVED lines=10> */
.L_x_1081:
[----:B------:R-:W-:Y:S05]  /*2c8b0*/  BSYNC B1 ;  /* 0x0000000000017941 */ /* 0x000fea0003800000 */
.L_x_1080:
        /* <DEDUP_REMOVED lines=10> */
.L_x_1083:
[----:B------:R-:W-:Y:S05]  /*2c960*/  BSYNC B1 ;  /* 0x0000000000017941 */ /* 0x000fea0003800000 */
.L_x_1082:
        /* <DEDUP_REMOVED lines=10> */
.L_x_1085:
[----:B------:R-:W-:Y:S05]  /*2ca10*/  BSYNC B1 ;  /* 0x0000000000017941 */ /* 0x000fea0003800000 */
.L_x_1084:
        /* <DEDUP_REMOVED lines=10> */
.L_x_1087:
[----:B------:R-:W-:Y:S05]  /*2cac0*/  BSYNC B1 ;  /* 0x0000000000017941 */ /* 0x000fea0003800000 */
.L_x_1086:
        /* <DEDUP_REMOVED lines=10> */
.L_x_1089:
[----:B------:R-:W-:Y:S05]  /*2cb70*/  BSYNC B1 ;  /* 0x0000000000017941 */ /* 0x000fea0003800000 */
.L_x_1088:
        /* <DEDUP_REMOVED lines=10> */
.L_x_1091:
[----:B------:R-:W-:Y:S05]  /*2cc20*/  BSYNC B1 ;  /* 0x0000000000017941 */ /* 0x000fea0003800000 */
.L_x_1090:
        /* <DEDUP_REMOVED lines=10> */
.L_x_1093:
[----:B------:R-:W-:Y:S05]  /*2ccd0*/  BSYNC B1 ;  /* 0x0000000000017941 */ /* 0x000fea0003800000 */
.L_x_1092:
        /* <DEDUP_REMOVED lines=10> */
.L_x_1095:
[----:B------:R-:W-:Y:S05]  /*2cd80*/  BSYNC B1 ;  /* 0x0000000000017941 */ /* 0x000fea0003800000 */
.L_x_1094:
        /* <DEDUP_REMOVED lines=10> */
.L_x_1097:
[----:B------:R-:W-:Y:S05]  /*2ce30*/  BSYNC B1 ;  /* 0x0000000000017941 */ /* 0x000fea0003800000 */
.L_x_1096:
        /* <DEDUP_REMOVED lines=10> */
.L_x_1099:
[----:B------:R-:W-:Y:S05]  /*2cee0*/  BSYNC B1 ;  /* 0x0000000000017941 */ /* 0x000fea0003800000 */
.L_x_1098:
        /* <DEDUP_REMOVED lines=10> */
.L_x_1101:
[----:B------:R-:W-:Y:S05]  /*2cf90*/  BSYNC B1 ;  /* 0x0000000000017941 */ /* 0x000fea0003800000 */
.L_x_1100:
        /* <DEDUP_REMOVED lines=10> */
.L_x_1103:
[----:B------:R-:W-:Y:S05]  /*2d040*/  BSYNC B1 ;  /* 0x0000000000017941 */ /* 0x000fea0003800000 */
.L_x_1102:
        /* <DEDUP_REMOVED lines=10> */
.L_x_1105:
[----:B------:R-:W-:Y:S05]  /*2d0f0*/  BSYNC B1 ;  /* 0x0000000000017941 */ /* 0x000fea0003800000 */
.L_x_1104:
        /* <DEDUP_REMOVED lines=10> */
.L_x_1107:
[----:B------:R-:W-:Y:S05]  /*2d1a0*/  BSYNC B1 ;  /* 0x0000000000017941 */ /* 0x000fea0003800000 */
.L_x_1106:
        /* <DEDUP_REMOVED lines=10> */
.L_x_1109:
[----:B------:R-:W-:Y:S05]  /*2d250*/  BSYNC B1 ;  /* 0x0000000000017941 */ /* 0x000fea0003800000 */
.L_x_1108:
        /* <DEDUP_REMOVED lines=10> */
.L_x_1111:
[----:B------:R-:W-:Y:S05]  /*2d300*/  BSYNC B1 ;  /* 0x0000000000017941 */ /* 0x000fea0003800000 */
.L_x_1110:
        /* <DEDUP_REMOVED lines=10> */
.L_x_1113:
[----:B------:R-:W-:Y:S05]  /*2d3b0*/  BSYNC B1 ;  /* 0x0000000000017941 */ /* 0x000fea0003800000 */
.L_x_1112:
        /* <DEDUP_REMOVED lines=10> */
.L_x_1115:
[----:B------:R-:W-:Y:S05]  /*2d460*/  BSYNC B1 ;  /* 0x0000000000017941 */ /* 0x000fea0003800000 */
.L_x_1114:
        /* <DEDUP_REMOVED lines=10> */
.L_x_1117:
[----:B------:R-:W-:Y:S05]  /*2d510*/  BSYNC B1 ;  /* 0x0000000000017941 */ /* 0x000fea0003800000 */
.L_x_1116:
        /* <DEDUP_REMOVED lines=10> */
.L_x_1119:
[----:B------:R-:W-:Y:S05]  /*2d5c0*/  BSYNC B1 ;  /* 0x0000000000017941 */ /* 0x000fea0003800000 */
.L_x_1118:
        /* <DEDUP_REMOVED lines=10> */
.L_x_1121:
[----:B------:R-:W-:Y:S05]  /*2d670*/  BSYNC B1 ;  /* 0x0000000000017941 */ /* 0x000fea0003800000 */
.L_x_1120:
        /* <DEDUP_REMOVED lines=10> */
.L_x_1123:
[----:B------:R-:W-:Y:S05]  /*2d720*/  BSYNC B1 ;  /* 0x0000000000017941 */ /* 0x000fea0003800000 */
.L_x_1122:
        /* <DEDUP_REMOVED lines=10> */
.L_x_1125:
[----:B------:R-:W-:Y:S05]  /*2d7d0*/  BSYNC B1 ;  /* 0x0000000000017941 */ /* 0x000fea0003800000 */
.L_x_1124:
        /* <DEDUP_REMOVED lines=10> */
.L_x_1127:
[----:B------:R-:W-:Y:S05]  /*2d880*/  BSYNC B1 ;  /* 0x0000000000017941 */ /* 0x000fea0003800000 */
.L_x_1126:
        /* <DEDUP_REMOVED lines=10> */
.L_x_1129:
[----:B------:R-:W-:Y:S05]  /*2d930*/  BSYNC B1 ;  /* 0x0000000000017941 */ /* 0x000fea0003800000 */
.L_x_1128:
        /* <DEDUP_REMOVED lines=10> */
.L_x_1131:
[----:B------:R-:W-:Y:S05]  /*2d9e0*/  BSYNC B1 ;  /* 0x0000000000017941 */ /* 0x000fea0003800000 */
.L_x_1130:
        /* <DEDUP_REMOVED lines=10> */
.L_x_1133:
[----:B------:R-:W-:Y:S05]  /*2da90*/  BSYNC B1 ;  /* 0x0000000000017941 */ /* 0x000fea0003800000 */
.L_x_1132:
        /* <DEDUP_REMOVED lines=10> */
.L_x_1135:
[----:B------:R-:W-:Y:S05]  /*2db40*/  BSYNC B1 ;  /* 0x0000000000017941 */ /* 0x000fea0003800000 */
.L_x_1134:
        /* <DEDUP_REMOVED lines=10> */
.L_x_1137:
[----:B------:R-:W-:Y:S05]  /*2dbf0*/  BSYNC B1 ;  /* 0x0000000000017941 */ /* 0x000fea0003800000 */
.L_x_1136:
        /* <DEDUP_REMOVED lines=10> */
.L_x_1139:
[----:B------:R-:W-:Y:S05]  /*2dca0*/  BSYNC B1 ;  /* 0x0000000000017941 */ /* 0x000fea0003800000 */
.L_x_1138:
        /* <DEDUP_REMOVED lines=10> */
.L_x_1141:
[----:B------:R-:W-:Y:S05]  /*2dd50*/  BSYNC B1 ;  /* 0x0000000000017941 */ /* 0x000fea0003800000 */
.L_x_1140:
        /* <DEDUP_REMOVED lines=10> */
.L_x_1143:
[----:B------:R-:W-:Y:S05]  /*2de00*/  BSYNC B1 ;  /* 0x0000000000017941 */ /* 0x000fea0003800000 */
.L_x_1142:
        /* <DEDUP_REMOVED lines=10> */
.L_x_1145:
[----:B------:R-:W-:Y:S05]  /*2deb0*/  BSYNC B1 ;  /* 0x0000000000017941 */ /* 0x000fea0003800000 */
.L_x_1144:
        /* <DEDUP_REMOVED lines=10> */
.L_x_1147:
[----:B------:R-:W-:Y:S05]  /*2df60*/  BSYNC B1 ;  /* 0x0000000000017941 */ /* 0x000fea0003800000 */
.L_x_1146:
        /* <DEDUP_REMOVED lines=10> */
.L_x_1149:
[----:B------:R-:W-:Y:S05]  /*2e010*/  BSYNC B1 ;  /* 0x0000000000017941 */ /* 0x000fea0003800000 */
.L_x_1148:
        /* <DEDUP_REMOVED lines=10> */
.L_x_1151:
[----:B------:R-:W-:Y:S05]  /*2e0c0*/  BSYNC B1 ;  /* 0x0000000000017941 */ /* 0x000fea0003800000 */
.L_x_1150:
        /* <DEDUP_REMOVED lines=10> */
.L_x_1153:
[----:B------:R-:W-:Y:S05]  /*2e170*/  BSYNC B1 ;  /* 0x0000000000017941 */ /* 0x000fea0003800000 */
.L_x_1152:
        /* <DEDUP_REMOVED lines=10> */
.L_x_1155:
[----:B------:R-:W-:Y:S05]  /*2e220*/  BSYNC B1 ;  /* 0x0000000000017941 */ /* 0x000fea0003800000 */
.L_x_1154:
        /* <DEDUP_REMOVED lines=10> */
.L_x_1157:
[----:B------:R-:W-:Y:S05]  /*2e2d0*/  BSYNC B1 ;  /* 0x0000000000017941 */ /* 0x000fea0003800000 */
.L_x_1156:
        /* <DEDUP_REMOVED lines=10> */
.L_x_1159:
[----:B------:R-:W-:Y:S05]  /*2e380*/  BSYNC B1 ;  /* 0x0000000000017941 */ /* 0x000fea0003800000 */
.L_x_1158:
        /* <DEDUP_REMOVED lines=10> */
.L_x_1161:
[----:B------:R-:W-:Y:S05]  /*2e430*/  BSYNC B1 ;  /* 0x0000000000017941 */ /* 0x000fea0003800000 */
.L_x_1160:
        /* <DEDUP_REMOVED lines=10> */
.L_x_1163:
[----:B------:R-:W-:Y:S05]  /*2e4e0*/  BSYNC B1 ;  /* 0x0000000000017941 */ /* 0x000fea0003800000 */
.L_x_1162:
        /* <DEDUP_REMOVED lines=10> */
.L_x_1165:
[----:B------:R-:W-:Y:S05]  /*2e590*/  BSYNC B1 ;  /* 0x0000000000017941 */ /* 0x000fea0003800000 */
.L_x_1164:
        /* <DEDUP_REMOVED lines=10> */
.L_x_1167:
[----:B------:R-:W-:Y:S05]  /*2e640*/  BSYNC B1 ;  /* 0x0000000000017941 */ /* 0x000fea0003800000 */
.L_x_1166:
        /* <DEDUP_REMOVED lines=10> */
.L_x_1169:
[----:B------:R-:W-:Y:S05]  /*2e6f0*/  BSYNC B1 ;  /* 0x0000000000017941 */ /* 0x000fea0003800000 */
.L_x_1168:
        /* <DEDUP_REMOVED lines=10> */
.L_x_1171:
[----:B------:R-:W-:Y:S05]  /*2e7a0*/  BSYNC B1 ;  /* 0x0000000000017941 */ /* 0x000fea0003800000 */
.L_x_1170:
        /* <DEDUP_REMOVED lines=10> */
.L_x_1173:
[----:B------:R-:W-:Y:S05]  /*2e850*/  BSYNC B1 ;  /* 0x0000000000017941 */ /* 0x000fea0003800000 */
.L_x_1172:
        /* <DEDUP_REMOVED lines=10> */
.L_x_1175:
[----:B------:R-:W-:Y:S05]  /*2e900*/  BSYNC B1 ;  /* 0x0000000000017941 */ /* 0x000fea0003800000 */
.L_x_1174:
        /* <DEDUP_REMOVED lines=10> */
.L_x_1177:
[----:B------:R-:W-:Y:S05]  /*2e9b0*/  BSYNC B1 ;  /* 0x0000000000017941 */ /* 0x000fea0003800000 */
.L_x_1176:
        /* <DEDUP_REMOVED lines=10> */
.L_x_1179:
[----:B------:R-:W-:Y:S05]  /*2ea60*/  BSYNC B1 ;  /* 0x0000000000017941 */ /* 0x000fea0003800000 */
.L_x_1178:
        /* <DEDUP_REMOVED lines=10> */
.L_x_1181:
[----:B------:R-:W-:Y:S05]  /*2eb10*/  BSYNC B1 ;  /* 0x0000000000017941 */ /* 0x000fea0003800000 */
.L_x_1180:
        /* <DEDUP_REMOVED lines=10> */
.L_x_1183:
[----:B------:R-:W-:Y:S05]  /*2ebc0*/  BSYNC B1 ;  /* 0x0000000000017941 */ /* 0x000fea0003800000 */
.L_x_1182:
        /* <DEDUP_REMOVED lines=10> */
.L_x_1185:
[----:B------:R-:W-:Y:S05]  /*2ec70*/  BSYNC B1 ;  /* 0x0000000000017941 */ /* 0x000fea0003800000 */
.L_x_1184:
        /* <DEDUP_REMOVED lines=10> */
.L_x_1187:
[----:B------:R-:W-:Y:S05]  /*2ed20*/  BSYNC B1 ;  /* 0x0000000000017941 */ /* 0x000fea0003800000 */
.L_x_1186:
        /* <DEDUP_REMOVED lines=10> */
.L_x_1189:
[----:B------:R-:W-:Y:S05]  /*2edd0*/  BSYNC B1 ;  /* 0x0000000000017941 */ /* 0x000fea0003800000 */
.L_x_1188:
        /* <DEDUP_REMOVED lines=10> */
.L_x_1191:
[----:B------:R-:W-:Y:S05]  /*2ee80*/  BSYNC B1 ;  /* 0x0000000000017941 */ /* 0x000fea0003800000 */
.L_x_1190:
        /* <DEDUP_REMOVED lines=10> */
.L_x_1193:
[----:B------:R-:W-:Y:S05]  /*2ef30*/  BSYNC B1 ;  /* 0x0000000000017941 */ /* 0x000fea0003800000 */
.L_x_1192:
        /* <DEDUP_REMOVED lines=10> */
.L_x_1195:
[----:B------:R-:W-:Y:S05]  /*2efe0*/  BSYNC B1 ;  /* 0x0000000000017941 */ /* 0x000fea0003800000 */
.L_x_1194:
        /* <DEDUP_REMOVED lines=10> */
.L_x_1197:
[----:B------:R-:W-:Y:S05]  /*2f090*/  BSYNC B1 ;  /* 0x0000000000017941 */ /* 0x000fea0003800000 */
.L_x_1196:
        /* <DEDUP_REMOVED lines=10> */
.L_x_1199:
[----:B------:R-:W-:Y:S05]  /*2f140*/  BSYNC B1 ;  /* 0x0000000000017941 */ /* 0x000fea0003800000 */
.L_x_1198:
        /* <DEDUP_REMOVED lines=10> */
.L_x_1201:
[----:B------:R-:W-:Y:S05]  /*2f1f0*/  BSYNC B1 ;  /* 0x0000000000017941 */ /* 0x000fea0003800000 */
.L_x_1200:
        /* <DEDUP_REMOVED lines=10> */
.L_x_1203:
[----:B------:R-:W-:Y:S05]  /*2f2a0*/  BSYNC B1 ;  /* 0x0000000000017941 */ /* 0x000fea0003800000 */
.L_x_1202:
        /* <DEDUP_REMOVED lines=10> */
.L_x_1205:
[----:B------:R-:W-:Y:S05]  /*2f350*/  BSYNC B1 ;  /* 0x0000000000017941 */ /* 0x000fea0003800000 */
.L_x_1204:
        /* <DEDUP_REMOVED lines=10> */
.L_x_1207:
[----:B------:R-:W-:Y:S05]  /*2f400*/  BSYNC B1 ;  /* 0x0000000000017941 */ /* 0x000fea0003800000 */
.L_x_1206:
        /* <DEDUP_REMOVED lines=10> */
.L_x_1209:
[----:B------:R-:W-:Y:S05]  /*2f4b0*/  BSYNC B1 ;  /* 0x0000000000017941 */ /* 0x000fea0003800000 */
.L_x_1208:
        /* <DEDUP_REMOVED lines=10> */
.L_x_1211:
[----:B------:R-:W-:Y:S05]  /*2f560*/  BSYNC B1 ;  /* 0x0000000000017941 */ /* 0x000fea0003800000 */
.L_x_1210:
        /* <DEDUP_REMOVED lines=10> */
.L_x_1213:
[----:B------:R-:W-:Y:S05]  /*2f610*/  BSYNC B1 ;  /* 0x0000000000017941 */ /* 0x000fea0003800000 */
.L_x_1212:
        /* <DEDUP_REMOVED lines=10> */
.L_x_1215:
[----:B------:R-:W-:Y:S05]  /*2f6c0*/  BSYNC B1 ;  /* 0x0000000000017941 */ /* 0x000fea0003800000 */
.L_x_1214:
        /* <DEDUP_REMOVED lines=10> */
.L_x_1217:
[----:B------:R-:W-:Y:S05]  /*2f770*/  BSYNC B1 ;  /* 0x0000000000017941 */ /* 0x000fea0003800000 */
.L_x_1216:
        /* <DEDUP_REMOVED lines=10> */
.L_x_1219:
[----:B------:R-:W-:Y:S05]  /*2f820*/  BSYNC B1 ;  /* 0x0000000000017941 */ /* 0x000fea0003800000 */
.L_x_1218:
        /* <DEDUP_REMOVED lines=10> */
.L_x_1221:
[----:B------:R-:W-:Y:S05]  /*2f8d0*/  BSYNC B1 ;  /* 0x0000000000017941 */ /* 0x000fea0003800000 */
.L_x_1220:
        /* <DEDUP_REMOVED lines=10> */
.L_x_1223:
[----:B------:R-:W-:Y:S05]  /*2f980*/  BSYNC B1 ;  /* 0x0000000000017941 */ /* 0x000fea0003800000 */
.L_x_1222:
        /* <DEDUP_REMOVED lines=10> */
.L_x_1225:
[----:B------:R-:W-:Y:S05]  /*2fa30*/  BSYNC B1 ;  /* 0x0000000000017941 */ /* 0x000fea0003800000 */
.L_x_1224:
        /* <DEDUP_REMOVED lines=10> */
.L_x_1227:
[----:B------:R-:W-:Y:S05]  /*2fae0*/  BSYNC B1 ;  /* 0x0000000000017941 */ /* 0x000fea0003800000 */
.L_x_1226:
        /* <DEDUP_REMOVED lines=10> */
.L_x_1229:
[----:B------:R-:W-:Y:S05]  /*2fb90*/  BSYNC B1 ;  /* 0x0000000000017941 */ /* 0x000fea0003800000 */
.L_x_1228:
        /* <DEDUP_REMOVED lines=10> */
.L_x_1231:
[----:B------:R-:W-:Y:S05]  /*2fc40*/  BSYNC B1 ;  /* 0x0000000000017941 */ /* 0x000fea0003800000 */
.L_x_1230:
        /* <DEDUP_REMOVED lines=10> */
.L_x_1233:
[----:B------:R-:W-:Y:S05]  /*2fcf0*/  BSYNC B1 ;  /* 0x0000000000017941 */ /* 0x000fea0003800000 */
.L_x_1232:
        /* <DEDUP_REMOVED lines=10> */
.L_x_1235:
[----:B------:R-:W-:Y:S05]  /*2fda0*/  BSYNC B1 ;  /* 0x0000000000017941 */ /* 0x000fea0003800000 */
.L_x_1234:
        /* <DEDUP_REMOVED lines=10> */
.L_x_1237:
[----:B------:R-:W-:Y:S05]  /*2fe50*/  BSYNC B1 ;  /* 0x0000000000017941 */ /* 0x000fea0003800000 */
.L_x_1236:
        /* <DEDUP_REMOVED lines=10> */
.L_x_1239:
[----:B------:R-:W-:Y:S05]  /*2ff00*/  BSYNC B1 ;  /* 0x0000000000017941 */ /* 0x000fea0003800000 */
.L_x_1238:
        /* <DEDUP_REMOVED lines=10> */
.L_x_1241:
[----:B------:R-:W-:Y:S05]  /*2ffb0*/  BSYNC B1 ;  /* 0x0000000000017941 */ /* 0x000fea0003800000 */
.L_x_1240:
        /* <DEDUP_REMOVED lines=10> */
.L_x_1243:
[----:B------:R-:W-:Y:S05]  /*30060*/  BSYNC B1 ;  /* 0x0000000000017941 */ /* 0x000fea0003800000 */
.L_x_1242:
        /* <DEDUP_REMOVED lines=10> */
.L_x_1245:
[----:B------:R-:W-:Y:S05]  /*30110*/  BSYNC B1 ;  /* 0x0000000000017941 */ /* 0x000fea0003800000 */
.L_x_1244:
        /* <DEDUP_REMOVED lines=10> */
.L_x_1247:
[----:B------:R-:W-:Y:S05]  /*301c0*/  BSYNC B1 ;  /* 0x0000000000017941 */ /* 0x000fea0003800000 */
.L_x_1246:
        /* <DEDUP_REMOVED lines=10> */
.L_x_1249:
[----:B------:R-:W-:Y:S05]  /*30270*/  BSYNC B1 ;  /* 0x0000000000017941 */ /* 0x000fea0003800000 */
.L_x_1248:
        /* <DEDUP_REMOVED lines=10> */
.L_x_1251:
[----:B------:R-:W-:Y:S05]  /*30320*/  BSYNC B1 ;  /* 0x0000000000017941 */ /* 0x000fea0003800000 */
.L_x_1250:
        /* <DEDUP_REMOVED lines=10> */
.L_x_1253:
[----:B------:R-:W-:Y:S05]  /*303d0*/  BSYNC B1 ;  /* 0x0000000000017941 */ /* 0x000fea0003800000 */
.L_x_1252:
        /* <DEDUP_REMOVED lines=10> */
.L_x_1255:
[----:B------:R-:W-:Y:S05]  /*30480*/  BSYNC B1 ;  /* 0x0000000000017941 */ /* 0x000fea0003800000 */
.L_x_1254:
        /* <DEDUP_REMOVED lines=10> */
.L_x_1257:
[----:B------:R-:W-:Y:S05]  /*30530*/  BSYNC B1 ;  /* 0x0000000000017941 */ /* 0x000fea0003800000 */
.L_x_1256:
        /* <DEDUP_REMOVED lines=10> */
.L_x_1259:
[----:B------:R-:W-:Y:S05]  /*305e0*/  BSYNC B1 ;  /* 0x0000000000017941 */ /* 0x000fea0003800000 */
.L_x_1258:
        /* <DEDUP_REMOVED lines=10> */
.L_x_1261:
[----:B------:R-:W-:Y:S05]  /*30690*/  BSYNC B1 ;  /* 0x0000000000017941 */ /* 0x000fea0003800000 */
.L_x_1260:
        /* <DEDUP_REMOVED lines=10> */
.L_x_1263:
[----:B------:R-:W-:Y:S05]  /*30740*/  BSYNC B1 ;  /* 0x0000000000017941 */ /* 0x000fea0003800000 */
.L_x_1262:
        /* <DEDUP_REMOVED lines=10> */
.L_x_1265:
[----:B------:R-:W-:Y:S05]  /*307f0*/  BSYNC B1 ;  /* 0x0000000000017941 */ /* 0x000fea0003800000 */
.L_x_1264:
        /* <DEDUP_REMOVED lines=10> */
.L_x_1267:
[----:B------:R-:W-:Y:S05]  /*308a0*/  BSYNC B1 ;  /* 0x0000000000017941 */ /* 0x000fea0003800000 */
.L_x_1266:
        /* <DEDUP_REMOVED lines=10> */
.L_x_1269:
[----:B------:R-:W-:Y:S05]  /*30950*/  BSYNC B1 ;  /* 0x0000000000017941 */ /* 0x000fea0003800000 */
.L_x_1268:
        /* <DEDUP_REMOVED lines=10> */
.L_x_1271:
[----:B------:R-:W-:Y:S05]  /*30a00*/  BSYNC B1 ;  /* 0x0000000000017941 */ /* 0x000fea0003800000 */
.L_x_1270:
        /* <DEDUP_REMOVED lines=10> */
.L_x_1273:
[----:B------:R-:W-:Y:S05]  /*30ab0*/  BSYNC B1 ;  /* 0x0000000000017941 */ /* 0x000fea0003800000 */
.L_x_1272:
        /* <DEDUP_REMOVED lines=10> */
.L_x_1275:
[----:B------:R-:W-:Y:S05]  /*30b60*/  BSYNC B1 ;  /* 0x0000000000017941 */ /* 0x000fea0003800000 */
.L_x_1274:
        /* <DEDUP_REMOVED lines=10> */
.L_x_1277:
[----:B------:R-:W-:Y:S05]  /*30c10*/  BSYNC B1 ;  /* 0x0000000000017941 */ /* 0x000fea0003800000 */
.L_x_1276:
        /* <DEDUP_REMOVED lines=10> */
.L_x_1279:
[----:B------:R-:W-:Y:S05]  /*30cc0*/  BSYNC B1 ;  /* 0x0000000000017941 */ /* 0x000fea0003800000 */
.L_x_1278:
        /* <DEDUP_REMOVED lines=10> */
.L_x_1281:
[----:B------:R-:W-:Y:S05]  /*30d70*/  BSYNC B1 ;  /* 0x0000000000017941 */ /* 0x000fea0003800000 */
.L_x_1280:
        /* <DEDUP_REMOVED lines=10> */
.L_x_1283:
[----:B------:R-:W-:Y:S05]  /*30e20*/  BSYNC B1 ;  /* 0x0000000000017941 */ /* 0x000fea0003800000 */
.L_x_1282:
        /* <DEDUP_REMOVED lines=10> */
.L_x_1285:
[----:B------:R-:W-:Y:S05]  /*30ed0*/  BSYNC B1 ;  /* 0x0000000000017941 */ /* 0x000fea0003800000 */
.L_x_1284:
        /* <DEDUP_REMOVED lines=10> */
.L_x_1287:
[----:B------:R-:W-:Y:S05]  /*30f80*/  BSYNC B1 ;  /* 0x0000000000017941 */ /* 0x000fea0003800000 */
.L_x_1286:
        /* <DEDUP_REMOVED lines=10> */
.L_x_1289:
[----:B------:R-:W-:Y:S05]  /*31030*/  BSYNC B1 ;  /* 0x0000000000017941 */ /* 0x000fea0003800000 */
.L_x_1288:
        /* <DEDUP_REMOVED lines=10> */
.L_x_1291:
[----:B------:R-:W-:Y:S05]  /*310e0*/  BSYNC B1 ;  /* 0x0000000000017941 */ /* 0x000fea0003800000 */
.L_x_1290:
        /* <DEDUP_REMOVED lines=10> */
.L_x_1293:
[----:B------:R-:W-:Y:S05]  /*31190*/  BSYNC B1 ;  /* 0x0000000000017941 */ /* 0x000fea0003800000 */
.L_x_1292:
        /* <DEDUP_REMOVED lines=10> */
.L_x_1295:
[----:B------:R-:W-:Y:S05]  /*31240*/  BSYNC B1 ;  /* 0x0000000000017941 */ /* 0x000fea0003800000 */
.L_x_1294:
        /* <DEDUP_REMOVED lines=10> */
.L_x_1297:
[----:B------:R-:W-:Y:S05]  /*312f0*/  BSYNC B1 ;  /* 0x0000000000017941 */ /* 0x000fea0003800000 */
.L_x_1296:
        /* <DEDUP_REMOVED lines=10> */
.L_x_1299:
[----:B------:R-:W-:Y:S05]  /*313a0*/  BSYNC B1 ;  /* 0x0000000000017941 */ /* 0x000fea0003800000 */
.L_x_1298:
        /* <DEDUP_REMOVED lines=10> */
.L_x_1301:
[----:B------:R-:W-:Y:S05]  /*31450*/  BSYNC B1 ;  /* 0x0000000000017941 */ /* 0x000fea0003800000 */
.L_x_1300:
        /* <DEDUP_REMOVED lines=10> */
.L_x_1303:
[----:B------:R-:W-:Y:S05]  /*31500*/  BSYNC B1 ;  /* 0x0000000000017941 */ /* 0x000fea0003800000 */
.L_x_1302:
        /* <DEDUP_REMOVED lines=10> */
.L_x_1305:
[----:B------:R-:W-:Y:S05]  /*315b0*/  BSYNC B1 ;  /* 0x0000000000017941 */ /* 0x000fea0003800000 */
.L_x_1304:
        /* <DEDUP_REMOVED lines=10> */
.L_x_1307:
[----:B------:R-:W-:Y:S05]  /*31660*/  BSYNC B1 ;  /* 0x0000000000017941 */ /* 0x000fea0003800000 */
.L_x_1306:
[----:B0----5:R-:W-:Y:S01]  /*31670*/  HADD2.F32 R13, -RZ, R3.H0_H0 ;  /* 0x20000003ff0d7230 */ /* 0x021fe20000004100 */
[----:B------:R-:W-:Y:S01]  /*31680*/  ISETP.GT.AND P3, PT, R0, 0x101, P2 ;  /* 0x000001010000780c */ /* 0x000fe20001764270 */
[----:B------:R-:W-:Y:S03]  /*31690*/  BSSY B1, `(.L_x_1308) ;  /* 0x0000007000017945 */ /* 0x000fe60003800000 */
[----:B------:R-:W-:-:S04]  /*316a0*/  FMUL R13, R13, R16 ;  /* 0x000000100d0d7220 */ /* 0x000fc80000400000 */
[----:B------:R-:W-:-:S05]  /*316b0*/  FFMA R13, R24, R2, R13 ;  /* 0x00000002180d7223 */ /* 0x000fca000000000d */
[----:B------:R-:W-:-:S05]  /*316c0*/  F2FP.F16.F32.PACK_AB R13, RZ, R13 ;  /* 0x0000000dff0d723e */ /* 0x000fca00000000ff */
[----:B------:R0:W-:Y:S01]  /*316d0*/  @P0 STG.E.U16 desc[UR36][R10.64+0x200], R13 ;  /* 0x0002000d0a000986 */ /* 0x0001e2000c101524 */
[----:B------:R-:W-:Y:S05]  /*316e0*/  @!P3 BRA `(.L_x_1309) ;  /* 0x000000000004b947 */ /* 0x000fea0003800000 */
[----:B------:R0:W5:Y:S02]  /*316f0*/  LDG.E.LTC128B.U16 R3, desc[UR36][R8.64+0x202] ;  /* 0x0002022408037981 */ /* 0x000164000c1e1520 */
.L_x_1309:
[----:B------:R-:W-:Y:S05]  /*31700*/  BSYNC B1 ;  /* 0x0000000000017941 */ /* 0x000fea0003800000 */
.L_x_1308:
        /* <DEDUP_REMOVED lines=9> */
.L_x_1311:
[----:B------:R-:W-:Y:S05]  /*317a0*/  BSYNC B1 ;  /* 0x0000000000017941 */ /* 0x000fea0003800000 */
.L_x_1310:
[----:B-----5:R-:W-:Y:S01]  /*317b0*/  HADD2.F32 R13, -RZ, R3.H0_H0 ;  /* 0x20000003ff0d7230 */ /* 0x020fe20000004100 */
        /* <DEDUP_REMOVED lines=8> */
.L_x_1313:
[----:B------:R-:W-:Y:S05]  /*31840*/  BSYNC B1 ;  /* 0x0000000000017941 */ /* 0x000fea0003800000 */
.L_x_1312:
        /* <DEDUP_REMOVED lines=9> */
.L_x_1315:
[----:B------:R-:W-:Y:S05]  /*318e0*/  BSYNC B1 ;  /* 0x0000000000017941 */ /* 0x000fea0003800000 */
.L_x_1314:
        /* <DEDUP_REMOVED lines=9> */
.L_x_1317:
[----:B------:R-:W-:Y:S05]  /*31980*/  BSYNC B1 ;  /* 0x0000000000017941 */ /* 0x000fea0003800000 */
.L_x_1316:
        /* <DEDUP_REMOVED lines=9> */
.L_x_1319:
[----:B------:R-:W-:Y:S05]  /*31a20*/  BSYNC B1 ;  /* 0x0000000000017941 */ /* 0x000fea0003800000 */
.L_x_1318:
        /* <DEDUP_REMOVED lines=9> */
.L_x_1321:
[----:B------:R-:W-:Y:S05]  /*31ac0*/  BSYNC B1 ;  /* 0x0000000000017941 */ /* 0x000fea0003800000 */
.L_x_1320:
        /* <DEDUP_REMOVED lines=9> */
.L_x_1323:
[----:B------:R-:W-:Y:S05]  /*31b60*/  BSYNC B1 ;  /* 0x0000000000017941 */ /* 0x000fea0003800000 */
.L_x_1322:
        /* <DEDUP_REMOVED lines=9> */
.L_x_1325:
[----:B------:R-:W-:Y:S05]  /*31c00*/  BSYNC B1 ;  /* 0x0000000000017941 */ /* 0x000fea0003800000 */
.L_x_1324:
        /* <DEDUP_REMOVED lines=9> */
.L_x_1327:
[----:B------:R-:W-:Y:S05]  /*31ca0*/  BSYNC B1 ;  /* 0x0000000000017941 */ /* 0x000fea0003800000 */
.L_x_1326:
        /* <DEDUP_REMOVED lines=9> */
.L_x_1329:
[----:B------:R-:W-:Y:S05]  /*31d40*/  BSYNC B1 ;  /* 0x0000000000017941 */ /* 0x000fea0003800000 */
.L_x_1328:
        /* <DEDUP_REMOVED lines=9> */
.L_x_1331:
[----:B------:R-:W-:Y:S05]  /*31de0*/  BSYNC B1 ;  /* 0x0000000000017941 */ /* 0x000fea0003800000 */
.L_x_1330:
        /* <DEDUP_REMOVED lines=9> */
.L_x_1333:
[----:B------:R-:W-:Y:S05]  /*31e80*/  BSYNC B1 ;  /* 0x0000000000017941 */ /* 0x000fea0003800000 */
.L_x_1332:
        /* <DEDUP_REMOVED lines=9> */
.L_x_1335:
[----:B------:R-:W-:Y:S05]  /*31f20*/  BSYNC B1 ;  /* 0x0000000000017941 */ /* 0x000fea0003800000 */
.L_x_1334:
        /* <DEDUP_REMOVED lines=9> */
.L_x_1337:
[----:B------:R-:W-:Y:S05]  /*31fc0*/  BSYNC B1 ;  /* 0x0000000000017941 */ /* 0x000fea0003800000 */
.L_x_1336:
        /* <DEDUP_REMOVED lines=9> */
.L_x_1339:
[----:B------:R-:W-:Y:S05]  /*32060*/  BSYNC B1 ;  /* 0x0000000000017941 */ /* 0x000fea0003800000 */
.L_x_1338:
        /* <DEDUP_REMOVED lines=9> */
.L_x_1341:
[----:B------:R-:W-:Y:S05]  /*32100*/  BSYNC B1 ;  /* 0x0000000000017941 */ /* 0x000fea0003800000 */
.L_x_1340:
        /* <DEDUP_REMOVED lines=9> */
.L_x_1343:
[----:B------:R-:W-:Y:S05]  /*321a0*/  BSYNC B1 ;  /* 0x0000000000017941 */ /* 0x000fea0003800000 */
.L_x_1342:
        /* <DEDUP_REMOVED lines=9> */
.L_x_1345:
[----:B------:R-:W-:Y:S05]  /*32240*/  BSYNC B1 ;  /* 0x0000000000017941 */ /* 0x000fea0003800000 */
.L_x_1344:
        /* <DEDUP_REMOVED lines=9> */
.L_x_1347:
[----:B------:R-:W-:Y:S05]  /*322e0*/  BSYNC B1 ;  /* 0x0000000000017941 */ /* 0x000fea0003800000 */
.L_x_1346:
        /* <DEDUP_REMOVED lines=9> */
.L_x_1349:
[----:B------:R-:W-:Y:S05]  /*32380*/  BSYNC B1 ;  /* 0x0000000000017941 */ /* 0x000fea0003800000 */
.L_x_1348:
        /* <DEDUP_REMOVED lines=9> */
.L_x_1351:
[----:B------:R-:W-:Y:S05]  /*32420*/  BSYNC B1 ;  /* 0x0000000000017941 */ /* 0x000fea0003800000 */
.L_x_1350:
        /* <DEDUP_REMOVED lines=9> */
.L_x_1353:
[----:B------:R-:W-:Y:S05]  /*324c0*/  BSYNC B1 ;  /* 0x0000000000017941 */ /* 0x000fea0003800000 */
.L_x_1352:
        /* <DEDUP_REMOVED lines=9> */
.L_x_1355:
[----:B------:R-:W-:Y:S05]  /*32560*/  BSYNC B1 ;  /* 0x0000000000017941 */ /* 0x000fea0003800000 */
.L_x_1354:
        /* <DEDUP_REMOVED lines=9> */
.L_x_1357:
[----:B------:R-:W-:Y:S05]  /*32600*/  BSYNC B1 ;  /* 0x0000000000017941 */ /* 0x000fea0003800000 */
.L_x_1356:
        /* <DEDUP_REMOVED lines=9> */
.L_x_1359:
[----:B------:R-:W-:Y:S05]  /*326a0*/  BSYNC B1 ;  /* 0x0000000000017941 */ /* 0x000fea0003800000 */
.L_x_1358:
        /* <DEDUP_REMOVED lines=9> */
.L_x_1361:
[----:B------:R-:W-:Y:S05]  /*32740*/  BSYNC B1 ;  /* 0x0000000000017941 */ /* 0x000fea0003800000 */
.L_x_1360:
        /* <DEDUP_REMOVED lines=9> */
.L_x_1363:
[----:B------:R-:W-:Y:S05]  /*327e0*/  BSYNC B1 ;  /* 0x0000000000017941 */ /* 0x000fea0003800000 */
.L_x_1362:
        /* <DEDUP_REMOVED lines=9> */
.L_x_1365:
[----:B------:R-:W-:Y:S05]  /*32880*/  BSYNC B1 ;  /* 0x0000000000017941 */ /* 0x000fea0003800000 */
.L_x_1364:
        /* <DEDUP_REMOVED lines=9> */
.L_x_1367:
[----:B------:R-:W-:Y:S05]  /*32920*/  BSYNC B1 ;  /* 0x0000000000017941 */ /* 0x000fea0003800000 */
.L_x_1366:
        /* <DEDUP_REMOVED lines=9> */
.L_x_1369:
[----:B------:R-:W-:Y:S05]  /*329c0*/  BSYNC B1 ;  /* 0x0000000000017941 */ /* 0x000fea0003800000 */
.L_x_1368:
        /* <DEDUP_REMOVED lines=9> */
.L_x_1371:
[----:B------:R-:W-:Y:S05]  /*32a60*/  BSYNC B1 ;  /* 0x0000000000017941 */ /* 0x000fea0003800000 */
.L_x_1370:
        /* <DEDUP_REMOVED lines=9> */
.L_x_1373:
[----:B------:R-:W-:Y:S05]  /*32b00*/  BSYNC B1 ;  /* 0x0000000000017941 */ /* 0x000fea0003800000 */
.L_x_1372:
        /* <DEDUP_REMOVED lines=9> */
.L_x_1375:
[----:B------:R-:W-:Y:S05]  /*32ba0*/  BSYNC B1 ;  /* 0x0000000000017941 */ /* 0x000fea0003800000 */
.L_x_1374:
        /* <DEDUP_REMOVED lines=9> */
.L_x_1377:
[----:B------:R-:W-:Y:S05]  /*32c40*/  BSYNC B1 ;  /* 0x0000000000017941 */ /* 0x000fea0003800000 */
.L_x_1376:
        /* <DEDUP_REMOVED lines=9> */
.L_x_1379:
[----:B------:R-:W-:Y:S05]  /*32ce0*/  BSYNC B1 ;  /* 0x0000000000017941 */ /* 0x000fea0003800000 */
.L_x_1378:
        /* <DEDUP_REMOVED lines=9> */
.L_x_1381:
[----:B------:R-:W-:Y:S05]  /*32d80*/  BSYNC B1 ;  /* 0x0000000000017941 */ /* 0x000fea0003800000 */
.L_x_1380:
        /* <DEDUP_REMOVED lines=9> */
.L_x_1383:
[----:B------:R-:W-:Y:S05]  /*32e20*/  BSYNC B1 ;  /* 0x0000000000017941 */ /* 0x000fea0003800000 */
.L_x_1382:
        /* <DEDUP_REMOVED lines=9> */
.L_x_1385:
[----:B------:R-:W-:Y:S05]  /*32ec0*/  BSYNC B1 ;  /* 0x0000000000017941 */ /* 0x000fea0003800000 */
.L_x_1384:
        /* <DEDUP_REMOVED lines=9> */
.L_x_1387:
[----:B------:R-:W-:Y:S05]  /*32f60*/  BSYNC B1 ;  /* 0x0000000000017941 */ /* 0x000fea0003800000 */
.L_x_1386:
        /* <DEDUP_REMOVED lines=9> */
.L_x_1389:
[----:B------:R-:W-:Y:S05]  /*33000*/  BSYNC B1 ;  /* 0x0000000000017941 */ /* 0x000fea0003800000 */
.L_x_1388:
        /* <DEDUP_REMOVED lines=9> */
.L_x_1391:
[----:B------:R-:W-:Y:S05]  /*330a0*/  BSYNC B1 ;  /* 0x0000000000017941 */ /* 0x000fea0003800000 */
.L_x_1390:
        /* <DEDUP_REMOVED lines=9> */
.L_x_1393:
[----:B------:R-:W-:Y:S05]  /*33140*/  BSYNC B1 ;  /* 0x0000000000017941 */ /* 0x000fea0003800000 */
.L_x_1392:
        /* <DEDUP_REMOVED lines=9> */
.L_x_1395:
[----:B------:R-:W-:Y:S05]  /*331e0*/  BSYNC B1 ;  /* 0x0000000000017941 */ /* 0x000fea0003800000 */
.L_x_1394:
        /* <DEDUP_REMOVED lines=9> */
.L_x_1397:
[----:B------:R-:W-:Y:S05]  /*33280*/  BSYNC B1 ;  /* 0x0000000000017941 */ /* 0x000fea0003800000 */
.L_x_1396:
        /* <DEDUP_REMOVED lines=9> */
.L_x_1399:
[----:B------:R-:W-:Y:S05]  /*33320*/  BSYNC B1 ;  /* 0x0000000000017941 */ /* 0x000fea0003800000 */
.L_x_1398:
        /* <DEDUP_REMOVED lines=9> */
.L_x_1401:
[----:B------:R-:W-:Y:S05]  /*333c0*/  BSYNC B1 ;  /* 0x0000000000017941 */ /* 0x000fea0003800000 */
.L_x_1400:
        /* <DEDUP_REMOVED lines=9> */
.L_x_1403:
[----:B------:R-:W-:Y:S05]  /*33460*/  BSYNC B1 ;  /* 0x0000000000017941 */ /* 0x000fea0003800000 */
.L_x_1402:
        /* <DEDUP_REMOVED lines=9> */
.L_x_1405:
[----:B------:R-:W-:Y:S05]  /*33500*/  BSYNC B1 ;  /* 0x0000000000017941 */ /* 0x000fea0003800000 */
.L_x_1404:
        /* <DEDUP_REMOVED lines=9> */
.L_x_1407:
[----:B------:R-:W-:Y:S05]  /*335a0*/  BSYNC B1 ;  /* 0x0000000000017941 */ /* 0x000fea0003800000 */
.L_x_1406:
        /* <DEDUP_REMOVED lines=9> */
.L_x_1409:
[----:B------:R-:W-:Y:S05]  /*33640*/  BSYNC B1 ;  /* 0x0000000000017941 */ /* 0x000fea0003800000 */
.L_x_1408:
        /* <DEDUP_REMOVED lines=9> */
.L_x_1411:
[----:B------:R-:W-:Y:S05]  /*336e0*/  BSYNC B1 ;  /* 0x0000000000017941 */ /* 0x000fea0003800000 */
.L_x_1410:
        /* <DEDUP_REMOVED lines=9> */
.L_x_1413:
[----:B------:R-:W-:Y:S05]  /*33780*/  BSYNC B1 ;  /* 0x0000000000017941 */ /* 0x000fea0003800000 */
.L_x_1412:
        /* <DEDUP_REMOVED lines=9> */
.L_x_1415:
[----:B------:R-:W-:Y:S05]  /*33820*/  BSYNC B1 ;  /* 0x0000000000017941 */ /* 0x000fea0003800000 */
.L_x_1414:
        /* <DEDUP_REMOVED lines=9> */
.L_x_1417:
[----:B------:R-:W-:Y:S05]  /*338c0*/  BSYNC B1 ;  /* 0x0000000000017941 */ /* 0x000fea0003800000 */
.L_x_1416:
        /* <DEDUP_REMOVED lines=9> */
.L_x_1419:
[----:B------:R-:W-:Y:S05]  /*33960*/  BSYNC B1 ;  /* 0x0000000000017941 */ /* 0x000fea0003800000 */
.L_x_1418:
        /* <DEDUP_REMOVED lines=9> */
.L_x_1421:
[----:B------:R-:W-:Y:S05]  /*33a00*/  BSYNC B1 ;  /* 0x0000000000017941 */ /* 0x000fea0003800000 */
.L_x_1420:
        /* <DEDUP_REMOVED lines=9> */
.L_x_1423:
[----:B------:R-:W-:Y:S05]  /*33aa0*/  BSYNC B1 ;  /* 0x0000000000017941 */ /* 0x000fea0003800000 */
.L_x_1422:
        /* <DEDUP_REMOVED lines=9> */
.L_x_1425:
[----:B------:R-:W-:Y:S05]  /*33b40*/  BSYNC B1 ;  /* 0x0000000000017941 */ /* 0x000fea0003800000 */
.L_x_1424:
        /* <DEDUP_REMOVED lines=9> */
.L_x_1427:
[----:B------:R-:W-:Y:S05]  /*33be0*/  BSYNC B1 ;  /* 0x0000000000017941 */ /* 0x000fea0003800000 */
.L_x_1426:
        /* <DEDUP_REMOVED lines=9> */
.L_x_1429:
[----:B------:R-:W-:Y:S05]  /*33c80*/  BSYNC B1 ;  /* 0x0000000000017941 */ /* 0x000fea0003800000 */
.L_x_1428:
        /* <DEDUP_REMOVED lines=9> */
.L_x_1431:
[----:B------:R-:W-:Y:S05]  /*33d20*/  BSYNC B1 ;  /* 0x0000000000017941 */ /* 0x000fea0003800000 */
.L_x_1430:
        /* <DEDUP_REMOVED lines=9> */
.L_x_1433:
[----:B------:R-:W-:Y:S05]  /*33dc0*/  BSYNC B1 ;  /* 0x0000000000017941 */ /* 0x000fea0003800000 */
.L_x_1432:
        /* <DEDUP_REMOVED lines=9> */
.L_x_1435:
[----:B------:R-:W-:Y:S05]  /*33e60*/  BSYNC B1 ;  /* 0x0000000000017941 */ /* 0x000fea0003800000 */
.L_x_1434:
        /* <DEDUP_REMOVED lines=9> */
.L_x_1437:
[----:B------:R-:W-:Y:S05]  /*33f00*/  BSYNC B1 ;  /* 0x0000000000017941 */ /* 0x000fea0003800000 */
.L_x_1436:
        /* <DEDUP_REMOVED lines=9> */
.L_x_1439:
[----:B------:R-:W-:Y:S05]  /*33fa0*/  BSYNC B1 ;  /* 0x0000000000017941 */ /* 0x000fea0003800000 */
.L_x_1438:
        /* <DEDUP_REMOVED lines=9> */
.L_x_1441:
[----:B------:R-:W-:Y:S05]  /*34040*/  BSYNC B1 ;  /* 0x0000000000017941 */ /* 0x000fea0003800000 */
.L_x_1440:
        /* <DEDUP_REMOVED lines=9> */
.L_x_1443:
[----:B------:R-:W-:Y:S05]  /*340e0*/  BSYNC B1 ;  /* 0x0000000000017941 */ /* 0x000fea0003800000 */
.L_x_1442:
        /* <DEDUP_REMOVED lines=9> */
.L_x_1445:
[----:B------:R-:W-:Y:S05]  /*34180*/  BSYNC B1 ;  /* 0x0000000000017941 */ /* 0x000fea0003800000 */
.L_x_1444:
        /* <DEDUP_REMOVED lines=9> */
.L_x_1447:
[----:B------:R-:W-:Y:S05]  /*34220*/  BSYNC B1 ;  /* 0x0000000000017941 */ /* 0x000fea0003800000 */
.L_x_1446:
        /* <DEDUP_REMOVED lines=9> */
.L_x_1449:
[----:B------:R-:W-:Y:S05]  /*342c0*/  BSYNC B1 ;  /* 0x0000000000017941 */ /* 0x000fea0003800000 */
.L_x_1448:
        /* <DEDUP_REMOVED lines=9> */
.L_x_1451:
[----:B------:R-:W-:Y:S05]  /*34360*/  BSYNC B1 ;  /* 0x0000000000017941 */ /* 0x000fea0003800000 */
.L_x_1450:
        /* <DEDUP_REMOVED lines=9> */
.L_x_1453:
[----:B------:R-:W-:Y:S05]  /*34400*/  BSYNC B1 ;  /* 0x0000000000017941 */ /* 0x000fea0003800000 */
.L_x_1452:
        /* <DEDUP_REMOVED lines=9> */
.L_x_1455:
[----:B------:R-:W-:Y:S05]  /*344a0*/  BSYNC B1 ;  /* 0x0000000000017941 */ /* 0x000fea0003800000 */
.L_x_1454:
        /* <DEDUP_REMOVED lines=9> */
.L_x_1457:
[----:B------:R-:W-:Y:S05]  /*34540*/  BSYNC B1 ;  /* 0x0000000000017941 */ /* 0x000fea0003800000 */
.L_x_1456:
        /* <DEDUP_REMOVED lines=9> */
.L_x_1459:
[----:B------:R-:W-:Y:S05]  /*345e0*/  BSYNC B1 ;  /* 0x0000000000017941 */ /* 0x000fea0003800000 */
.L_x_1458:
        /* <DEDUP_REMOVED lines=9> */
.L_x_1461:
[----:B------:R-:W-:Y:S05]  /*34680*/  BSYNC B1 ;  /* 0x0000000000017941 */ /* 0x000fea0003800000 */
.L_x_1460:
        /* <DEDUP_REMOVED lines=9> */
.L_x_1463:
[----:B------:R-:W-:Y:S05]  /*34720*/  BSYNC B1 ;  /* 0x0000000000017941 */ /* 0x000fea0003800000 */
.L_x_1462:
        /* <DEDUP_REMOVED lines=9> */
.L_x_1465:
[----:B------:R-:W-:Y:S05]  /*347c0*/  BSYNC B1 ;  /* 0x0000000000017941 */ /* 0x000fea0003800000 */
.L_x_1464:
        /* <DEDUP_REMOVED lines=9> */
.L_x_1467:
[----:B------:R-:W-:Y:S05]  /*34860*/  BSYNC B1 ;  /* 0x0000000000017941 */ /* 0x000fea0003800000 */
.L_x_1466:
        /* <DEDUP_REMOVED lines=9> */
.L_x_1469:
[----:B------:R-:W-:Y:S05]  /*34900*/  BSYNC B1 ;  /* 0x0000000000017941 */ /* 0x000fea0003800000 */
.L_x_1468:
        /* <DEDUP_REMOVED lines=9> */
.L_x_1471:
[----:B------:R-:W-:Y:S05]  /*349a0*/  BSYNC B1 ;  /* 0x0000000000017941 */ /* 0x000fea0003800000 */
.L_x_1470:
        /* <DEDUP_REMOVED lines=9> */
.L_x_1473:
[----:B------:R-:W-:Y:S05]  /*34a40*/  BSYNC B1 ;  /* 0x0000000000017941 */ /* 0x000fea0003800000 */
.L_x_1472:
        /* <DEDUP_REMOVED lines=9> */
.L_x_1475:
[----:B------:R-:W-:Y:S05]  /*34ae0*/  BSYNC B1 ;  /* 0x0000000000017941 */ /* 0x000fea0003800000 */
.L_x_1474:
        /* <DEDUP_REMOVED lines=9> */
.L_x_1477:
[----:B------:R-:W-:Y:S05]  /*34b80*/  BSYNC B1 ;  /* 0x0000000000017941 */ /* 0x000fea0003800000 */
.L_x_1476:
        /* <DEDUP_REMOVED lines=9> */
.L_x_1479:
[----:B------:R-:W-:Y:S05]  /*34c20*/  BSYNC B1 ;  /* 0x0000000000017941 */ /* 0x000fea0003800000 */
.L_x_1478:
        /* <DEDUP_REMOVED lines=9> */
.L_x_1481:
[----:B------:R-:W-:Y:S05]  /*34cc0*/  BSYNC B1 ;  /* 0x0000000000017941 */ /* 0x000fea0003800000 */
.L_x_1480:
        /* <DEDUP_REMOVED lines=9> */
.L_x_1483:
[----:B------:R-:W-:Y:S05]  /*34d60*/  BSYNC B1 ;  /* 0x0000000000017941 */ /* 0x000fea0003800000 */
.L_x_1482:
        /* <DEDUP_REMOVED lines=9> */
.L_x_1485:
[----:B------:R-:W-:Y:S05]  /*34e00*/  BSYNC B1 ;  /* 0x0000000000017941 */ /* 0x000fea0003800000 */
.L_x_1484:
        /* <DEDUP_REMOVED lines=9> */
.L_x_1487:
[----:B------:R-:W-:Y:S05]  /*34ea0*/  BSYNC B1 ;  /* 0x0000000000017941 */ /* 0x000fea0003800000 */
.L_x_1486:
        /* <DEDUP_REMOVED lines=9> */
.L_x_1489:
[----:B------:R-:W-:Y:S05]  /*34f40*/  BSYNC B1 ;  /* 0x0000000000017941 */ /* 0x000fea0003800000 */
.L_x_1488:
        /* <DEDUP_REMOVED lines=9> */
.L_x_1491:
[----:B------:R-:W-:Y:S05]  /*34fe0*/  BSYNC B1 ;  /* 0x0000000000017941 */ /* 0x000fea0003800000 */
.L_x_1490:
        /* <DEDUP_REMOVED lines=9> */
.L_x_1493:
[----:B------:R-:W-:Y:S05]  /*35080*/  BSYNC B1 ;  /* 0x0000000000017941 */ /* 0x000fea0003800000 */
.L_x_1492:
        /* <DEDUP_REMOVED lines=9> */
.L_x_1495:
[----:B------:R-:W-:Y:S05]  /*35120*/  BSYNC B1 ;  /* 0x0000000000017941 */ /* 0x000fea0003800000 */
.L_x_1494:
        /* <DEDUP_REMOVED lines=9> */
.L_x_1497:
[----:B------:R-:W-:Y:S05]  /*351c0*/  BSYNC B1 ;  /* 0x0000000000017941 */ /* 0x000fea0003800000 */
.L_x_1496:
        /* <DEDUP_REMOVED lines=9> */
.L_x_1499:
[----:B------:R-:W-:Y:S05]  /*35260*/  BSYNC B1 ;  /* 0x0000000000017941 */ /* 0x000fea0003800000 */
.L_x_1498:
        /* <DEDUP_REMOVED lines=9> */
.L_x_1501:
[----:B------:R-:W-:Y:S05]  /*35300*/  BSYNC B1 ;  /* 0x0000000000017941 */ /* 0x000fea0003800000 */
.L_x_1500:
        /* <DEDUP_REMOVED lines=9> */
.L_x_1503:
[----:B------:R-:W-:Y:S05]  /*353a0*/  BSYNC B1 ;  /* 0x0000000000017941 */ /* 0x000fea0003800000 */
.L_x_1502:
        /* <DEDUP_REMOVED lines=9> */
.L_x_1505:
[----:B------:R-:W-:Y:S05]  /*35440*/  BSYNC B1 ;  /* 0x0000000000017941 */ /* 0x000fea0003800000 */
.L_x_1504:
        /* <DEDUP_REMOVED lines=9> */
.L_x_1507:
[----:B------:R-:W-:Y:S05]  /*354e0*/  BSYNC B1 ;  /* 0x0000000000017941 */ /* 0x000fea0003800000 */
.L_x_1506:
        /* <DEDUP_REMOVED lines=9> */
.L_x_1509:
[----:B------:R-:W-:Y:S05]  /*35580*/  BSYNC B1 ;  /* 0x0000000000017941 */ /* 0x000fea0003800000 */
.L_x_1508:
        /* <DEDUP_REMOVED lines=9> */
.L_x_1511:
[----:B------:R-:W-:Y:S05]  /*35620*/  BSYNC B1 ;  /* 0x0000000000017941 */ /* 0x000fea0003800000 */
.L_x_1510:
        /* <DEDUP_REMOVED lines=9> */
.L_x_1513:
[----:B------:R-:W-:Y:S05]  /*356c0*/  BSYNC B1 ;  /* 0x0000000000017941 */ /* 0x000fea0003800000 */
.L_x_1512:
        /* <DEDUP_REMOVED lines=9> */
.L_x_1515:
[----:B------:R-:W-:Y:S05]  /*35760*/  BSYNC B1 ;  /* 0x0000000000017941 */ /* 0x000fea0003800000 */
.L_x_1514:
        /* <DEDUP_REMOVED lines=9> */
.L_x_1517:
[----:B------:R-:W-:Y:S05]  /*35800*/  BSYNC B1 ;  /* 0x0000000000017941 */ /* 0x000fea0003800000 */
.L_x_1516:
        /* <DEDUP_REMOVED lines=9> */
.L_x_1519:
[----:B------:R-:W-:Y:S05]  /*358a0*/  BSYNC B1 ;  /* 0x0000000000017941 */ /* 0x000fea0003800000 */
.L_x_1518:
        /* <DEDUP_REMOVED lines=9> */
.L_x_1521:
[----:B------:R-:W-:Y:S05]  /*35940*/  BSYNC B1 ;  /* 0x0000000000017941 */ /* 0x000fea0003800000 */
.L_x_1520:
        /* <DEDUP_REMOVED lines=9> */
.L_x_1523:
[----:B------:R-:W-:Y:S05]  /*359e0*/  BSYNC B1 ;  /* 0x0000000000017941 */ /* 0x000fea0003800000 */
.L_x_1522:
        /* <DEDUP_REMOVED lines=9> */
.L_x_1525:
[----:B------:R-:W-:Y:S05]  /*35a80*/  BSYNC B1 ;  /* 0x0000000000017941 */ /* 0x000fea0003800000 */
.L_x_1524:
        /* <DEDUP_REMOVED lines=9> */
.L_x_1527:
[----:B------:R-:W-:Y:S05]  /*35b20*/  BSYNC B1 ;  /* 0x0000000000017941 */ /* 0x000fea0003800000 */
.L_x_1526:
        /* <DEDUP_REMOVED lines=9> */
.L_x_1529:
[----:B------:R-:W-:Y:S05]  /*35bc0*/  BSYNC B1 ;  /* 0x0000000000017941 */ /* 0x000fea0003800000 */
.L_x_1528:
        /* <DEDUP_REMOVED lines=9> */
.L_x_1531:
[----:B------:R-:W-:Y:S05]  /*35c60*/  BSYNC B1 ;  /* 0x0000000000017941 */ /* 0x000fea0003800000 */
.L_x_1530:
        /* <DEDUP_REMOVED lines=9> */
.L_x_1533:
[----:B------:R-:W-:Y:S05]  /*35d00*/  BSYNC B1 ;  /* 0x0000000000017941 */ /* 0x000fea0003800000 */
.L_x_1532:
        /* <DEDUP_REMOVED lines=9> */
.L_x_1535:
[----:B------:R-:W-:Y:S05]  /*35da0*/  BSYNC B1 ;  /* 0x0000000000017941 */ /* 0x000fea0003800000 */
.L_x_1534:
        /* <DEDUP_REMOVED lines=9> */
.L_x_1537:
[----:B------:R-:W-:Y:S05]  /*35e40*/  BSYNC B1 ;  /* 0x0000000000017941 */ /* 0x000fea0003800000 */
.L_x_1536:
        /* <DEDUP_REMOVED lines=9> */
.L_x_1539:
[----:B------:R-:W-:Y:S05]  /*35ee0*/  BSYNC B1 ;  /* 0x0000000000017941 */ /* 0x000fea0003800000 */
.L_x_1538:
        /* <DEDUP_REMOVED lines=9> */
.L_x_1541:
[----:B------:R-:W-:Y:S05]  /*35f80*/  BSYNC B1 ;  /* 0x0000000000017941 */ /* 0x000fea0003800000 */
.L_x_1540:
        /* <DEDUP_REMOVED lines=9> */
.L_x_1543:
[----:B------:R-:W-:Y:S05]  /*36020*/  BSYNC B1 ;  /* 0x0000000000017941 */ /* 0x000fea0003800000 */
.L_x_1542:
        /* <DEDUP_REMOVED lines=9> */
.L_x_1545:
[----:B------:R-:W-:Y:S05]  /*360c0*/  BSYNC B1 ;  /* 0x0000000000017941 */ /* 0x000fea0003800000 */
.L_x_1544:
        /* <DEDUP_REMOVED lines=9> */
.L_x_1547:
[----:B------:R-:W-:Y:S05]  /*36160*/  BSYNC B1 ;  /* 0x0000000000017941 */ /* 0x000fea0003800000 */
.L_x_1546:
        /* <DEDUP_REMOVED lines=9> */
.L_x_1549:
[----:B------:R-:W-:Y:S05]  /*36200*/  BSYNC B1 ;  /* 0x0000000000017941 */ /* 0x000fea0003800000 */
.L_x_1548:
        /* <DEDUP_REMOVED lines=9> */
.L_x_1551:
[----:B------:R-:W-:Y:S05]  /*362a0*/  BSYNC B1 ;  /* 0x0000000000017941 */ /* 0x000fea0003800000 */
.L_x_1550:
        /* <DEDUP_REMOVED lines=9> */
.L_x_1553:
[----:B------:R-:W-:Y:S05]  /*36340*/  BSYNC B1 ;  /* 0x0000000000017941 */ /* 0x000fea0003800000 */
.L_x_1552:
        /* <DEDUP_REMOVED lines=9> */
.L_x_1555:
[----:B------:R-:W-:Y:S05]  /*363e0*/  BSYNC B1 ;  /* 0x0000000000017941 */ /* 0x000fea0003800000 */
.L_x_1554:
        /* <DEDUP_REMOVED lines=9> */
.L_x_1557:
[----:B------:R-:W-:Y:S05]  /*36480*/  BSYNC B1 ;  /* 0x0000000000017941 */ /* 0x000fea0003800000 */
.L_x_1556:
[----:B0--345:R-:W-:Y:S01]  /*36490*/  HADD2.F32 R9, -RZ, R3.H0_H0 ;  /* 0x20000003ff097230 */ /* 0x039fe20000004100 */
        /* <DEDUP_REMOVED lines=8> */
.L_x_1559:
[----:B------:R-:W-:Y:S05]  /*36520*/  BSYNC B1 ;  /* 0x0000000000017941 */ /* 0x000fea0003800000 */
.L_x_1558:
        /* <DEDUP_REMOVED lines=9> */
.L_x_1561:
[----:B------:R-:W-:Y:S05]  /*365c0*/  BSYNC B1 ;  /* 0x0000000000017941 */ /* 0x000fea0003800000 */
.L_x_1560:
[----:B------:R-:W-:Y:S05]  /*365d0*/  @!P1 BRA `(.L_x_1562) ;  /* 0x0000012400289947 */ /* 0x000fea0003800000 */
[----:B-----5:R-:W-:-:S05]  /*365e0*/  HADD2.F32 R3, -RZ, R3.H0_H0 ;  /* 0x20000003ff037230 */ /* 0x020fca0000004100 */
[----:B------:R-:W-:-:S04]  /*365f0*/  FMUL R0, R3, R16 ;  /* 0x0000001003007220 */ /* 0x000fc80000400000 */
[----:B------:R-:W-:-:S05]  /*36600*/  FFMA R0, R151, R2, R0 ;  /* 0x0000000297007223 */ /* 0x000fca0000000000 */
[----:B------:R-:W-:-:S05]  /*36610*/  F2FP.F16.F32.PACK_AB R0, RZ, R0 ;  /* 0x00000000ff00723e */ /* 0x000fca00000000ff */
[----:B------:R0:W-:Y:S01]  /*36620*/  STG.E.U16 desc[UR36][R4.64+0x3f2], R0 ;  /* 0x0003f20004007986 */ /* 0x0001e2000c101524 */
[----:B------:R-:W-:Y:S05]  /*36630*/  BRA `(.L_x_1562) ;  /* 0x0000012400107947 */ /* 0x000fea0003800000 */
.L_x_33:
[----:B------:R-:W2:Y:S01]  /*36640*/  LDL.LU R4, [R1+0x800] ;  /* 0x0008000001047983 */ /* 0x000ea20000300800 */
[----:B------:R-:W-:-:S03]  /*36650*/  ULDC.64 UR4, c[0x0][0x5c0] ;  /* 0x0001700000047ab9 */ /* 0x000fc60000000a00 */
[----:B------:R-:W3:Y:S04]  /*36660*/  LDL.LU R5, [R1+0x804] ;  /* 0x0008040001057983 */ /* 0x000ee80000300800 */
[----:B------:R-:W4:Y:S04]  /*36670*/  LDL.LU R14, [R1+0x808] ;  /* 0x00080800010e7983 */ /* 0x000f280000300800 */
[----:B------:R-:W5:Y:S04]  /*36680*/  LDL.LU R235, [R1+0x894] ;  /* 0x0008940001eb7983 */ /* 0x000f680000300800 */
        /* <DEDUP_REMOVED lines=63> */
[----:B------:R-:W5:Y:S01]  /*36a80*/  LDL.LU R193, [R1+0x994] ;  /* 0x0009940001c17983 */ /* 0x000f620000300800 */
[----:B------:R-:W-:-:S03]  /*36a90*/  LEA R12, P1, R8, UR4, 0x1 ;  /* 0x00000004080c7c11 */ /* 0x000fc6000f8208ff */
[----:B------:R-:W5:Y:S04]  /*36aa0*/  LDL.LU R192, [R1+0x998] ;  /* 0x0009980001c07983 */ /* 0x000f680000300800 */
[----:B------:R-:W5:Y:S04]  /*36ab0*/  LDL.LU R194, [R1+0x99c] ;  /* 0x00099c0001c27983 */ /* 0x000f680000300800 */
[----:B------:R-:W5:Y:S04]  /*36ac0*/  LDL.LU R195, [R1+0x9a0] ;  /* 0x0009a00001c37983 */ /* 0x000f680000300800 */
[----:B------:R-:W5:Y:S01]  /*36ad0*/  LDL.LU R197, [R1+0x9a4] ;  /* 0x0009a40001c57983 */ /* 0x000f620000300800 */
[----:B------:R-:W-:-:S03]  /*36ae0*/  LEA.HI.X R13, R8, UR5, R19, 0x1, P1 ;  /* 0x00000005080d7c11 */ /* 0x000fc600088f0c13 */
[----:B------:R-:W5:Y:S04]  /*36af0*/  LDL.LU R196, [R1+0x9a8] ;  /* 0x0009a80001c47983 */ /* 0x000f680000300800 */
[----:B------:R-:W5:Y:S04]  /*36b00*/  LDL.LU R198, [R1+0x9ac] ;  /* 0x0009ac0001c67983 */ /* 0x000f680000300800 */
[----:B------:R-:W5:Y:S01]  /*36b10*/  LDL.LU R199, [R1+0x9b0] ;  /* 0x0009b00001c77983 */ /* 0x000f620000300800 */
[----:B--2---:R-:W-:-:S03]  /*36b20*/  FMUL R4, R4, R2 ;  /* 0x0000000204047220 */ /* 0x004fc60000400000 */
[----:B------:R-:W2:Y:S01]  /*36b30*/  LDL.LU R201, [R1+0x9b4] ;  /* 0x0009b40001c97983 */ /* 0x000ea20000300800 */
[----:B------:R-:W-:Y:S02]  /*36b40*/  ISETP.GT.AND P1, PT, R0, 0x1, P0 ;  /* 0x000000010000780c */ /* 0x000fe40000724270 */
[----:B------:R-:W-:Y:S01]  /*36b50*/  F2FP.F16.F32.PACK_AB R4, RZ, R4 ;  /* 0x00000004ff04723e */ /* 0x000fe200000000ff */
[----:B------:R-:W2:Y:S04]  /*36b60*/  LDL.LU R200, [R1+0x9b8] ;  /* 0x0009b80001c87983 */ /* 0x000ea80000300800 */
[----:B------:R-:W2:Y:S04]  /*36b70*/  LDL.LU R202, [R1+0x9bc] ;  /* 0x0009bc0001ca7983 */ /* 0x000ea80000300800 */
[----:B------:R-:W2:Y:S04]  /*36b80*/  LDL.LU R203, [R1+0x9c0] ;  /* 0x0009c00001cb7983 */ /* 0x000ea80000300800 */
[----:B------:R-:W2:Y:S04]  /*36b90*/  LDL.LU R205, [R1+0x9c4] ;  /* 0x0009c40001cd7983 */ /* 0x000ea80000300800 */
[----:B------:R-:W2:Y:S04]  /*36ba0*/  LDL.LU R204, [R1+0x9c8] ;  /* 0x0009c80001cc7983 */ /* 0x000ea80000300800 */
[----:B------:R3:W-:Y:S04]  /*36bb0*/  @P2 STG.E.U16 desc[UR36][R12.64], R4 ;  /* 0x000000040c002986 */ /* 0x0007e8000c101524 */
[----:B------:R-:W2:Y:S04]  /*36bc0*/  LDL.LU R206, [R1+0x9cc] ;  /* 0x0009cc0001ce7983 */ /* 0x000ea80000300800 */
[----:B------:R-:W2:Y:S01]  /*36bd0*/  LDL.LU R207, [R1+0x9d0] ;  /* 0x0009d00001cf7983 */ /* 0x000ea20000300800 */
[----:B---3--:R-:W-:-:S03]  /*36be0*/  FMUL R4, R5, R2 ;  /* 0x0000000205047220 */ /* 0x008fc60000400000 */
[----:B------:R-:W3:Y:S04]  /*36bf0*/  LDL.LU R209, [R1+0x9d4] ;  /* 0x0009d40001d17983 */ /* 0x000ee80000300800 */
[----:B------:R-:W3:Y:S01]  /*36c00*/  LDL.LU R208, [R1+0x9d8] ;  /* 0x0009d80001d07983 */ /* 0x000ee20000300800 */
[----:B------:R-:W-:-:S03]  /*36c10*/  F2FP.F16.F32.PACK_AB R4, RZ, R4 ;  /* 0x00000004ff04723e */ /* 0x000fc600000000ff */
[----:B------:R-:W3:Y:S04]  /*36c20*/  LDL.LU R210, [R1+0x9dc] ;  /* 0x0009dc0001d27983 */ /* 0x000ee80000300800 */
[----:B------:R-:W3:Y:S01]  /*36c30*/  LDL.LU R211, [R1+0x9e0] ;  /* 0x0009e00001d37983 */ /* 0x000ee20000300800 */
[----:B------:R-:W-:-:S03]  /*36c40*/  PRMT R6, R4, 0x7610, R6 ;  /* 0x0000761004067816 */ /* 0x000fc60000000006 */
[----:B------:R-:W3:Y:S01]  /*36c50*/  LDL.LU R213, [R1+0x9e4] ;  /* 0x0009e40001d57983 */ /* 0x000ee20000300800 */
[----:B------:R-:W-:-:S03]  /*36c60*/  @P1 IMAD.MOV.U32 R4, RZ, RZ, R12 ;  /* 0x000000ffff041224 */ /* 0x000fc600078e000c */
[----:B------:R-:W3:Y:S01]  /*36c70*/  LDL.LU R212, [R1+0x9e8] ;  /* 0x0009e80001d47983 */ /* 0x000ee20000300800 */
[----:B------:R-:W-:-:S03]  /*36c80*/  @P1 IMAD.MOV.U32 R5, RZ, RZ, R13 ;  /* 0x000000ffff051224 */ /* 0x000fc600078e000d */
[----:B------:R-:W3:Y:S04]  /*36c90*/  LDL.LU R214, [R1+0x9ec] ;  /* 0x0009ec0001d67983 */ /* 0x000ee80000300800 */
[----:B------:R-:W3:Y:S04]  /*36ca0*/  LDL.LU R215, [R1+0x9f0] ;  /* 0x0009f00001d77983 */ /* 0x000ee80000300800 */
[----:B------:R-:W3:Y:S04]  /*36cb0*/  LDL.LU R217, [R1+0x9f4] ;  /* 0x0009f40001d97983 */ /* 0x000ee80000300800 */
[----:B------:R-:W3:Y:S04]  /*36cc0*/  LDL.LU R216, [R1+0x9f8] ;  /* 0x0009f80001d87983 */ /* 0x000ee80000300800 */
[----:B------:R-:W3:Y:S04]  /*36cd0*/  LDL.LU R218, [R1+0x9fc] ;  /* 0x0009fc0001da7983 */ /* 0x000ee80000300800 */
[----:B------:R-:W3:Y:S04]  /*36ce0*/  LDL.LU R8, [R1+0x888] ;  /* 0x0008880001087983 */ /* 0x000ee80000300800 */
[----:B------:R-:W3:Y:S04]  /*36cf0*/  LDL.LU R9, [R1+0x88c] ;  /* 0x00088c0001097983 */ /* 0x000ee80000300800 */
[----:B------:R-:W3:Y:S04]  /*36d00*/  LDL.LU R19, [R1+0x890] ;  /* 0x0008900001137983 */ /* 0x000ee80000300800 */
[----:B------:R0:W-:Y:S04]  /*36d10*/  @P1 STG.E.U16 desc[UR36][R4.64+0x2], R6 ;  /* 0x0000020604001986 */ /* 0x0001e8000c101524 */
[----:B0-----:R-:W5:Y:S01]  /*36d20*/  LDL.LU R5, [R1+0x80c] ;  /* 0x00080c0001057983 */ /* 0x001f620000300800 */
[----:B------:R-:W-:Y:S01]  /*36d30*/  ISETP.GT.AND P5, PT, R3, 0x8, PT ;  /* 0x000000080300780c */ /* 0x000fe20003fa4270 */
[----:B------:R-:W-:Y:S01]  /*36d40*/  USHF.L.U32 UR5, UR8, 0x4, URZ ;  /* 0x0000000408057899 */ /* 0x000fe2000800063f */
[----:B----4-:R-:W-:Y:S01]  /*36d50*/  FMUL R4, R14, R2 ;  /* 0x000000020e047220 */ /* 0x010fe20000400000 */
[----:B------:R-:W-:Y:S01]  /*36d60*/  USHF.L.U64.HI UR4, UR8, 0x4, UR9 ;  /* 0x0000000408047899 */ /* 0x000fe20008010209 */
[----:B------:R-:W-:-:S03]  /*36d70*/  ISETP.GT.AND P1, PT, R0, RZ, P5 ;  /* 0x000000ff0000720c */ /* 0x000fc60002f24270 */
[----:B------:R-:W-:Y:S02]  /*36d80*/  IADD3 R14, P2, R12, UR5, RZ ;  /* 0x000000050c0e7c10 */ /* 0x000fe4000ff5e0ff */
[----:B------:R-:W-:Y:S02]  /*36d90*/  F2FP.F16.F32.PACK_AB R4, RZ, R4 ;  /* 0x00000004ff04723e */ /* 0x000fe400000000ff */
[----:B------:R-:W-:-:S06]  /*36da0*/  IADD3.X R15, R13, UR4, RZ, P2, !PT ;  /* 0x000000040d0f7c10 */ /* 0x000fcc00097fe4ff */
[----:B------:R5:W-:Y:S01]  /*36db0*/  @P1 STG.E.U16 desc[UR36][R14.64], R4 ;  /* 0x000000040e001986 */ /* 0x000be2000c101524 */
[----:B------:R-:W-:Y:S01]  /*36dc0*/  ISETP.GT.AND P1, PT, R0, 0x1, P5 ;  /* 0x000000010000780c */ /* 0x000fe20002f24270 */
[----:B-----5:R-:W-:-:S12]  /*36dd0*/  FMUL R4, R5, R2 ;  /* 0x0000000205047220 */ /* 0x020fd80000400000 */
[----:B------:R-:W-:Y:S01]  /*36de0*/  @P1 IMAD.MOV.U32 R5, RZ, RZ, R15 ;  /* 0x000000ffff051224 */ /* 0x000fe200078e000f */
[----:B------:R-:W-:-:S04]  /*36df0*/  F2FP.F16.F32.PACK_AB R4, RZ, R4 ;  /* 0x00000004ff04723e */ /* 0x000fc800000000ff */
[----:B------:R-:W-:Y:S01]  /*36e00*/  PRMT R6, R4, 0x7610, R6 ;  /* 0x0000761004067816 */ /* 0x000fe20000000006 */
[----:B------:R-:W-:-:S05]  /*36e10*/  @P1 IMAD.MOV.U32 R4, RZ, RZ, R14 ;  /* 0x000000ffff041224 */ /* 0x000fca00078e000e */
[----:B------:R0:W-:Y:S04]  /*36e20*/  @P1 STG.E.U16 desc[UR36][R4.64+0x2], R6 ;  /* 0x0000020604001986 */ /* 0x0001e8000c101524 */
[----:B0-----:R-:W4:Y:S01]  /*36e30*/  LDL.LU R5, [R1+0x810] ;  /* 0x0008100001057983 */ /* 0x001f220000300800 */
[----:B------:R-:W-:Y:S01]  /*36e40*/  ISETP.GT.AND P1, PT, R0, 0x8, P0 ;  /* 0x000000080000780c */ /* 0x000fe20000724270 */
[----:B----4-:R-:W-:-:S12]  /*36e50*/  FMUL R4, R5, R2 ;  /* 0x0000000205047220 */ /* 0x010fd80000400000 */
[----:B------:R-:W-:Y:S02]  /*36e60*/  @P1 MOV R5, R13 ;  /* 0x0000000d00051202 */ /* 0x000fe40000000f00 */
[----:B------:R-:W-:-:S04]  /*36e70*/  F2FP.F16.F32.PACK_AB R4, RZ, R4 ;  /* 0x00000004ff04723e */ /* 0x000fc800000000ff */
[----:B------:R-:W-:Y:S01]  /*36e80*/  PRMT R6, R4, 0x7610, R6 ;  /* 0x0000761004067816 */ /* 0x000fe20000000006 */
[----:B------:R-:W-:-:S05]  /*36e90*/  @P1 IMAD.MOV.U32 R4, RZ, RZ, R12 ;  /* 0x000000ffff041224 */ /* 0x000fca00078e000c */
[----:B------:R0:W-:Y:S04]  /*36ea0*/  @P1 STG.E.U16 desc[UR36][R4.64+0x10], R6 ;  /* 0x0000100604001986 */ /* 0x0001e8000c101524 */
[----:B0-----:R-:W4:Y:S01]  /*36eb0*/  LDL.LU R5, [R1+0x814] ;  /* 0x0008140001057983 */ /* 0x001f220000300800 */
[----:B------:R-:W-:Y:S01]  /*36ec0*/  ISETP.GT.AND P1, PT, R0, 0x9, P0 ;  /* 0x000000090000780c */ /* 0x000fe20000724270 */
[----:B----4-:R-:W-:-:S12]  /*36ed0*/  FMUL R4, R5, R2 ;  /* 0x0000000205047220 */ /* 0x010fd80000400000 */
        /* <DEDUP_REMOVED lines=222> */
[C---:B------:R-:W-:Y:S01]  /*37cc0*/  ISETP.GT.AND P1, PT, R0.reuse, 0x41, P0 ;  /* 0x000000410000780c */ /* 0x040fe20000724270 */
[-C--:B------:R-:W-:Y:S01]  /*37cd0*/  FMUL R7, R7, R2.reuse ;  /* 0x0000000207077220 */ /* 0x080fe20000400000 */
[C---:B------:R-:W-:Y:S01]  /*37ce0*/  ISETP.GT.AND P2, PT, R0.reuse, 0x58, P5 ;  /* 0x000000580000780c */ /* 0x040fe20002f44270 */
[-C--:B------:R-:W-:Y:S01]  /*37cf0*/  FMUL R17, R17, R2.reuse ;  /* 0x0000000211117220 */ /* 0x080fe20000400000 */
[----:B------:R-:W-:Y:S01]  /*37d00*/  ISETP.GT.AND P3, PT, R0, 0x59, P5 ;  /* 0x000000590000780c */ /* 0x000fe20002f64270 */
[-C--:B------:R-:W-:Y:S01]  /*37d10*/  FMUL R10, R10, R2.reuse ;  /* 0x000000020a0a7220 */ /* 0x080fe20000400000 */
[----:B------:R-:W-:Y:S01]  /*37d20*/  ISETP.GT.AND P4, PT, R0, 0x61, P0 ;  /* 0x000000610000780c */ /* 0x000fe20000784270 */
[-C--:B------:R-:W-:Y:S01]  /*37d30*/  FMUL R11, R11, R2.reuse ;  /* 0x000000020b0b7220 */ /* 0x080fe20000400000 */
[----:B------:R-:W-:Y:S01]  /*37d40*/  F2FP.F16.F32.PACK_AB R7, RZ, R7 ;  /* 0x00000007ff07723e */ /* 0x000fe200000000ff */
[-C--:B------:R-:W-:Y:S01]  /*37d50*/  FMUL R18, R18, R2.reuse ;  /* 0x0000000212127220 */ /* 0x080fe20000400000 */
        /* <DEDUP_REMOVED lines=51> */
[-C--:B--2---:R-:W-:Y:S01]  /*38090*/  FMUL R201, R201, R2.reuse ;  /* 0x00000002c9c97220 */ /* 0x084fe20000400000 */
[-C--:B------:R-:W-:Y:S01]  /*380a0*/  FMUL R199, R199, R2.reuse ;  /* 0x00000002c7c77220 */ /* 0x080fe20000400000 */
[-C--:B------:R-:W-:Y:S01]  /*380b0*/  FMUL R200, R200, R2.reuse ;  /* 0x00000002c8c87220 */ /* 0x080fe20000400000 */
[-C--:B------:R-:W-:Y:S01]  /*380c0*/  FMUL R202, R202, R2.reuse ;  /* 0x00000002caca7220 */ /* 0x080fe20000400000 */
[-C--:B------:R-:W-:Y:S01]  /*380d0*/  FMUL R205, R205, R2.reuse ;  /* 0x00000002cdcd7220 */ /* 0x080fe20000400000 */
[-C--:B------:R-:W-:Y:S01]  /*380e0*/  FMUL R203, R203, R2.reuse ;  /* 0x00000002cbcb7220 */ /* 0x080fe20000400000 */
[-C--:B------:R-:W-:Y:S01]  /*380f0*/  FMUL R204, R204, R2.reuse ;  /* 0x00000002cccc7220 */ /* 0x080fe20000400000 */
[-C--:B------:R-:W-:Y:S01]  /*38100*/  FMUL R206, R206, R2.reuse ;  /* 0x00000002cece7220 */ /* 0x080fe20000400000 */
[-C--:B---3--:R-:W-:Y:S01]  /*38110*/  FMUL R209, R209, R2.reuse ;  /* 0x00000002d1d17220 */ /* 0x088fe20000400000 */
        /* <DEDUP_REMOVED lines=11> */
[----:B----4-:R-:W-:Y:S01]  /*381d0*/  FMUL R4, R5, R2 ;  /* 0x0000000205047220 */ /* 0x010fe20000400000 */
[----:B------:R-:W-:-:S04]  /*381e0*/  @P1 IMAD.MOV.U32 R5, RZ, RZ, R13 ;  /* 0x000000ffff051224 */ /* 0x000fc800078e000d */
[----:B------:R-:W-:-:S04]  /*381f0*/  F2FP.F16.F32.PACK_AB R4, RZ, R4 ;  /* 0x00000004ff04723e */ /* 0x000fc800000000ff */
[----:B------:R-:W-:Y:S01]  /*38200*/  PRMT R6, R4, 0x7610, R6 ;  /* 0x0000761004067816 */ /* 0x000fe20000000006 */
[----:B------:R-:W-:-:S05]  /*38210*/  @P1 IMAD.MOV.U32 R4, RZ, RZ, R12 ;  /* 0x000000ffff041224 */ /* 0x000fca00078e000c */
[----:B------:R0:W-:Y:S01]  /*38220*/  @P1 STG.E.U16 desc[UR36][R4.64+0x82], R6 ;  /* 0x0000820604001986 */ /* 0x0001e2000c101524 */
[----:B------:R-:W-:Y:S01]  /*38230*/  ISETP.GT.AND P1, PT, R0, 0x40, P5 ;  /* 0x000000400000780c */ /* 0x000fe20002f24270 */
[-C--:B0-----:R-:W-:Y:S01]  /*38240*/  FMUL R4, R8, R2.reuse ;  /* 0x0000000208047220 */ /* 0x081fe20000400000 */
[----:B------:R-:W-:-:S11]  /*38250*/  FMUL R8, R223, R2 ;  /* 0x00000002df087220 */ /* 0x000fd60000400000 */
[----:B------:R-:W-:Y:S02]  /*38260*/  @P1 MOV R5, R15 ;  /* 0x0000000f00051202 */ /* 0x000fe40000000f00 */
[----:B------:R-:W-:-:S04]  /*38270*/  F2FP.F16.F32.PACK_AB R4, RZ, R4 ;  /* 0x00000004ff04723e */ /* 0x000fc800000000ff */
[----:B------:R-:W-:Y:S01]  /*38280*/  PRMT R6, R4, 0x7610, R6 ;  /* 0x0000761004067816 */ /* 0x000fe20000000006 */
[----:B------:R-:W-:-:S05]  /*38290*/  @P1 IMAD.MOV.U32 R4, RZ, RZ, R14 ;  /* 0x000000ffff041224 */ /* 0x000fca00078e000e */
[----:B------:R0:W-:Y:S01]  /*382a0*/  @P1 STG.E.U16 desc[UR36][R4.64+0x80], R6 ;  /* 0x0000800604001986 */ /* 0x0001e2000c101524 */
[----:B------:R-:W-:Y:S01]  /*382b0*/  ISETP.GT.AND P1, PT, R0, 0x41, P5 ;  /* 0x000000410000780c */ /* 0x000fe20002f24270 */
[-C--:B0-----:R-:W-:Y:S01]  /*382c0*/  FMUL R4, R9, R2.reuse ;  /* 0x0000000209047220 */ /* 0x081fe20000400000 */
[----:B------:R-:W-:-:S11]  /*382d0*/  FMUL R9, R222, R2 ;  /* 0x00000002de097220 */ /* 0x000fd60000400000 */
[----:B------:R-:W-:Y:S01]  /*382e0*/  @P1 IMAD.MOV.U32 R5, RZ, RZ, R15 ;  /* 0x000000ffff051224 */ /* 0x000fe200078e000f */
        /* <DEDUP_REMOVED lines=13> */
[----:B0-----:R-:W-:-:S12]  /*383c0*/  FMUL R4, R235, R2 ;  /* 0x00000002eb047220 */ /* 0x001fd80000400000 */
[----:B------:R-:W-:Y:S01]  /*383d0*/  @P1 MOV R5, R13 ;  /* 0x0000000d00051202 */ /* 0x000fe20000000f00 */
[----:B------:R-:W2:Y:S01]  /*383e0*/  LDL.LU R235, [R1+0x7c4] ;  /* 0x0007c40001eb7983 */ /* 0x000ea20000300800 */
[----:B------:R-:W-:-:S04]  /*383f0*/  F2FP.F16.F32.PACK_AB R4, RZ, R4 ;  /* 0x00000004ff04723e */ /* 0x000fc800000000ff */
[----:B------:R-:W-:Y:S01]  /*38400*/  PRMT R6, R4, 0x7610, R6 ;  /* 0x0000761004067816 */ /* 0x000fe20000000006 */
[----:B------:R-:W-:-:S05]  /*38410*/  @P1 IMAD.MOV.U32 R4, RZ, RZ, R12 ;  /* 0x000000ffff041224 */ /* 0x000fca00078e000c */
[----:B------:R0:W-:Y:S01]  /*38420*/  @P1 STG.E.U16 desc[UR36][R4.64+0x92], R6 ;  /* 0x0000920604001986 */ /* 0x0001e2000c101524 */
[----:B------:R-:W-:Y:S01]  /*38430*/  ISETP.GT.AND P1, PT, R0, 0x48, P5 ;  /* 0x000000480000780c */ /* 0x000fe20002f24270 */
[----:B0-----:R-:W-:-:S12]  /*38440*/  FMUL R4, R234, R2 ;  /* 0x00000002ea047220 */ /* 0x001fd80000400000 */
[----:B------:R-:W-:Y:S01]  /*38450*/  @P1 IMAD.MOV.U32 R5, RZ, RZ, R15 ;  /* 0x000000ffff051224 */ /* 0x000fe200078e000f */
[----:B------:R-:W3:Y:S01]  /*38460*/  LDL.LU R234, [R1+0x7c8] ;  /* 0x0007c80001ea7983 */ /* 0x000ee20000300800 */
[----:B------:R-:W-:-:S04]  /*38470*/  F2FP.F16.F32.PACK_AB R4, RZ, R4 ;  /* 0x00000004ff04723e */ /* 0x000fc800000000ff */
[----:B------:R-:W-:Y:S01]  /*38480*/  PRMT R6, R4, 0x7610, R6 ;  /* 0x0000761004067816 */ /* 0x000fe20000000006 */
[----:B------:R-:W-:-:S05]  /*38490*/  @P1 IMAD.MOV.U32 R4, RZ, RZ, R14 ;  /* 0x000000ffff041224 */ /* 0x000fca00078e000e */
[----:B------:R0:W-:Y:S01]  /*384a0*/  @P1 STG.E.U16 desc[UR36][R4.64+0x90], R6 ;  /* 0x0000900604001986 */ /* 0x0001e2000c101524 */
[----:B------:R-:W-:Y:S01]  /*384b0*/  ISETP.GT.AND P1, PT, R0, 0x49, P5 ;  /* 0x000000490000780c */ /* 0x000fe20002f24270 */
[----:B0-----:R-:W-:-:S12]  /*384c0*/  FMUL R4, R233, R2 ;  /* 0x00000002e9047220 */ /* 0x001fd80000400000 */
[----:B------:R-:W-:Y:S01]  /*384d0*/  @P1 IMAD.MOV.U32 R5, RZ, RZ, R15 ;  /* 0x000000ffff051224 */ /* 0x000fe200078e000f */
[----:B------:R-:W4:Y:S01]  /*384e0*/  LDL.LU R233, [R1+0x7cc] ;  /* 0x0007cc0001e97983 */ /* 0x000f220000300800 */
[----:B------:R-:W-:-:S04]  /*384f0*/  F2FP.F16.F32.PACK_AB R4, RZ, R4 ;  /* 0x00000004ff04723e */ /* 0x000fc800000000ff */
[----:B------:R-:W-:Y:S01]  /*38500*/  PRMT R6, R4, 0x7610, R6 ;  /* 0x0000761004067816 */ /* 0x000fe20000000006 */
[----:B------:R-:W-:-:S05]  /*38510*/  @P1 IMAD.MOV.U32 R4, RZ, RZ, R14 ;  /* 0x000000ffff041224 */ /* 0x000fca00078e000e */
[----:B------:R0:W-:Y:S01]  /*38520*/  @P1 STG.E.U16 desc[UR36][R4.64+0x92], R6 ;  /* 0x0000920604001986 */ /* 0x0001e2000c101524 */
[----:B------:R-:W-:Y:S01]  /*38530*/  ISETP.GT.AND P1, PT, R0, 0x50, P0 ;  /* 0x000000500000780c */ /* 0x000fe20000724270 */
[----:B0-----:R-:W-:-:S12]  /*38540*/  FMUL R4, R232, R2 ;  /* 0x00000002e8047220 */ /* 0x001fd80000400000 */
[----:B------:R-:W-:Y:S01]  /*38550*/  @P1 MOV R5, R13 ;  /* 0x0000000d00051202 */ /* 0x000fe20000000f00 */
[----:B------:R-:W5:Y:S01]  /*38560*/  LDL.LU R232, [R1+0x7d0] ;  /* 0x0007d00001e87983 */ /* 0x000f620000300800 */
[----:B------:R-:W-:-:S04]  /*38570*/  F2FP.F16.F32.PACK_AB R4, RZ, R4 ;  /* 0x00000004ff04723e */ /* 0x000fc800000000ff */
[----:B------:R-:W-:Y:S01]  /*38580*/  PRMT R6, R4, 0x7610, R6 ;  /* 0x0000761004067816 */ /* 0x000fe20000000006 */
[----:B------:R-:W-:-:S05]  /*38590*/  @P1 IMAD.MOV.U32 R4, RZ, RZ, R12 ;  /* 0x000000ffff041224 */ /* 0x000fca00078e000c */
[----:B------:R0:W-:Y:S01]  /*385a0*/  @P1 STG.E.U16 desc[UR36][R4.64+0xa0], R6 ;  /* 0x0000a00604001986 */ /* 0x0001e2000c101524 */
[----:B------:R-:W-:Y:S01]  /*385b0*/  ISETP.GT.AND P1, PT, R0, 0x51, P0 ;  /* 0x000000510000780c */ /* 0x000fe20000724270 */
[----:B0-----:R-:W-:-:S12]  /*385c0*/  FMUL R4, R231, R2 ;  /* 0x00000002e7047220 */ /* 0x001fd80000400000 */
[----:B------:R-:W-:Y:S01]  /*385d0*/  @P1 IMAD.MOV.U32 R5, RZ, RZ, R13 ;  /* 0x000000ffff051224 */ /* 0x000fe200078e000d */
        /* <DEDUP_REMOVED lines=36> */
[----:B------:R0:W-:Y:S02]  /*38820*/  @P1 STG.E.U16 desc[UR36][R4.64+0xb2], R6 ;  /* 0x0000b20604001986 */ /* 0x0001e4000c101524 */
[-C--:B0-----:R-:W-:Y:S01]  /*38830*/  FMUL R5, R226, R2.reuse ;  /* 0x00000002e2057220 */ /* 0x081fe20000400000 */
[-C--:B------:R-:W-:Y:S01]  /*38840*/  FMUL R4, R225, R2.reuse ;  /* 0x00000002e1047220 */ /* 0x080fe20000400000 */
[----:B------:R-:W-:Y:S01]  /*38850*/  ISETP.GT.AND P1, PT, R0, 0x60, P0 ;  /* 0x000000600000780c */ /* 0x000fe20000724270 */
[----:B------:R-:W-:Y:S01]  /*38860*/  FMUL R6, R224, R2 ;  /* 0x00000002e0067220 */ /* 0x000fe20000400000 */
[----:B------:R-:W5:Y:S01]  /*38870*/  LDL.LU R226, [R1+0x7e8] ;  /* 0x0007e80001e27983 */ /* 0x000f620000300800 */
[----:B------:R-:W-:Y:S02]  /*38880*/  F2FP.F16.F32.PACK_AB R5, RZ, R5 ;  /* 0x00000005ff05723e */ /* 0x000fe400000000ff */
[----:B------:R-:W-:Y:S01]  /*38890*/  F2FP.F16.F32.PACK_AB R4, RZ, R4 ;  /* 0x00000004ff04723e */ /* 0x000fe200000000ff */
[----:B------:R-:W5:Y:S01]  /*388a0*/  LDL.LU R225, [R1+0x7ec] ;  /* 0x0007ec0001e17983 */ /* 0x000f620000300800 */
[----:B------:R-:W-:-:S02]  /*388b0*/  PRMT R219, R5, 0x7610, R219 ;  /* 0x0000761005db7816 */ /* 0x000fc400000000db */
[----:B------:R-:W-:Y:S01]  /*388c0*/  PRMT R220, R4, 0x7610, R220 ;  /* 0x0000761004dc7816 */ /* 0x000fe200000000dc */
[----:B------:R-:W-:Y:S01]  /*388d0*/  @P2 IMAD.MOV.U32 R4, RZ, RZ, R14 ;  /* 0x000000ffff042224 */ /* 0x000fe200078e000e */
[----:B------:R-:W-:Y:S01]  /*388e0*/  @P2 MOV R5, R15 ;  /* 0x0000000f00052202 */ /* 0x000fe20000000f00 */
[----:B------:R-:W5:Y:S04]  /*388f0*/  LDL.LU R224, [R1+0x7f0] ;  /* 0x0007f00001e07983 */ /* 0x000f680000300800 */
[----:B------:R0:W-:Y:S01]  /*38900*/  @P2 STG.E.U16 desc[UR36][R4.64+0xb0], R219 ;  /* 0x0000b0db04002986 */ /* 0x0001e2000c101524 */
[----:B------:R-:W-:-:S03]  /*38910*/  F2FP.F16.F32.PACK_AB R6, RZ, R6 ;  /* 0x00000006ff06723e */ /* 0x000fc600000000ff */
[----:B------:R-:W5:Y:S01]  /*38920*/  LDL.LU R223, [R1+0x7f4] ;  /* 0x0007f40001df7983 */ /* 0x000f620000300800 */
[----:B0-----:R-:W-:Y:S02]  /*38930*/  @P3 IMAD.MOV.U32 R4, RZ, RZ, R14 ;  /* 0x000000ffff043224 */ /* 0x001fe400078e000e */
[----:B------:R-:W-:Y:S01]  /*38940*/  @P3 IMAD.MOV.U32 R5, RZ, RZ, R15 ;  /* 0x000000ffff053224 */ /* 0x000fe200078e000f */
[C---:B------:R-:W-:Y:S01]  /*38950*/  ISETP.GT.AND P2, PT, R0.reuse, 0x61, P5 ;  /* 0x000000610000780c */ /* 0x040fe20002f44270 */
[----:B------:R-:W5:Y:S04]  /*38960*/  LDL.LU R222, [R1+0x7f8] ;  /* 0x0007f80001de7983 */ /* 0x000f680000300800 */
[----:B------:R0:W-:Y:S01]  /*38970*/  @P3 STG.E.U16 desc[UR36][R4.64+0xb2], R220 ;  /* 0x0000b2dc04003986 */ /* 0x0001e2000c101524 */
[----:B------:R-:W-:-:S03]  /*38980*/  ISETP.GT.AND P3, PT, R0, 0x60, P5 ;  /* 0x000000600000780c */ /* 0x000fc60002f64270 */
[----:B------:R-:W5:Y:S01]  /*38990*/  LDL.LU R221, [R1+0x7fc] ;  /* 0x0007fc0001dd7983 */ /* 0x000f620000300800 */
[----:B0-----:R-:W-:Y:S01]  /*389a0*/  F2FP.F16.F32.PACK_AB R4, RZ, R8 ;  /* 0x00000008ff04723e */ /* 0x001fe200000000ff */
[----:B------:R-:W-:Y:S02]  /*389b0*/  @P1 IMAD.MOV.U32 R5, RZ, RZ, R13 ;  /* 0x000000ffff051224 */ /* 0x000fe400078e000d */
[----:B------:R-:W3:Y:S01]  /*389c0*/  LDL.LU R220, [R1+0x7c0] ;  /* 0x0007c00001dc7983 */ /* 0x000ee20000300800 */
[----:B------:R-:W-:Y:S01]  /*389d0*/  PRMT R219, R4, 0x7610, R219 ;  /* 0x0000761004db7816 */ /* 0x000fe200000000db */
[----:B------:R-:W-:-:S05]  /*389e0*/  @P1 IMAD.MOV.U32 R4, RZ, RZ, R12 ;  /* 0x000000ffff041224 */ /* 0x000fca00078e000c */
[----:B------:R0:W-:Y:S01]  /*389f0*/  @P1 STG.E.U16 desc[UR36][R4.64+0xc0], R6 ;  /* 0x0000c00604001986 */ /* 0x0001e2000c101524 */
[----:B------:R-:W-:Y:S01]  /*38a00*/  PRMT R8, R7, 0x7610, R8 ;  /* 0x0000761007087816 */ /* 0x000fe20000000008 */
[----:B0-----:R-:W-:Y:S01]  /*38a10*/  @P4 IMAD.MOV.U32 R4, RZ, RZ, R12 ;  /* 0x000000ffff044224 */ /* 0x001fe200078e000c */
[----:B------:R-:W-:Y:S02]  /*38a20*/  @P4 MOV R5, R13 ;  /* 0x0000000d00054202 */ /* 0x000fe40000000f00 */
[----:B------:R-:W-:-:S03]  /*38a30*/  F2FP.F16.F32.PACK_AB R6, RZ, R9 ;  /* 0x00000009ff06723e */ /* 0x000fc600000000ff */
[----:B------:R0:W-:Y:S01]  /*38a40*/  @P4 STG.E.U16 desc[UR36][R4.64+0xc2], R219 ;  /* 0x0000c2db04004986 */ /* 0x0001e2000c101524 */
[----:B------:R-:W-:Y:S02]  /*38a50*/  ISETP.GT.AND P1, PT, R0, 0x68, P0 ;  /* 0x000000680000780c */ /* 0x000fe40000724270 */
[----:B------:R-:W-:Y:S01]  /*38a60*/  PRMT R7, R6, 0x7610, R7 ;  /* 0x0000761006077816 */ /* 0x000fe20000000007 */
[----:B0-----:R-:W-:Y:S01]  /*38a70*/  @P3 IMAD.MOV.U32 R4, RZ, RZ, R14 ;  /* 0x000000ffff043224 */ /* 0x001fe200078e000e */
[----:B------:R-:W2:Y:S01]  /*38a80*/  LDL.LU R219, [R1+0x7bc] ;  /* 0x0007bc0001db7983 */ /* 0x000ea20000300800 */
[----:B------:R-:W-:-:S05]  /*38a90*/  @P3 IMAD.MOV.U32 R5, RZ, RZ, R15 ;  /* 0x000000ffff053224 */ /* 0x000fca00078e000f */
[----:B------:R0:W-:Y:S01]  /*38aa0*/  @P3 STG.E.U16 desc[UR36][R4.64+0xc0], R8 ;  /* 0x0000c00804003986 */ /* 0x0001e2000c101524 */
[----:B------:R-:W-:Y:S01]  /*38ab0*/  ISETP.GT.AND P4, PT, R0, 0x69, P0 ;  /* 0x000000690000780c */ /* 0x000fe20000784270 */
[----:B0-----:R-:W-:Y:S02]  /*38ac0*/  @P2 IMAD.MOV.U32 R4, RZ, RZ, R14 ;  /* 0x000000ffff042224 */ /* 0x001fe400078e000e */
[----:B------:R-:W-:-:S05]  /*38ad0*/  @P2 IMAD.MOV.U32 R5, RZ, RZ, R15 ;  /* 0x000000ffff052224 */ /* 0x000fca00078e000f */
[----:B------:R0:W-:Y:S01]  /*38ae0*/  @P2 STG.E.U16 desc[UR36][R4.64+0xc2], R7 ;  /* 0x0000c20704002986 */ /* 0x0001e2000c101524 */
[----:B------:R-:W-:Y:S02]  /*38af0*/  ISETP.GT.AND P3, PT, R0, 0x68, P5 ;  /* 0x000000680000780c */ /* 0x000fe40002f64270 */
[----:B------:R-:W-:Y:S02]  /*38b00*/  F2FP.F16.F32.PACK_AB R6, RZ, R10 ;  /* 0x0000000aff06723e */ /* 0x000fe400000000ff */
[----:B0-----:R-:W-:Y:S01]  /*38b10*/  F2FP.F16.F32.PACK_AB R4, RZ, R17 ;  /* 0x00000011ff04723e */ /* 0x001fe200000000ff */
[----:B------:R-:W4:Y:S01]  /*38b20*/  LDL.LU R10, [R1+0x600] ;  /* 0x00060000010a7983 */ /* 0x000f220000300800 */
[----:B------:R-:W-:Y:S02]  /*38b30*/  @P1 MOV R5, R13 ;  /* 0x0000000d00051202 */ /* 0x000fe40000000f00 */
[----:B------:R-:W-:Y:S01]  /*38b40*/  PRMT R9, R4, 0x7610, R9 ;  /* 0x0000761004097816 */ /* 0x000fe20000000009 */
[----:B------:R-:W-:Y:S01]  /*38b50*/  @P1 IMAD.MOV.U32 R4, RZ, RZ, R12 ;  /* 0x000000ffff041224 */ /* 0x000fe200078e000c */
[----:B------:R-:W-:Y:S01]  /*38b60*/  ISETP.GT.AND P2, PT, R0, 0x69, P5 ;  /* 0x000000690000780c */ /* 0x000fe20002f44270 */
[----:B------:R-:W5:Y:S01]  /*38b70*/  LDL.LU R17, [R1+0x614] ;  /* 0x0006140001117983 */ /* 0x000f620000300800 */
[----:B------:R-:W-:-:S03]  /*38b80*/  F2FP.F16.F32.PACK_AB R7, RZ, R11 ;  /* 0x0000000bff07723e */ /* 0x000fc600000000ff */
[----:B------:R0:W-:Y:S01]  /*38b90*/  @P1 STG.E.U16 desc[UR36][R4.64+0xd0], R6 ;  /* 0x0000d00604001986 */ /* 0x0001e2000c101524 */
[----:B------:R-:W-:Y:S01]  /*38ba0*/  PRMT R8, R7, 0x7610, R8 ;  /* 0x0000761007087816 */ /* 0x000fe20000000008 */
[----:B0-----:R-:W-:Y:S02]  /*38bb0*/  @P4 IMAD.MOV.U32 R4, RZ, RZ, R12 ;  /* 0x000000ffff044224 */ /* 0x001fe400078e000c */
[----:B------:R-:W-:Y:S01]  /*38bc0*/  @P4 IMAD.MOV.U32 R5, RZ, RZ, R13 ;  /* 0x000000ffff054224 */ /* 0x000fe200078e000d */
[----:B------:R-:W-:-:S04]  /*38bd0*/  F2FP.F16.F32.PACK_AB R6, RZ, R18 ;  /* 0x00000012ff06723e */ /* 0x000fc800000000ff */
[----:B------:R0:W-:Y:S01]  /*38be0*/  @P4 STG.E.U16 desc[UR36][R4.64+0xd2], R9 ;  /* 0x0000d20904004986 */ /* 0x0001e2000c101524 */
[----:B------:R-:W-:Y:S02]  /*38bf0*/  ISETP.GT.AND P1, PT, R0, 0x70, P0 ;  /* 0x000000700000780c */ /* 0x000fe40000724270 */
[----:B------:R-:W-:Y:S01]  /*38c00*/  PRMT R7, R6, 0x7610, R7 ;  /* 0x0000761006077816 */ /* 0x000fe20000000007 */
[----:B0-----:R-:W-:Y:S02]  /*38c10*/  @P3 IMAD.MOV.U32 R4, RZ, RZ, R14 ;  /* 0x000000ffff043224 */ /* 0x001fe400078e000e */
[----:B------:R-:W-:-:S05]  /*38c20*/  @P3 IMAD.MOV.U32 R5, RZ, RZ, R15 ;  /* 0x000000ffff053224 */ /* 0x000fca00078e000f */
[----:B------:R0:W-:Y:S01]  /*38c30*/  @P3 STG.E.U16 desc[UR36][R4.64+0xd0], R8 ;  /* 0x0000d00804003986 */ /* 0x0001e2000c101524 */
[----:B------:R-:W-:Y:S01]  /*38c40*/  ISETP.GT.AND P4, PT, R0, 0x71, P0 ;  /* 0x000000710000780c */ /* 0x000fe20000784270 */
[----:B0-----:R-:W-:Y:S01]  /*38c50*/  @P2 IMAD.MOV.U32 R4, RZ, RZ, R14 ;  /* 0x000000ffff042224 */ /* 0x001fe200078e000e */
[----:B------:R-:W-:-:S05]  /*38c60*/  @P2 MOV R5, R15 ;  /* 0x0000000f00052202 */ /* 0x000fca0000000f00 */
[----:B------:R0:W-:Y:S01]  /*38c70*/  @P2 STG.E.U16 desc[UR36][R4.64+0xd2], R7 ;  /* 0x0000d20704002986 */ /* 0x0001e2000c101524 */
[C---:B------:R-:W-:Y:S02]  /*38c80*/  ISETP.GT.AND P3, PT, R0.reuse, 0x70, P5 ;  /* 0x000000700000780c */ /* 0x040fe40002f64270 */
[----:B------:R-:W-:Y:S02]  /*38c90*/  F2FP.F16.F32.PACK_AB R6, RZ, R19 ;  /* 0x00000013ff06723e */ /* 0x000fe400000000ff */
[----:B0-----:R-:W-:Y:S01]  /*38ca0*/  F2FP.F16.F32.PACK_AB R4, RZ, R21 ;  /* 0x00000015ff04723e */ /* 0x001fe200000000ff */
[----:B------:R-:W-:Y:S01]  /*38cb0*/  @P1 IMAD.MOV.U32 R5, RZ, RZ, R13 ;  /* 0x000000ffff051224 */ /* 0x000fe200078e000d */
[----:B------:R-:W-:Y:S01]  /*38cc0*/  ISETP.GT.AND P2, PT, R0, 0x71, P5 ;  /* 0x000000710000780c */ /* 0x000fe20002f44270 */
[----:B------:R-:W3:Y:S01]  /*38cd0*/  LDL.LU R19, [R1+0x7b8] ;  /* 0x0007b80001137983 */ /* 0x000ee20000300800 */
[----:B------:R-:W-:Y:S01]  /*38ce0*/  PRMT R9, R4, 0x7610, R9 ;  /* 0x0000761004097816 */ /* 0x000fe20000000009 */
[----:B------:R-:W-:Y:S01]  /*38cf0*/  @P1 IMAD.MOV.U32 R4, RZ, RZ, R12 ;  /* 0x000000ffff041224 */ /* 0x000fe200078e000c */
[----:B------:R-:W-:-:S04]  /*38d00*/  F2FP.F16.F32.PACK_AB R7, RZ, R20 ;  /* 0x00000014ff07723e */ /* 0x000fc800000000ff */
        /* <DEDUP_REMOVED lines=8> */
[----:B0-----:R-:W-:Y:S01]  /*38d90*/  @P3 IMAD.MOV.U32 R4, RZ, RZ, R14 ;  /* 0x000000ffff043224 */ /* 0x001fe200078e000e */
[----:B------:R-:W-:-:S05]  /*38da0*/  @P3 MOV R5, R15 ;  /* 0x0000000f00053202 */ /* 0x000fca0000000f00 */
[----:B------:R0:W-:Y:S01]  /*38db0*/  @P3 STG.E.U16 desc[UR36][R4.64+0xe0], R8 ;  /* 0x0000e00804003986 */ /* 0x0001e2000c101524 */
[----:B------:R-:W-:Y:S01]  /*38dc0*/  ISETP.GT.AND P4, PT, R0, 0x79, P0 ;  /* 0x000000790000780c */ /* 0x000fe20000784270 */
[----:B0-----:R-:W-:Y:S02]  /*38dd0*/  @P2 IMAD.MOV.U32 R4, RZ, RZ, R14 ;  /* 0x000000ffff042224 */ /* 0x001fe400078e000e */
[----:B------:R-:W-:-:S05]  /*38de0*/  @P2 IMAD.MOV.U32 R5, RZ, RZ, R15 ;  /* 0x000000ffff052224 */ /* 0x000fca00078e000f */
[----:B------:R0:W-:Y:S01]  /*38df0*/  @P2 STG.E.U16 desc[UR36][R4.64+0xe2], R7 ;  /* 0x0000e20704002986 */ /* 0x0001e2000c101524 */
[C---:B------:R-:W-:Y:S02]  /*38e00*/  ISETP.GT.AND P3, PT, R0.reuse, 0x78, P5 ;  /* 0x000000780000780c */ /* 0x040fe40002f64270 */
[----:B------:R-:W-:Y:S02]  /*38e10*/  F2FP.F16.F32.PACK_AB R6, RZ, R23 ;  /* 0x00000017ff06723e */ /* 0x000fe400000000ff */
[----:B0-----:R-:W-:Y:S01]  /*38e20*/  F2FP.F16.F32.PACK_AB R4, RZ, R153 ;  /* 0x00000099ff04723e */ /* 0x001fe200000000ff */
[----:B------:R-:W-:Y:S01]  /*38e30*/  @P1 IMAD.MOV.U32 R5, RZ, RZ, R13 ;  /* 0x000000ffff051224 */ /* 0x000fe200078e000d */
[----:B------:R-:W-:Y:S01]  /*38e40*/  ISETP.GT.AND P2, PT, R0, 0x79, P5 ;  /* 0x000000790000780c */ /* 0x000fe20002f44270 */
[----:B------:R-:W2:Y:S01]  /*38e50*/  LDL.LU R23, [R1+0x7b4] ;  /* 0x0007b40001177983 */ /* 0x000ea20000300800 */
[----:B------:R-:W-:Y:S01]  /*38e60*/  PRMT R9, R4, 0x7610, R9 ;  /* 0x0000761004097816 */ /* 0x000fe20000000009 */
[----:B------:R-:W-:Y:S01]  /*38e70*/  @P1 IMAD.MOV.U32 R4, RZ, RZ, R12 ;  /* 0x000000ffff041224 */ /* 0x000fe200078e000c */
[----:B------:R-:W-:Y:S01]  /*38e80*/  F2FP.F16.F32.PACK_AB R7, RZ, R152 ;  /* 0x00000098ff07723e */ /* 0x000fe200000000ff */
[----:B------:R-:W2:Y:S04]  /*38e90*/  LDL.LU R153, [R1+0x7b0] ;  /* 0x0007b00001997983 */ /* 0x000ea80000300800 */
[----:B------:R0:W-:Y:S01]  /*38ea0*/  @P1 STG.E.U16 desc[UR36][R4.64+0xf0], R6 ;  /* 0x0000f00604001986 */ /* 0x0001e2000c101524 */
[----:B------:R-:W-:-:S03]  /*38eb0*/  PRMT R8, R7, 0x7610, R8 ;  /* 0x0000761007087816 */ /* 0x000fc60000000008 */
[----:B------:R-:W3:Y:S01]  /*38ec0*/  LDL.LU R152, [R1+0x7ac] ;  /* 0x0007ac0001987983 */ /* 0x000ee20000300800 */
[----:B0-----:R-:W-:Y:S01]  /*38ed0*/  @P4 IMAD.MOV.U32 R4, RZ, RZ, R12 ;  /* 0x000000ffff044224 */ /* 0x001fe200078e000c */
[----:B------:R-:W-:Y:S02]  /*38ee0*/  @P4 MOV R5, R13 ;  /* 0x0000000d00054202 */ /* 0x000fe40000000f00 */
[----:B------:R-:W-:Y:S02]  /*38ef0*/  F2FP.F16.F32.PACK_AB R6, RZ, R154 ;  /* 0x0000009aff06723e */ /* 0x000fe400000000ff */
[----:B------:R-:W-:Y:S01]  /*38f00*/  ISETP.GT.AND P1, PT, R0, 0x80, P0 ;  /* 0x000000800000780c */ /* 0x000fe20000724270 */
[----:B------:R0:W-:Y:S01]  /*38f10*/  @P4 STG.E.U16 desc[UR36][R4.64+0xf2], R9 ;  /* 0x0000f20904004986 */ /* 0x0001e2000c101524 */
[----:B------:R-:W-:-:S03]  /*38f20*/  PRMT R7, R6, 0x7610, R7 ;  /* 0x0000761006077816 */ /* 0x000fc60000000007 */
[----:B------:R-:W2:Y:S01]  /*38f30*/  LDL.LU R154, [R1+0x7a8] ;  /* 0x0007a800019a7983 */ /* 0x000ea20000300800 */
[----:B0-----:R-:W-:Y:S02]  /*38f40*/  @P3 IMAD.MOV.U32 R4, RZ, RZ, R14 ;  /* 0x000000ffff043224 */ /* 0x001fe400078e000e */
        /* <DEDUP_REMOVED lines=9> */
[----:B------:R-:W3:Y:S01]  /*38fe0*/  LDL.LU R155, [R1+0x7a4] ;  /* 0x0007a400019b7983 */ /* 0x000ee20000300800 */
[----:B------:R-:W-:Y:S02]  /*38ff0*/  @P1 MOV R5, R13 ;  /* 0x0000000d00051202 */ /* 0x000fe40000000f00 */
[----:B------:R-:W-:Y:S01]  /*39000*/  PRMT R9, R4, 0x7610, R9 ;  /* 0x0000761004097816 */ /* 0x000fe20000000009 */
[----:B------:R-:W-:Y:S01]  /*39010*/  @P1 IMAD.MOV.U32 R4, RZ, RZ, R12 ;  /* 0x000000ffff041224 */ /* 0x000fe200078e000c */
[----:B------:R-:W-:Y:S01]  /*39020*/  ISETP.GT.AND P2, PT, R0, 0x81, P5 ;  /* 0x000000810000780c */ /* 0x000fe20002f44270 */
[----:B------:R-:W2:Y:S01]  /*39030*/  LDL.LU R157, [R1+0x7a0] ;  /* 0x0007a000019d7983 */ /* 0x000ea20000300800 */
[----:B------:R-:W-:-:S03]  /*39040*/  F2FP.F16.F32.PACK_AB R7, RZ, R156 ;  /* 0x0000009cff07723e */ /* 0x000fc600000000ff */
[----:B------:R0:W-:Y:S01]  /*39050*/  @P1 STG.E.U16 desc[UR36][R4.64+0x100], R6 ;  /* 0x0001000604001986 */ /* 0x0001e2000c101524 */
[----:B------:R-:W-:-:S03]  /*39060*/  PRMT R8, R7, 0x7610, R8 ;  /* 0x0000761007087816 */ /* 0x000fc60000000008 */
[----:B------:R-:W3:Y:S01]  /*39070*/  LDL.LU R156, [R1+0x79c] ;  /* 0x00079c00019c7983 */ /* 0x000ee20000300800 */
[----:B0-----:R-:W-:Y:S02]  /*39080*/  @P4 IMAD.MOV.U32 R4, RZ, RZ, R12 ;  /* 0x000000ffff044224 */ /* 0x001fe400078e000c */
[----:B------:R-:W-:Y:S01]  /*39090*/  @P4 IMAD.MOV.U32 R5, RZ, RZ, R13 ;  /* 0x000000ffff054224 */ /* 0x000fe200078e000d */
[----:B------:R-:W-:Y:S02]  /*390a0*/  F2FP.F16.F32.PACK_AB R6, RZ, R158 ;  /* 0x0000009eff06723e */ /* 0x000fe400000000ff */
[----:B------:R-:W-:Y:S01]  /*390b0*/  ISETP.GT.AND P1, PT, R0, 0x88, P0 ;  /* 0x000000880000780c */ /* 0x000fe20000724270 */
[----:B------:R-:W2:Y:S04]  /*390c0*/  LDL.LU R158, [R1+0x798] ;  /* 0x00079800019e7983 */ /* 0x000ea80000300800 */
[----:B------:R0:W-:Y:S01]  /*390d0*/  @P4 STG.E.U16 desc[UR36][R4.64+0x102], R9 ;  /* 0x0001020904004986 */ /* 0x0001e2000c101524 */
[----:B------:R-:W-:Y:S01]  /*390e0*/  PRMT R7, R6, 0x7610, R7 ;  /* 0x0000761006077816 */ /* 0x000fe20000000007 */
[----:B0-----:R-:W-:-:S02]  /*390f0*/  @P3 IMAD.MOV.U32 R4, RZ, RZ, R14 ;  /* 0x000000ffff043224 */ /* 0x001fc400078e000e */
[----:B------:R-:W-:-:S05]  /*39100*/  @P3 IMAD.MOV.U32 R5, RZ, RZ, R15 ;  /* 0x000000ffff053224 */ /* 0x000fca00078e000f */
[----:B------:R0:W-:Y:S01]  /*39110*/  @P3 STG.E.U16 desc[UR36][R4.64+0x100], R8 ;  /* 0x0001000804003986 */ /* 0x0001e2000c101524 */
[----:B------:R-:W-:Y:S02]  /*39120*/  ISETP.GT.AND P4, PT, R0, 0x89, P0 ;  /* 0x000000890000780c */ /* 0x000fe40000784270 */
[----:B0-----:R-:W-:Y:S01]  /*39130*/  @P2 MOV R4, R14 ;  /* 0x0000000e00042202 */ /* 0x001fe20000000f00 */
[----:B------:R-:W-:-:S05]  /*39140*/  @P2 IMAD.MOV.U32 R5, RZ, RZ, R15 ;  /* 0x000000ffff052224 */ /* 0x000fca00078e000f */
        /* <DEDUP_REMOVED lines=34> */
[----:B------:R-:W-:Y:S02]  /*39370*/  PRMT R9, R4, 0x7610, R9 ;  /* 0x0000761004097816 */ /* 0x000fe40000000009 */
[----:B------:R-:W-:Y:S01]  /*39380*/  @P1 MOV R4, R12 ;  /* 0x0000000c00041202 */ /* 0x000fe20000000f00 */
        /* <DEDUP_REMOVED lines=32> */
[----:B0-----:R-:W-:Y:S01]  /*39590*/  @P4 MOV R4, R12 ;  /* 0x0000000c00044202 */ /* 0x001fe20000000f00 */
        /* <DEDUP_REMOVED lines=32> */
[----:B------:R-:W-:-:S02]  /*397a0*/  PRMT R7, R6, 0x7610, R7 ;  /* 0x0000761006077816 */ /* 0x000fc40000000007 */
[----:B0-----:R-:W-:Y:S01]  /*397b0*/  @P3 MOV R4, R14 ;  /* 0x0000000e00043202 */ /* 0x001fe20000000f00 */
        /* <DEDUP_REMOVED lines=278> */
[----:B------:R-:W-:Y:S01]  /*3a920*/  ISETP.GT.AND P3, PT, R0, 0xf9, P5 ;  /* 0x000000f90000780c */ /* 0x000fe20002f64270 */
[----:B------:R-:W3:Y:S01]  /*3a930*/  LDL.LU R215, [R1+0x6b4] ;  /* 0x0006b40001d77983 */ /* 0x000ee20000300800 */
[----:B0-----:R-:W-:Y:S02]  /*3a940*/  F2FP.F16.F32.PACK_AB R4, RZ, R217 ;  /* 0x000000d9ff04723e */ /* 0x001fe400000000ff */
[----:B------:R-:W-:Y:S01]  /*3a950*/  @P1 MOV R5, R13 ;  /* 0x0000000d00051202 */ /* 0x000fe20000000f00 */
[----:B------:R-:W2:Y:S01]  /*3a960*/  LDL.LU R217, [R1+0x6b0] ;  /* 0x0006b00001d97983 */ /* 0x000ea20000300800 */
[----:B------:R-:W-:Y:S01]  /*3a970*/  PRMT R9, R4, 0x7610, R9 ;  /* 0x0000761004097816 */ /* 0x000fe20000000009 */
[----:B------:R-:W-:Y:S01]  /*3a980*/  @P1 IMAD.MOV.U32 R4, RZ, RZ, R12 ;  /* 0x000000ffff041224 */ /* 0x000fe200078e000c */
[----:B------:R-:W-:-:S02]  /*3a990*/  F2FP.F16.F32.PACK_AB R7, RZ, R216 ;  /* 0x000000d8ff07723e */ /* 0x000fc400000000ff */
[----:B------:R-:W3:Y:S04]  /*3a9a0*/  LDL.LU R216, [R1+0x6ac] ;  /* 0x0006ac0001d87983 */ /* 0x000ee80000300800 */
[----:B------:R0:W-:Y:S01]  /*3a9b0*/  @P1 STG.E.U16 desc[UR36][R4.64+0x1f0], R6 ;  /* 0x0001f00604001986 */ /* 0x0001e2000c101524 */
[----:B------:R-:W-:Y:S01]  /*3a9c0*/  PRMT R8, R7, 0x7610, R8 ;  /* 0x0000761007087816 */ /* 0x000fe20000000008 */
[----:B0-----:R-:W-:Y:S02]  /*3a9d0*/  @P4 IMAD.MOV.U32 R4, RZ, RZ, R12 ;  /* 0x000000ffff044224 */ /* 0x001fe400078e000c */
[----:B------:R-:W-:Y:S01]  /*3a9e0*/  @P4 IMAD.MOV.U32 R5, RZ, RZ, R13 ;  /* 0x000000ffff054224 */ /* 0x000fe200078e000d */
[----:B------:R-:W-:Y:S02]  /*3a9f0*/  F2FP.F16.F32.PACK_AB R6, RZ, R218 ;  /* 0x000000daff06723e */ /* 0x000fe400000000ff */
[----:B------:R-:W2:Y:S04]  /*3aa00*/  LDL.LU R218, [R1+0x6a8] ;  /* 0x0006a80001da7983 */ /* 0x000ea80000300800 */
[----:B------:R0:W-:Y:S01]  /*3aa10*/  @P4 STG.E.U16 desc[UR36][R4.64+0x1f2], R9 ;  /* 0x0001f20904004986 */ /* 0x0001e2000c101524 */
[----:B------:R-:W-:Y:S01]  /*3aa20*/  PRMT R7, R6, 0x7610, R7 ;  /* 0x0000761006077816 */ /* 0x000fe20000000007 */
[----:B----4-:R-:W-:Y:S01]  /*3aa30*/  FMUL R6, R10, R2 ;  /* 0x000000020a067220 */ /* 0x010fe20000400000 */
[----:B0-----:R-:W-:-:S02]  /*3aa40*/  @P2 IMAD.MOV.U32 R4, RZ, RZ, R14 ;  /* 0x000000ffff042224 */ /* 0x001fc400078e000e */
[----:B------:R-:W-:-:S05]  /*3aa50*/  @P2 IMAD.MOV.U32 R5, RZ, RZ, R15 ;  /* 0x000000ffff052224 */ /* 0x000fca00078e000f */
[----:B------:R0:W-:Y:S02]  /*3aa60*/  @P2 STG.E.U16 desc[UR36][R4.64+0x1f0], R8 ;  /* 0x0001f00804002986 */ /* 0x0001e4000c101524 */
[----:B0-----:R-:W-:Y:S01]  /*3aa70*/  @P3 MOV R4, R14 ;  /* 0x0000000e00043202 */ /* 0x001fe20000000f00 */
[----:B------:R-:W-:Y:S01]  /*3aa80*/  @P3 IMAD.MOV.U32 R5, RZ, RZ, R15 ;  /* 0x000000ffff053224 */ /* 0x000fe200078e000f */
[----:B------:R-:W4:Y:S04]  /*3aa90*/  LDL.LU R8, [R1+0x60c] ;  /* 0x00060c0001087983 */ /* 0x000f280000300800 */
[----:B------:R0:W-:Y:S04]  /*3aaa0*/  @P3 STG.E.U16 desc[UR36][R4.64+0x1f2], R7 ;  /* 0x0001f20704003986 */ /* 0x0001e8000c101524 */
[----:B0-----:R-:W3:Y:S01]  /*3aab0*/  LDL.LU R5, [R1+0x604] ;  /* 0x0006040001057983 */ /* 0x001ee20000300800 */
[----:B------:R-:W-:-:S03]  /*3aac0*/  F2FP.F16.F32.PACK_AB R4, RZ, R6 ;  /* 0x00000006ff04723e */ /* 0x000fc600000000ff */
[----:B------:R-:W2:Y:S01]  /*3aad0*/  LDL.LU R6, [R1+0x608] ;  /* 0x0006080001067983 */ /* 0x000ea20000300800 */
[----:B------:R-:W-:Y:S01]  /*3aae0*/  ISETP.GT.AND P1, PT, R3, 0x80, PT ;  /* 0x000000800300780c */ /* 0x000fe20003f24270 */
[----:B------:R-:W-:-:S03]  /*3aaf0*/  USHF.L.U32 UR11, UR8, 0x8, URZ ;  /* 0x00000008080b7899 */ /* 0x000fc6000800063f */
[----:B------:R-:W-:Y:S01]  /*3ab00*/  ISETP.GT.AND P2, PT, R0, RZ, P1 ;  /* 0x000000ff0000720c */ /* 0x000fe20000f44270 */
[----:B------:R-:W-:Y:S02]  /*3ab10*/  USHF.L.U64.HI UR10, UR8, 0x8, UR9 ;  /* 0x00000008080a7899 */ /* 0x000fe40008010209 */
[----:B------:R-:W-:Y:S02]  /*3ab20*/  IADD3 R10, P6, R12, UR11, RZ ;  /* 0x0000000b0c0a7c10 */ /* 0x000fe4000ffde0ff */
[----:B------:R-:W-:Y:S02]  /*3ab30*/  ISETP.GT.AND P4, PT, R3, 0x88, PT ;  /* 0x000000880300780c */ /* 0x000fe40003f84270 */
[----:B------:R-:W-:Y:S02]  /*3ab40*/  IADD3.X R11, R13, UR10, RZ, P6, !PT ;  /* 0x0000000a0d0b7c10 */ /* 0x000fe4000b7fe4ff */
[C---:B------:R-:W-:Y:S02]  /*3ab50*/  ISETP.GT.AND P3, PT, R0.reuse, 0x1, P1 ;  /* 0x000000010000780c */ /* 0x040fe40000f64270 */
[----:B------:R-:W-:-:S02]  /*3ab60*/  ISETP.GT.AND P6, PT, R0, RZ, P4 ;  /* 0x000000ff0000720c */ /* 0x000fc400027c4270 */
[----:B------:R0:W-:Y:S02]  /*3ab70*/  @P2 STG.E.U16 desc[UR36][R10.64], R4 ;  /* 0x000000040a002986 */ /* 0x0001e4000c101524 */
[----:B0-----:R-:W-:Y:S01]  /*3ab80*/  IADD3 R4, P2, R10, UR5, RZ ;  /* 0x000000050a047c10 */ /* 0x001fe2000ff5e0ff */
[-C--:B-----5:R-:W-:Y:S01]  /*3ab90*/  FMUL R17, R17, R2.reuse ;  /* 0x0000000211117220 */ /* 0x0a0fe20000400000 */
[-C--:B---3--:R-:W-:Y:S01]  /*3aba0*/  FMUL R5, R5, R2.reuse ;  /* 0x0000000205057220 */ /* 0x088fe20000400000 */
[----:B--2---:R-:W-:-:S04]  /*3abb0*/  FMUL R6, R6, R2 ;  /* 0x0000000206067220 */ /* 0x004fc80000400000 */
[----:B------:R-:W-:Y:S02]  /*3abc0*/  F2FP.F16.F32.PACK_AB R5, RZ, R5 ;  /* 0x00000005ff05723e */ /* 0x000fe400000000ff */
[----:B------:R-:W-:Y:S02]  /*3abd0*/  F2FP.F16.F32.PACK_AB R6, RZ, R6 ;  /* 0x00000006ff06723e */ /* 0x000fe400000000ff */
[----:B------:R-:W-:Y:S02]  /*3abe0*/  PRMT R7, R5, 0x7610, R7 ;  /* 0x0000761005077816 */ /* 0x000fe40000000007 */
[----:B------:R-:W-:Y:S02]  /*3abf0*/  IADD3.X R5, R11, UR4, RZ, P2, !PT ;  /* 0x000000040b057c10 */ /* 0x000fe400097fe4ff */
[----:B------:R-:W-:Y:S01]  /*3ac00*/  PRMT R9, R6, 0x7610, R9 ;  /* 0x0000761006097816 */ /* 0x000fe20000000009 */
[----:B----4-:R-:W-:Y:S01]  /*3ac10*/  FMUL R6, R8, R2 ;  /* 0x0000000208067220 */ /* 0x010fe20000400000 */
[----:B------:R-:W-:Y:S01]  /*3ac20*/  IMAD.U32 R8, RZ, RZ, UR5 ;  /* 0x00000005ff087e24 */ /* 0x000fe2000f8e00ff */
[----:B------:R0:W-:Y:S04]  /*3ac30*/  @P3 STG.E.U16 desc[UR36][R10.64+0x2], R7 ;  /* 0x000002070a003986 */ /* 0x0001e8000c101524 */
[----:B------:R1:W-:Y:S01]  /*3ac40*/  @P6 STG.E.U16 desc[UR36][R4.64], R9 ;  /* 0x0000000904006986 */ /* 0x0003e2000c101524 */
[----:B------:R-:W-:-:S02]  /*3ac50*/  IADD3 R8, P3, P6, R8, UR11, R12 ;  /* 0x0000000b08087c10 */ /* 0x000fc4000fe7e00c */
[----:B------:R-:W-:Y:S02]  /*3ac60*/  ISETP.GT.AND P2, PT, R0, 0x1, P4 ;  /* 0x000000010000780c */ /* 0x000fe40002744270 */
[----:B------:R-:W-:Y:S01]  /*3ac70*/  F2FP.F16.F32.PACK_AB R6, RZ, R6 ;  /* 0x00000006ff06723e */ /* 0x000fe200000000ff */
[----:B0-----:R-:W2:Y:S01]  /*3ac80*/  LDL.LU R7, [R1+0x610] ;  /* 0x0006100001077983 */ /* 0x001ea20000300800 */
[----:B-1----:R-:W-:-:S05]  /*3ac90*/  IMAD.U32 R4, RZ, RZ, UR4 ;  /* 0x00000004ff047e24 */ /* 0x002fca000f8e00ff */
[----:B------:R-:W-:Y:S02]  /*3aca0*/  IADD3.X R9, R4, UR10, R13, P3, P6 ;  /* 0x0000000a04097c10 */ /* 0x000fe40009fec40d */
[----:B------:R-:W-:-:S04]  /*3acb0*/  IADD3 R4, P3, R10, UR5, RZ ;  /* 0x000000050a047c10 */ /* 0x000fc8000ff7e0ff */
[----:B------:R-:W-:Y:S02]  /*3acc0*/  IADD3.X R5, R11, UR4, RZ, P3, !PT ;  /* 0x000000040b057c10 */ /* 0x000fe40009ffe4ff */
[----:B------:R-:W-:Y:S02]  /*3acd0*/  ISETP.GT.AND P3, PT, R0, 0x9, P1 ;  /* 0x000000090000780c */ /* 0x000fe40000f64270 */
[----:B------:R-:W-:Y:S02]  /*3ace0*/  PRMT R18, R6, 0x7610, R18 ;  /* 0x0000761006127816 */ /* 0x000fe40000000012 */
[----:B------:R-:W-:-:S03]  /*3acf0*/  F2FP.F16.F32.PACK_AB R6, RZ, R17 ;  /* 0x00000011ff06723e */ /* 0x000fc600000000ff */
[----:B------:R0:W-:Y:S06]  /*3ad00*/  @P2 STG.E.U16 desc[UR36][R4.64+0x2], R18 ;  /* 0x0000021204002986 */ /* 0x0001ec000c101524 */
[----:B------:R1:W-:Y:S04]  /*3ad10*/  @P3 STG.E.U16 desc[UR36][R10.64+0x12], R6 ;  /* 0x000012060a003986 */ /* 0x0003e8000c101524 */
[----:B0-----:R-:W3:Y:S04]  /*3ad20*/  LDL.LU R4, [R1+0x618] ;  /* 0x0006180001047983 */ /* 0x001ee80000300800 */
[----:B------:R-:W4:Y:S04]  /*3ad30*/  LDL.LU R5, [R1+0x61c] ;  /* 0x00061c0001057983 */ /* 0x000f280000300800 */
[----:B------:R-:W5:Y:S04]  /*3ad40*/  LDL.LU R18, [R1+0x6a4] ;  /* 0x0006a40001127983 */ /* 0x000f680000300800 */
[----:B-1----:R-:W5:Y:S01]  /*3ad50*/  LDL.LU R6, [R1+0x620] ;  /* 0x0006200001067983 */ /* 0x002f620000300800 */
[----:B------:R-:W-:-:S02]  /*3ad60*/  ISETP.GT.AND P6, PT, R0, 0x8, P1 ;  /* 0x000000080000780c */ /* 0x000fc40000fc4270 */
[C---:B------:R-:W-:Y:S02]  /*3ad70*/  ISETP.GT.AND P2, PT, R0.reuse, 0x8, P4 ;  /* 0x000000080000780c */ /* 0x040fe40002744270 */
[----:B------:R-:W-:Y:S01]  /*3ad80*/  ISETP.GT.AND P3, PT, R0, 0x10, P1 ;  /* 0x000000100000780c */ /* 0x000fe20000f64270 */
[----:B--2---:R-:W-:-:S05]  /*3ad90*/  FMUL R7, R7, R2 ;  /* 0x0000000207077220 */ /* 0x004fca0000400000 */
[----:B------:R-:W-:-:S05]  /*3ada0*/  F2FP.F16.F32.PACK_AB R7, RZ, R7 ;  /* 0x00000007ff07723e */ /* 0x000fca00000000ff */
[----:B------:R0:W-:Y:S01]  /*3adb0*/  @P6 STG.E.U16 desc[UR36][R10.64+0x10], R7 ;  /* 0x000010070a006986 */ /* 0x0001e2000c101524 */
[----:B------:R-:W-:Y:S01]  /*3adc0*/  ISETP.GT.AND P6, PT, R0, 0x9, P4 ;  /* 0x000000090000780c */ /* 0x000fe200027c4270 */
[-C--:B---3--:R-:W-:Y:S01]  /*3add0*/  FMUL R4, R4, R2.reuse ;  /* 0x0000000204047220 */ /* 0x088fe20000400000 */
[----:B----4-:R-:W-:-:S04]  /*3ade0*/  FMUL R5, R5, R2 ;  /* 0x0000000205057220 */ /* 0x010fc80000400000 */
[----:B------:R-:W-:Y:S01]  /*3adf0*/  F2FP.F16.F32.PACK_AB R4, RZ, R4 ;  /* 0x00000004ff04723e */ /* 0x000fe200000000ff */
[----:B-----5:R-:W-:-:S03]  /*3ae00*/  FMUL R6, R6, R2 ;  /* 0x0000000206067220 */ /* 0x020fc60000400000 */
[----:B0-----:R-:W-:Y:S02]  /*3ae10*/  PRMT R7, R4, 0x7610, R7 ;  /* 0x0000761004077816 */ /* 0x001fe40000000007 */
[----:B------:R-:W-:Y:S02]  /*3ae20*/  F2FP.F16.F32.PACK_AB R5, RZ, R5 ;  /* 0x00000005ff05723e */ /* 0x000fe400000000ff */
[----:B------:R-:W-:Y:S02]  /*3ae30*/  F2FP.F16.F32.PACK_AB R4, RZ, R6 ;  /* 0x00000006ff04723e */ /* 0x000fe400000000ff */
[----:B------:R-:W-:Y:S02]  /*3ae40*/  PRMT R17, R5, 0x7610, R17 ;  /* 0x0000761005117816 */ /* 0x000fe40000000011 */
[----:B------:R-:W-:Y:S01]  /*3ae50*/  PRMT R6, R4, 0x7610, R6 ;  /* 0x0000761004067816 */ /* 0x000fe20000000006 */
[----:B------:R-:W-:Y:S01]  /*3ae60*/  @P6 IMAD.MOV.U32 R4, RZ, RZ, R8 ;  /* 0x000000ffff046224 */ /* 0x000fe200078e0008 */
[----:B------:R-:W-:Y:S01]  /*3ae70*/  @P6 MOV R5, R9 ;  /* 0x0000000900056202 */ /* 0x000fe20000000f00 */
[----:B------:R-:W-:Y:S04]  /*3ae80*/  @P2 STG.E.U16 desc[UR36][R8.64+0x10], R7 ;  /* 0x0000100708002986 */ /* 0x000fe8000c101524 */
[----:B------:R0:W-:Y:S04]  /*3ae90*/  @P6 STG.E.U16 desc[UR36][R4.64+0x12], R17 ;  /* 0x0000121104006986 */ /* 0x0001e8000c101524 */
[----:B------:R1:W-:Y:S04]  /*3aea0*/  @P3 STG.E.U16 desc[UR36][R10.64+0x20], R6 ;  /* 0x000020060a003986 */ /* 0x0003e8000c101524 */
[----:B0-----:R-:W2:Y:S04]  /*3aeb0*/  LDL.LU R4, [R1+0x624] ;  /* 0x0006240001047983 */ /* 0x001ea80000300800 */
[----:B------:R-:W3:Y:S04]  /*3aec0*/  LDL.LU R5, [R1+0x628] ;  /* 0x0006280001057983 */ /* 0x000ee80000300800 */
[----:B-1----:R-:W4:Y:S01]  /*3aed0*/  LDL.LU R6, [R1+0x62c] ;  /* 0x00062c0001067983 */ /* 0x002f220000300800 */
[----:B------:R-:W-:-:S02]  /*3aee0*/  ISETP.GT.AND P2, PT, R0, 0x11, P1 ;  /* 0x000000110000780c */ /* 0x000fc40000f44270 */
[C---:B------:R-:W-:Y:S02]  /*3aef0*/  ISETP.GT.AND P6, PT, R0.reuse, 0x10, P4 ;  /* 0x000000100000780c */ /* 0x040fe400027c4270 */
[----:B------:R-:W-:Y:S01]  /*3af00*/  ISETP.GT.AND P3, PT, R0, 0x11, P4 ;  /* 0x000000110000780c */ /* 0x000fe20002764270 */
[-C--:B--2---:R-:W-:Y:S01]  /*3af10*/  FMUL R4, R4, R2.reuse ;  /* 0x0000000204047220 */ /* 0x084fe20000400000 */
[----:B---3--:R-:W-:-:S04]  /*3af20*/  FMUL R5, R5, R2 ;  /* 0x0000000205057220 */ /* 0x008fc80000400000 */
[----:B------:R-:W-:Y:S01]  /*3af30*/  F2FP.F16.F32.PACK_AB R4, RZ, R4 ;  /* 0x00000004ff04723e */ /* 0x000fe200000000ff */
[----:B----4-:R-:W-:-:S03]  /*3af40*/  FMUL R6, R6, R2 ;  /* 0x0000000206067220 */ /* 0x010fc60000400000 */
[----:B------:R-:W-:Y:S02]  /*3af50*/  PRMT R7, R4, 0x7610, R7 ;  /* 0x0000761004077816 */ /* 0x000fe40000000007 */
[----:B------:R-:W-:Y:S02]  /*3af60*/  F2FP.F16.F32.PACK_AB R5, RZ, R5 ;  /* 0x00000005ff05723e */ /* 0x000fe400000000ff */
[----:B------:R-:W-:Y:S01]  /*3af70*/  F2FP.F16.F32.PACK_AB R4, RZ, R6 ;  /* 0x00000006ff04723e */ /* 0x000fe200000000ff */
[----:B------:R0:W-:Y:S01]  /*3af80*/  @P2 STG.E.U16 desc[UR36][R10.64+0x22], R7 ;  /* 0x000022070a002986 */ /* 0x0001e2000c101524 */
[----:B------:R-:W-:Y:S01]  /*3af90*/  PRMT R17, R5, 0x7610, R17 ;  /* 0x0000761005117816 */ /* 0x000fe20000000011 */
[----:B------:R-:W-:Y:S02]  /*3afa0*/  @P6 IMAD.MOV.U32 R5, RZ, RZ, R9 ;  /* 0x000000ffff056224 */ /* 0x000fe400078e0009 */
[----:B------:R-:W2:Y:S01]  /*3afb0*/  LDL.LU R6, [R1+0x630] ;  /* 0x0006300001067983 */ /* 0x000ea20000300800 */
[----:B0-----:R-:W-:Y:S01]  /*3afc0*/  PRMT R7, R4, 0x7610, R7 ;  /* 0x0000761004077816 */ /* 0x001fe20000000007 */
[----:B------:R-:W-:-:S05]  /*3afd0*/  @P6 IMAD.MOV.U32 R4, RZ, RZ, R8 ;  /* 0x000000ffff046224 */ /* 0x000fca00078e0008 */
[----:B------:R0:W-:Y:S02]  /*3afe0*/  @P6 STG.E.U16 desc[UR36][R4.64+0x20], R17 ;  /* 0x0000201104006986 */ /* 0x0001e4000c101524 */
[----:B0-----:R-:W-:Y:S02]  /*3aff0*/  @P3 IMAD.MOV.U32 R4, RZ, RZ, R8 ;  /* 0x000000ffff043224 */ /* 0x001fe400078e0008 */
[----:B------:R-:W-:-:S05]  /*3b000*/  @P3 IMAD.MOV.U32 R5, RZ, RZ, R9 ;  /* 0x000000ffff053224 */ /* 0x000fca00078e0009 */
[----:B------:R0:W-:Y:S04]  /*3b010*/  @P3 STG.E.U16 desc[UR36][R4.64+0x22], R7 ;  /* 0x0000220704003986 */ /* 0x0001e8000c101524 */
[----:B0-----:R-:W3:Y:S04]  /*3b020*/  LDL.LU R5, [R1+0x634] ;  /* 0x0006340001057983 */ /* 0x001ee80000300800 */
[----:B------:R-:W4:Y:S01]  /*3b030*/  LDL.LU R4, [R1+0x638] ;  /* 0x0006380001047983 */ /* 0x000f220000300800 */
[C---:B------:R-:W-:Y:S02]  /*3b040*/  ISETP.GT.AND P2, PT, R0.reuse, 0x18, P1 ;  /* 0x000000180000780c */ /* 0x040fe40000f44270 */
[----:B------:R-:W-:-:S02]  /*3b050*/  ISETP.GT.AND P3, PT, R0, 0x19, P1 ;  /* 0x000000190000780c */ /* 0x000fc40000f64270 */
[----:B------:R-:W-:Y:S01]  /*3b060*/  ISETP.GT.AND P6, PT, R0, 0x18, P4 ;  /* 0x000000180000780c */ /* 0x000fe200027c4270 */
[----:B--2---:R-:W-:-:S05]  /*3b070*/  FMUL R6, R6, R2 ;  /* 0x0000000206067220 */ /* 0x004fca0000400000 */
[----:B------:R-:W-:-:S04]  /*3b080*/  F2FP.F16.F32.PACK_AB R6, RZ, R6 ;  /* 0x00000006ff06723e */ /* 0x000fc800000000ff */
[----:B------:R-:W-:Y:S02]  /*3b090*/  PRMT R7, R6, 0x7610, R7 ;  /* 0x0000761006077816 */ /* 0x000fe40000000007 */
[----:B------:R-:W2:Y:S04]  /*3b0a0*/  LDL.LU R6, [R1+0x63c] ;  /* 0x00063c0001067983 */ /* 0x000ea80000300800 */
[----:B------:R0:W-:Y:S01]  /*3b0b0*/  @P2 STG.E.U16 desc[UR36][R10.64+0x30], R7 ;  /* 0x000030070a002986 */ /* 0x0001e2000c101524 */
[-C--:B---3--:R-:W-:Y:S01]  /*3b0c0*/  FMUL R5, R5, R2.reuse ;  /* 0x0000000205057220 */ /* 0x088fe20000400000 */
[----:B----4-:R-:W-:-:S04]  /*3b0d0*/  FMUL R4, R4, R2 ;  /* 0x0000000204047220 */ /* 0x010fc80000400000 */
[----:B------:R-:W-:Y:S02]  /*3b0e0*/  F2FP.F16.F32.PACK_AB R5, RZ, R5 ;  /* 0x00000005ff05723e */ /* 0x000fe400000000ff */
[----:B------:R-:W-:-:S03]  /*3b0f0*/  F2FP.F16.F32.PACK_AB R4, RZ, R4 ;  /* 0x00000004ff04723e */ /* 0x000fc600000000ff */
[----:B------:R1:W-:Y:S01]  /*3b100*/  @P3 STG.E.U16 desc[UR36][R10.64+0x32], R5 ;  /* 0x000032050a003986 */ /* 0x0003e2000c101524 */
[----:B0-----:R-:W-:Y:S02]  /*3b110*/  PRMT R7, R4, 0x7610, R7 ;  /* 0x0000761004077816 */ /* 0x001fe40000000007 */
[----:B------:R-:W-:Y:S01]  /*3b120*/  @P6 MOV R4, R8 ;  /* 0x0000000800046202 */ /* 0x000fe20000000f00 */
[----:B-1----:R-:W-:-:S05]  /*3b130*/  @P6 IMAD.MOV.U32 R5, RZ, RZ, R9 ;  /* 0x000000ffff056224 */ /* 0x002fca00078e0009 */
[----:B------:R0:W-:Y:S04]  /*3b140*/  @P6 STG.E.U16 desc[UR36][R4.64+0x30], R7 ;  /* 0x0000300704006986 */ /* 0x0001e8000c101524 */
[----:B0-----:R-:W3:Y:S04]  /*3b150*/  LDL.LU R4, [R1+0x640] ;  /* 0x0006400001047983 */ /* 0x001ee80000300800 */
[----:B------:R-:W4:Y:S01]  /*3b160*/  LDL.LU R5, [R1+0x644] ;  /* 0x0006440001057983 */ /* 0x000f220000300800 */
[----:B------:R-:W-:Y:S01]  /*3b170*/  ISETP.GT.AND P2, PT, R0, 0x19, P4 ;  /* 0x000000190000780c */ /* 0x000fe20002744270 */
[----:B--2---:R-:W-:-:S05]  /*3b180*/  FMUL R6, R6, R2 ;  /* 0x0000000206067220 */ /* 0x004fca0000400000 */
[----:B------:R-:W-:-:S04]  /*3b190*/  F2FP.F16.F32.PACK_AB R6, RZ, R6 ;  /* 0x00000006ff06723e */ /* 0x000fc800000000ff */
[----:B------:R-:W-:Y:S01]  /*3b1a0*/  PRMT R17, R6, 0x7610, R17 ;  /* 0x0000761006117816 */ /* 0x000fe20000000011 */
[-C--:B---3--:R-:W-:Y:S01]  /*3b1b0*/  FMUL R7, R4, R2.reuse ;  /* 0x0000000204077220 */ /* 0x088fe20000400000 */
[----:B----4-:R-:W-:Y:S01]  /*3b1c0*/  FMUL R4, R5, R2 ;  /* 0x0000000205047220 */ /* 0x010fe20000400000 */
[----:B------:R-:W-:-:S04]  /*3b1d0*/  @P2 IMAD.MOV.U32 R5, RZ, RZ, R9 ;  /* 0x000000ffff052224 */ /* 0x000fc800078e0009 */
[----:B------:R-:W-:Y:S01]  /*3b1e0*/  F2FP.F16.F32.PACK_AB R6, RZ, R4 ;  /* 0x00000004ff06723e */ /* 0x000fe200000000ff */
[----:B------:R-:W-:-:S05]  /*3b1f0*/  @P2 IMAD.MOV.U32 R4, RZ, RZ, R8 ;  /* 0x000000ffff042224 */ /* 0x000fca00078e0008 */
[----:B------:R0:W-:Y:S04]  /*3b200*/  @P2 STG.E.U16 desc[UR36][R4.64+0x32], R17 ;  /* 0x0000321104002986 */ /* 0x0001e8000c101524 */
[----:B0-----:R-:W2:Y:S04]  /*3b210*/  LDL.LU R4, [R1+0x648] ;  /* 0x0006480001047983 */ /* 0x001ea80000300800 */
[----:B------:R-:W3:Y:S01]  /*3b220*/  LDL.LU R5, [R1+0x650] ;  /* 0x0006500001057983 */ /* 0x000ee20000300800 */
[C---:B------:R-:W-:Y:S02]  /*3b230*/  ISETP.GT.AND P3, PT, R0.reuse, 0x20, P1 ;  /* 0x000000200000780c */ /* 0x040fe40000f64270 */
[----:B------:R-:W-:-:S02]  /*3b240*/  ISETP.GT.AND P6, PT, R0, 0x21, P1 ;  /* 0x000000210000780c */ /* 0x000fc40000fc4270 */
[----:B------:R-:W-:Y:S02]  /*3b250*/  ISETP.GT.AND P2, PT, R0, 0x20, P4 ;  /* 0x000000200000780c */ /* 0x000fe40002744270 */
[----:B------:R-:W-:-:S07]  /*3b260*/  F2FP.F16.F32.PACK_AB R7, RZ, R7 ;  /* 0x00000007ff07723e */ /* 0x000fce00000000ff */
[----:B------:R0:W-:Y:S04]  /*3b270*/  @P3 STG.E.U16 desc[UR36][R10.64+0x40], R7 ;  /* 0x000040070a003986 */ /* 0x0001e8000c101524 */
[----:B------:R3:W-:Y:S04]  /*3b280*/  @P6 STG.E.U16 desc[UR36][R10.64+0x42], R6 ;  /* 0x000042060a006986 */ /* 0x0007e8000c101524 */
[----:B0-----:R-:W4:Y:S01]  /*3b290*/  LDL.LU R7, [R1+0x64c] ;  /* 0x00064c0001077983 */ /* 0x001f220000300800 */
[----:B--2---:R-:W-:-:S05]  /*3b2a0*/  FMUL R4, R4, R2 ;  /* 0x0000000204047220 */ /* 0x004fca0000400000 */
[----:B------:R-:W-:Y:S01]  /*3b2b0*/  F2FP.F16.F32.PACK_AB R4, RZ, R4 ;  /* 0x00000004ff04723e */ /* 0x000fe200000000ff */
[----:B---3--:R-:W-:Y:S01]  /*3b2c0*/  FMUL R6, R5, R2 ;  /* 0x0000000205067220 */ /* 0x008fe20000400000 */
[----:B------:R-:W-:Y:S02]  /*3b2d0*/  @P2 MOV R5, R9 ;  /* 0x0000000900052202 */ /* 0x000fe40000000f00 */
[----:B------:R-:W-:Y:S01]  /*3b2e0*/  PRMT R17, R4, 0x7610, R17 ;  /* 0x0000761004117816 */ /* 0x000fe20000000011 */
[----:B------:R-:W-:-:S05]  /*3b2f0*/  @P2 IMAD.MOV.U32 R4, RZ, RZ, R8 ;  /* 0x000000ffff042224 */ /* 0x000fca00078e0008 */
[----:B------:R0:W-:Y:S04]  /*3b300*/  @P2 STG.E.U16 desc[UR36][R4.64+0x40], R17 ;  /* 0x0000401104002986 */ /* 0x0001e8000c101524 */
[----:B0-----:R-:W2:Y:S01]  /*3b310*/  LDL.LU R5, [R1+0x654] ;  /* 0x0006540001057983 */ /* 0x001ea20000300800 */
[C---:B------:R-:W-:Y:S01]  /*3b320*/  ISETP.GT.AND P3, PT, R0.reuse, 0x21, P4 ;  /* 0x000000210000780c */ /* 0x040fe20002764270 */
[----:B----4-:R-:W-:Y:S01]  /*3b330*/  FMUL R7, R7, R2 ;  /* 0x0000000207077220 */ /* 0x010fe20000400000 */
[----:B------:R-:W-:-:S04]  /*3b340*/  ISETP.GT.AND P6, PT, R0, 0x28, P1 ;  /* 0x000000280000780c */ /* 0x000fc80000fc4270 */
[----:B------:R-:W-:-:S04]  /*3b350*/  F2FP.F16.F32.PACK_AB R7, RZ, R7 ;  /* 0x00000007ff07723e */ /* 0x000fc800000000ff */
[----:B------:R-:W-:-:S03]  /*3b360*/  PRMT R17, R7, 0x7610, R17 ;  /* 0x0000761007117816 */ /* 0x000fc60000000011 */
[----:B------:R-:W-:Y:S01]  /*3b370*/  @P3 IMAD.MOV.U32 R4, RZ, RZ, R8 ;  /* 0x000000ffff043224 */ /* 0x000fe200078e0008 */
[----:B------:R-:W-:Y:S01]  /*3b380*/  F2FP.F16.F32.PACK_AB R6, RZ, R6 ;  /* 0x00000006ff06723e */ /* 0x000fe200000000ff */
[----:B--2---:R-:W-:Y:S01]  /*3b390*/  FMUL R7, R5, R2 ;  /* 0x0000000205077220 */ /* 0x004fe20000400000 */
[----:B------:R-:W-:-:S05]  /*3b3a0*/  @P3 IMAD.MOV.U32 R5, RZ, RZ, R9 ;  /* 0x000000ffff053224 */ /* 0x000fca00078e0009 */
[----:B------:R0:W-:Y:S04]  /*3b3b0*/  @P3 STG.E.U16 desc[UR36][R4.64+0x42], R17 ;  /* 0x0000421104003986 */ /* 0x0001e8000c101524 */
[----:B------:R1:W-:Y:S04]  /*3b3c0*/  @P6 STG.E.U16 desc[UR36][R10.64+0x50], R6 ;  /* 0x000050060a006986 */ /* 0x0003e8000c101524 */
[----:B0-----:R-:W2:Y:S04]  /*3b3d0*/  LDL.LU R5, [R1+0x658] ;  /* 0x0006580001057983 */ /* 0x001ea80000300800 */
[----:B-1----:R-:W3:Y:S01]  /*3b3e0*/  LDL.LU R6, [R1+0x65c] ;  /* 0x00065c0001067983 */ /* 0x002ee20000300800 */
[----:B------:R-:W-:-:S02]  /*3b3f0*/  ISETP.GT.AND P2, PT, R0, 0x29, P1 ;  /* 0x000000290000780c */ /* 0x000fc40000f44270 */
[C---:B------:R-:W-:Y:S02]  /*3b400*/  ISETP.GT.AND P3, PT, R0.reuse, 0x28, P4 ;  /* 0x000000280000780c */ /* 0x040fe40002764270 */
[----:B------:R-:W-:Y:S02]  /*3b410*/  F2FP.F16.F32.PACK_AB R4, RZ, R7 ;  /* 0x00000007ff04723e */ /* 0x000fe400000000ff */
[----:B------:R-:W-:-:S07]  /*3b420*/  ISETP.GT.AND P6, PT, R0, 0x29, P4 ;  /* 0x000000290000780c */ /* 0x000fce00027c4270 */
[----:B------:R0:W-:Y:S01]  /*3b430*/  @P2 STG.E.U16 desc[UR36][R10.64+0x52], R4 ;  /* 0x000052040a002986 */ /* 0x0001e2000c101524 */
[-C--:B--2---:R-:W-:Y:S01]  /*3b440*/  FMUL R5, R5, R2.reuse ;  /* 0x0000000205057220 */ /* 0x084fe20000400000 */
[----:B---3--:R-:W-:-:S04]  /*3b450*/  FMUL R6, R6, R2 ;  /* 0x0000000206067220 */ /* 0x008fc80000400000 */
[----:B------:R-:W-:Y:S02]  /*3b460*/  F2FP.F16.F32.PACK_AB R5, RZ, R5 ;  /* 0x00000005ff05723e */ /* 0x000fe400000000ff */
[----:B0-----:R-:W-:Y:S02]  /*3b470*/  F2FP.F16.F32.PACK_AB R4, RZ, R6 ;  /* 0x00000006ff04723e */ /* 0x001fe400000000ff */
[----:B------:R-:W-:Y:S01]  /*3b480*/  PRMT R7, R5, 0x7610, R7 ;  /* 0x0000761005077816 */ /* 0x000fe20000000007 */
[----:B------:R-:W-:Y:S01]  /*3b490*/  @P3 IMAD.MOV.U32 R5, RZ, RZ, R9 ;  /* 0x000000ffff053224 */ /* 0x000fe200078e0009 */
[----:B------:R-:W-:Y:S01]  /*3b4a0*/  PRMT R17, R4, 0x7610, R17 ;  /* 0x0000761004117816 */ /* 0x000fe20000000011 */
[----:B------:R-:W-:Y:S01]  /*3b4b0*/  @P3 IMAD.MOV.U32 R4, RZ, RZ, R8 ;  /* 0x000000ffff043224 */ /* 0x000fe200078e0008 */
[----:B------:R-:W2:Y:S04]  /*3b4c0*/  LDL.LU R6, [R1+0x660] ;  /* 0x0006600001067983 */ /* 0x000ea80000300800 */
[----:B------:R0:W-:Y:S02]  /*3b4d0*/  @P3 STG.E.U16 desc[UR36][R4.64+0x50], R7 ;  /* 0x0000500704003986 */ /* 0x0001e4000c101524 */
[----:B0-----:R-:W-:Y:S01]  /*3b4e0*/  @P6 MOV R4, R8 ;  /* 0x0000000800046202 */ /* 0x001fe20000000f00 */
        /* <DEDUP_REMOVED lines=8> */
[----:B------:R-:W-:-:S05]  /*3b570*/  F2FP.F16.F32.PACK_AB R6, RZ, R6 ;  /* 0x00000006ff06723e */ /* 0x000fca00000000ff */
[----:B------:R0:W-:Y:S04]  /*3b580*/  @P2 STG.E.U16 desc[UR36][R10.64+0x60], R6 ;  /* 0x000060060a002986 */ /* 0x0001e8000c101524 */
[----:B0-----:R-:W2:Y:S01]  /*3b590*/  LDL.LU R6, [R1+0x66c] ;  /* 0x00066c0001067983 */ /* 0x001ea20000300800 */
[-C--:B---3--:R-:W-:Y:S01]  /*3b5a0*/  FMUL R5, R5, R2.reuse ;  /* 0x0000000205057220 */ /* 0x088fe20000400000 */
[----:B----4-:R-:W-:-:S04]  /*3b5b0*/  FMUL R4, R4, R2 ;  /* 0x0000000204047220 */ /* 0x010fc80000400000 */
[----:B------:R-:W-:Y:S02]  /*3b5c0*/  F2FP.F16.F32.PACK_AB R5, RZ, R5 ;  /* 0x00000005ff05723e */ /* 0x000fe400000000ff */
[----:B------:R-:W-:-:S03]  /*3b5d0*/  F2FP.F16.F32.PACK_AB R4, RZ, R4 ;  /* 0x00000004ff04723e */ /* 0x000fc600000000ff */
[----:B------:R0:W-:Y:S01]  /*3b5e0*/  @P3 STG.E.U16 desc[UR36][R10.64+0x62], R5 ;  /* 0x000062050a003986 */ /* 0x0001e2000c101524 */
[----:B------:R-:W-:Y:S01]  /*3b5f0*/  PRMT R7, R4, 0x7610, R7 ;  /* 0x0000761004077816 */ /* 0x000fe20000000007 */
[----:B------:R-:W-:Y:S02]  /*3b600*/  @P6 IMAD.MOV.U32 R4, RZ, RZ, R8 ;  /* 0x000000ffff046224 */ /* 0x000fe400078e0008 */
[----:B0-----:R-:W-:-:S05]  /*3b610*/  @P6 IMAD.MOV.U32 R5, RZ, RZ, R9 ;  /* 0x000000ffff056224 */ /* 0x001fca00078e0009 */
[----:B------:R0:W-:Y:S04]  /*3b620*/  @P6 STG.E.U16 desc[UR36][R4.64+0x60], R7 ;  /* 0x0000600704006986 */ /* 0x0001e8000c101524 */
[----:B0-----:R-:W3:Y:S04]  /*3b630*/  LDL.LU R4, [R1+0x670] ;  /* 0x0006700001047983 */ /* 0x001ee80000300800 */
[----:B------:R-:W4:Y:S01]  /*3b640*/  LDL.LU R5, [R1+0x674] ;  /* 0x0006740001057983 */ /* 0x000f220000300800 */
[----:B------:R-:W-:Y:S01]  /*3b650*/  ISETP.GT.AND P2, PT, R0, 0x31, P4 ;  /* 0x000000310000780c */ /* 0x000fe20002744270 */
[----:B--2---:R-:W-:-:S05]  /*3b660*/  FMUL R6, R6, R2 ;  /* 0x0000000206067220 */ /* 0x004fca0000400000 */
[----:B------:R-:W-:-:S04]  /*3b670*/  F2FP.F16.F32.PACK_AB R6, RZ, R6 ;  /* 0x00000006ff06723e */ /* 0x000fc800000000ff */
[----:B------:R-:W-:Y:S01]  /*3b680*/  PRMT R17, R6, 0x7610, R17 ;  /* 0x0000761006117816 */ /* 0x000fe20000000011 */
[-C--:B---3--:R-:W-:Y:S02]  /*3b690*/  FMUL R7, R4, R2.reuse ;  /* 0x0000000204077220 */ /* 0x088fe40000400000 */
[----:B------:R-:W-:Y:S02]  /*3b6a0*/  @P2 IMAD.MOV.U32 R4, RZ, RZ, R8 ;  /* 0x000000ffff042224 */ /* 0x000fe400078e0008 */
[----:B----4-:R-:W-:Y:S01]  /*3b6b0*/  FMUL R6, R5, R2 ;  /* 0x0000000205067220 */ /* 0x010fe20000400000 */
[----:B------:R-:W-:-:S05]  /*3b6c0*/  @P2 MOV R5, R9 ;  /* 0x0000000900052202 */ /* 0x000fca0000000f00 */
[----:B------:R0:W-:Y:S02]  /*3b6d0*/  @P2 STG.E.U16 desc[UR36][R4.64+0x62], R17 ;  /* 0x0000621104002986 */ /* 0x0001e4000c101524 */
[----:B0-----:R-:W-:Y:S02]  /*3b6e0*/  F2FP.F16.F32.PACK_AB R4, RZ, R6 ;  /* 0x00000006ff04723e */ /* 0x001fe400000000ff */
[----:B------:R-:W2:Y:S01]  /*3b6f0*/  LDL.LU R6, [R1+0x678] ;  /* 0x0006780001067983 */ /* 0x000ea20000300800 */
[----:B------:R-:W-:-:S04]  /*3b700*/  F2FP.F16.F32.PACK_AB R5, RZ, R7 ;  /* 0x00000007ff05723e */ /* 0x000fc800000000ff */
[----:B------:R-:W-:Y:S02]  /*3b710*/  PRMT R7, R5, 0x7610, R7 ;  /* 0x0000761005077816 */ /* 0x000fe40000000007 */
[----:B------:R-:W-:Y:S02]  /*3b720*/  PRMT R5, R4, 0x7610, R5 ;  /* 0x0000761004057816 */ /* 0x000fe40000000005 */
[----:B------:R-:W-:Y:S01]  /*3b730*/  ISETP.GT.AND P3, PT, R0, 0x38, P1 ;  /* 0x000000380000780c */ /* 0x000fe20000f64270 */
[----:B--2---:R-:W-:-:S05]  /*3b740*/  FMUL R6, R6, R2 ;  /* 0x0000000206067220 */ /* 0x004fca0000400000 */
[----:B------:R-:W-:Y:S02]  /*3b750*/  F2FP.F16.F32.PACK_AB R4, RZ, R6 ;  /* 0x00000006ff04723e */ /* 0x000fe400000000ff */
[----:B------:R-:W2:Y:S01]  /*3b760*/  LDL.LU R6, [R1+0x67c] ;  /* 0x00067c0001067983 */ /* 0x000ea20000300800 */
[----:B------:R-:W-:-:S04]  /*3b770*/  ISETP.GT.AND P6, PT, R0, 0x39, P1 ;  /* 0x000000390000780c */ /* 0x000fc80000fc4270 */
[----:B------:R0:W-:Y:S01]  /*3b780*/  @P3 STG.E.U16 desc[UR36][R10.64+0x70], R7 ;  /* 0x000070070a003986 */ /* 0x0001e2000c101524 */
[----:B------:R-:W-:-:S03]  /*3b790*/  ISETP.GT.AND P2, PT, R0, 0x38, P4 ;  /* 0x000000380000780c */ /* 0x000fc60002744270 */
[----:B0-----:R-:W3:Y:S01]  /*3b7a0*/  LDL.LU R7, [R1+0x680] ;  /* 0x0006800001077983 */ /* 0x001ee20000300800 */
[----:B------:R-:W-:-:S09]  /*3b7b0*/  PRMT R17, R4, 0x7610, R17 ;  /* 0x0000761004117816 */ /* 0x000fd20000000011 */
[----:B------:R-:W-:Y:S01]  /*3b7c0*/  @P2 IMAD.MOV.U32 R4, RZ, RZ, R8 ;  /* 0x000000ffff042224 */ /* 0x000fe200078e0008 */
[----:B------:R0:W-:Y:S02]  /*3b7d0*/  @P6 STG.E.U16 desc[UR36][R10.64+0x72], R5 ;  /* 0x000072050a006986 */ /* 0x0001e4000c101524 */
[----:B0-----:R-:W-:-:S05]  /*3b7e0*/  @P2 IMAD.MOV.U32 R5, RZ, RZ, R9 ;  /* 0x000000ffff052224 */ /* 0x001fca00078e0009 */
[----:B------:R0:W-:Y:S01]  /*3b7f0*/  @P2 STG.E.U16 desc[UR36][R4.64+0x70], R17 ;  /* 0x0000701104002986 */ /* 0x0001e2000c101524 */
[----:B--2---:R-:W-:-:S05]  /*3b800*/  FMUL R6, R6, R2 ;  /* 0x0000000206067220 */ /* 0x004fca0000400000 */
[----:B0-----:R-:W-:Y:S02]  /*3b810*/  F2FP.F16.F32.PACK_AB R5, RZ, R6 ;  /* 0x00000006ff05723e */ /* 0x001fe400000000ff */
[----:B------:R-:W2:Y:S01]  /*3b820*/  LDL.LU R6, [R1+0x684] ;  /* 0x0006840001067983 */ /* 0x000ea20000300800 */
[----:B------:R-:W-:Y:S01]  /*3b830*/  ISETP.GT.AND P3, PT, R0, 0x39, P4 ;  /* 0x000000390000780c */ /* 0x000fe20002764270 */
[----:B---3--:R-:W-:Y:S01]  /*3b840*/  FMUL R7, R7, R2 ;  /* 0x0000000207077220 */ /* 0x008fe20000400000 */
[----:B------:R-:W-:-:S04]  /*3b850*/  PRMT R17, R5, 0x7610, R17 ;  /* 0x0000761005117816 */ /* 0x000fc80000000011 */
[----:B------:R-:W-:-:S07]  /*3b860*/  F2FP.F16.F32.PACK_AB R4, RZ, R7 ;  /* 0x00000007ff04723e */ /* 0x000fce00000000ff */
[----:B------:R-:W-:Y:S01]  /*3b870*/  @P3 IMAD.MOV.U32 R5, RZ, RZ, R9 ;  /* 0x000000ffff053224 */ /* 0x000fe200078e0009 */
[----:B------:R-:W-:Y:S01]  /*3b880*/  PRMT R7, R4, 0x7610, R7 ;  /* 0x0000761004077816 */ /* 0x000fe20000000007 */
[----:B------:R-:W-:Y:S01]  /*3b890*/  @P3 IMAD.MOV.U32 R4, RZ, RZ, R8 ;  /* 0x000000ffff043224 */ /* 0x000fe200078e0008 */
[----:B------:R-:W-:-:S04]  /*3b8a0*/  ISETP.GT.AND P2, PT, R0, 0x41, P1 ;  /* 0x000000410000780c */ /* 0x000fc80000f44270 */
[----:B------:R0:W-:Y:S04]  /*3b8b0*/  @P3 STG.E.U16 desc[UR36][R4.64+0x72], R17 ;  /* 0x0000721104003986 */ /* 0x0001e8000c101524 */
[----:B0-----:R-:W3:Y:S04]  /*3b8c0*/  LDL.LU R5, [R1+0x688] ;  /* 0x0006880001057983 */ /* 0x001ee80000300800 */
[----:B------:R-:W4:Y:S01]  /*3b8d0*/  LDL.LU R4, [R1+0x68c] ;  /* 0x00068c0001047983 */ /* 0x000f220000300800 */
[----:B--2---:R-:W-:-:S05]  /*3b8e0*/  FMUL R6, R6, R2 ;  /* 0x0000000206067220 */ /* 0x004fca0000400000 */
[----:B------:R-:W-:-:S05]  /*3b8f0*/  F2FP.F16.F32.PACK_AB R6, RZ, R6 ;  /* 0x00000006ff06723e */ /* 0x000fca00000000ff */
[----:B------:R0:W-:Y:S04]  /*3b900*/  @P2 STG.E.U16 desc[UR36][R10.64+0x82], R6 ;  /* 0x000082060a002986 */ /* 0x0001e8000c101524 */
[----:B0-----:R-:W2:Y:S01]  /*3b910*/  LDL.LU R6, [R1+0x690] ;  /* 0x0006900001067983 */ /* 0x001ea20000300800 */
[C---:B------:R-:W-:Y:S02]  /*3b920*/  ISETP.GT.AND P6, PT, R0.reuse, 0x40, P1 ;  /* 0x000000400000780c */ /* 0x040fe40000fc4270 */
[----:B------:R-:W-:Y:S01]  /*3b930*/  ISETP.GT.AND P3, PT, R0, 0x40, P4 ;  /* 0x000000400000780c */ /* 0x000fe20002764270 */
[----:B---3--:R-:W-:-:S10]  /*3b940*/  FMUL R5, R5, R2 ;  /* 0x0000000205057220 */ /* 0x008fd40000400000 */
[----:B------:R0:W-:Y:S01]  /*3b950*/  @P6 STG.E.U16 desc[UR36][R10.64+0x80], R7 ;  /* 0x000080070a006986 */ /* 0x0001e2000c101524 */
[----:B----4-:R-:W-:Y:S01]  /*3b960*/  FMUL R4, R4, R2 ;  /* 0x0000000204047220 */ /* 0x010fe20000400000 */
[----:B------:R-:W-:Y:S02]  /*3b970*/  ISETP.GT.AND P6, PT, R0, 0x41, P4 ;  /* 0x000000410000780c */ /* 0x000fe400027c4270 */
[----:B------:R-:W-:Y:S02]  /*3b980*/  F2FP.F16.F32.PACK_AB R5, RZ, R5 ;  /* 0x00000005ff05723e */ /* 0x000fe400000000ff */
[----:B------:R-:W-:Y:S02]  /*3b990*/  F2FP.F16.F32.PACK_AB R4, RZ, R4 ;  /* 0x00000004ff04723e */ /* 0x000fe400000000ff */
[----:B0-----:R-:W-:Y:S01]  /*3b9a0*/  PRMT R7, R5, 0x7610, R7 ;  /* 0x0000761005077816 */ /* 0x001fe20000000007 */
[----:B------:R-:W-:Y:S01]  /*3b9b0*/  @P3 IMAD.MOV.U32 R5, RZ, RZ, R9 ;  /* 0x000000ffff053224 */ /* 0x000fe200078e0009 */
[----:B------:R-:W-:-:S02]  /*3b9c0*/  PRMT R17, R4, 0x7610, R17 ;  /* 0x0000761004117816 */ /* 0x000fc40000000011 */
[----:B------:R-:W-:Y:S02]  /*3b9d0*/  @P3 MOV R4, R8 ;  /* 0x0000000800043202 */ /* 0x000fe40000000f00 */
[----:B------:R-:W-:-:S03]  /*3b9e0*/  ISETP.GT.AND P2, PT, R0, 0x48, P1 ;  /* 0x000000480000780c */ /* 0x000fc60000f44270 */
[----:B------:R0:W-:Y:S02]  /*3b9f0*/  @P3 STG.E.U16 desc[UR36][R4.64+0x80], R7 ;  /* 0x0000800704003986 */ /* 0x0001e4000c101524 */
[----:B0-----:R-:W-:Y:S02]  /*3ba00*/  @P6 IMAD.MOV.U32 R4, RZ, RZ, R8 ;  /* 0x000000ffff046224 */ /* 0x001fe400078e0008 */
[----:B------:R-:W-:-:S05]  /*3ba10*/  @P6 IMAD.MOV.U32 R5, RZ, RZ, R9 ;  /* 0x000000ffff056224 */ /* 0x000fca00078e0009 */
[----:B------:R0:W-:Y:S04]  /*3ba20*/  @P6 STG.E.U16 desc[UR36][R4.64+0x82], R17 ;  /* 0x0000821104006986 */ /* 0x0001e8000c101524 */
[----:B0-----:R-:W3:Y:S04]  /*3ba30*/  LDL.LU R4, [R1+0x694] ;  /* 0x0006940001047983 */ /* 0x001ee80000300800 */
[----:B------:R-:W4:Y:S01]  /*3ba40*/  LDL.LU R5, [R1+0x698] ;  /* 0x0006980001057983 */ /* 0x000f220000300800 */
[----:B--2---:R-:W-:-:S05]  /*3ba50*/  FMUL R6, R6, R2 ;  /* 0x0000000206067220 */ /* 0x004fca0000400000 */
[----:B------:R-:W-:-:S05]  /*3ba60*/  F2FP.F16.F32.PACK_AB R6, RZ, R6 ;  /* 0x00000006ff06723e */ /* 0x000fca00000000ff */
[----:B------:R0:W-:Y:S04]  /*3ba70*/  @P2 STG.E.U16 desc[UR36][R10.64+0x90], R6 ;  /* 0x000090060a002986 */ /* 0x0001e8000c101524 */
[----:B0-----:R-:W2:Y:S01]  /*3ba80*/  LDL.LU R6, [R1+0x69c] ;  /* 0x00069c0001067983 */ /* 0x001ea20000300800 */
[----:B---3--:R-:W-:-:S05]  /*3ba90*/  FMUL R4, R4, R2 ;  /* 0x0000000204047220 */ /* 0x008fca0000400000 */
[----:B------:R-:W-:-:S04]  /*3baa0*/  F2FP.F16.F32.PACK_AB R4, RZ, R4 ;  /* 0x00000004ff04723e */ /* 0x000fc800000000ff */
[----:B------:R-:W-:Y:S01]  /*3bab0*/  PRMT R7, R4, 0x7610, R7 ;  /* 0x0000761004077816 */ /* 0x000fe20000000007 */
[----:B--2---:R-:W-:-:S05]  /*3bac0*/  FMUL R6, R6, R2 ;  /* 0x0000000206067220 */ /* 0x004fca0000400000 */
[----:B------:R-:W-:Y:S02]  /*3bad0*/  F2FP.F16.F32.PACK_AB R4, RZ, R6 ;  /* 0x00000006ff04723e */ /* 0x000fe400000000ff */
[----:B------:R-:W2:Y:S01]  /*3bae0*/  LDL.LU R6, [R1+0x6a0] ;  /* 0x0006a00001067983 */ /* 0x000ea20000300800 */
[C---:B------:R-:W-:Y:S02]  /*3baf0*/  ISETP.GT.AND P3, PT, R0.reuse, 0x49, P1 ;  /* 0x000000490000780c */ /* 0x040fe40000f64270 */
[C---:B------:R-:W-:Y:S01]  /*3bb00*/  ISETP.GT.AND P6, PT, R0.reuse, 0x48, P4 ;  /* 0x000000480000780c */ /* 0x040fe200027c4270 */
[----:B----4-:R-:W-:Y:S01]  /*3bb10*/  FMUL R5, R5, R2 ;  /* 0x0000000205057220 */ /* 0x010fe20000400000 */
[----:B------:R-:W-:-:S04]  /*3bb20*/  ISETP.GT.AND P2, PT, R0, 0x49, P4 ;  /* 0x000000490000780c */ /* 0x000fc80002744270 */
[----:B------:R-:W-:-:S04]  /*3bb30*/  F2FP.F16.F32.PACK_AB R5, RZ, R5 ;  /* 0x00000005ff05723e */ /* 0x000fc800000000ff */
[----:B------:R-:W-:Y:S01]  /*3bb40*/  PRMT R17, R5, 0x7610, R17 ;  /* 0x0000761005117816 */ /* 0x000fe20000000011 */
[----:B------:R0:W-:Y:S02]  /*3bb50*/  @P3 STG.E.U16 desc[UR36][R10.64+0x92], R7 ;  /* 0x000092070a003986 */ /* 0x0001e4000c101524 */
[----:B------:R-:W-:Y:S02]  /*3bb60*/  @P6 MOV R5, R9 ;  /* 0x0000000900056202 */ /* 0x000fe40000000f00 */
[----:B0-----:R-:W-:Y:S01]  /*3bb70*/  PRMT R7, R4, 0x7610, R7 ;  /* 0x0000761004077816 */ /* 0x001fe20000000007 */
[----:B------:R-:W-:-:S05]  /*3bb80*/  @P6 IMAD.MOV.U32 R4, RZ, RZ, R8 ;  /* 0x000000ffff046224 */ /* 0x000fca00078e0008 */
[----:B------:R0:W-:Y:S01]  /*3bb90*/  @P6 STG.E.U16 desc[UR36][R4.64+0x90], R17 ;  /* 0x0000901104006986 */ /* 0x0001e2000c101524 */
[C---:B------:R-:W-:Y:S02]  /*3bba0*/  ISETP.GT.AND P3, PT, R0.reuse, 0x50, P1 ;  /* 0x000000500000780c */ /* 0x040fe40000f64270 */
[----:B------:R-:W-:Y:S01]  /*3bbb0*/  ISETP.GT.AND P6, PT, R0, 0x50, P4 ;  /* 0x000000500000780c */ /* 0x000fe200027c4270 */
[----:B0-----:R-:W-:Y:S02]  /*3bbc0*/  @P2 IMAD.MOV.U32 R4, RZ, RZ, R8 ;  /* 0x000000ffff042224 */ /* 0x001fe400078e0008 */
[----:B------:R-:W-:-:S05]  /*3bbd0*/  @P2 IMAD.MOV.U32 R5, RZ, RZ, R9 ;  /* 0x000000ffff052224 */ /* 0x000fca00078e0009 */
[----:B------:R0:W-:Y:S01]  /*3bbe0*/  @P2 STG.E.U16 desc[UR36][R4.64+0x92], R7 ;  /* 0x0000920704002986 */ /* 0x0001e2000c101524 */
[----:B------:R-:W-:Y:S01]  /*3bbf0*/  ISETP.GT.AND P2, PT, R0, 0x51, P1 ;  /* 0x000000510000780c */ /* 0x000fe20000f44270 */
[-C--:B0-----:R-:W-:Y:S01]  /*3bc00*/  FMUL R5, R18, R2.reuse ;  /* 0x0000000212057220 */ /* 0x081fe20000400000 */
[----:B------:R-:W-:Y:S01]  /*3bc10*/  FMUL R4, R218, R2 ;  /* 0x00000002da047220 */ /* 0x000fe20000400000 */
[----:B------:R-:W3:Y:S03]  /*3bc20*/  LDL.LU R18, [R1+0x400] ;  /* 0x0004000001127983 */ /* 0x000ee60000300800 */
[----:B------:R-:W-:Y:S02]  /*3bc30*/  F2FP.F16.F32.PACK_AB R5, RZ, R5 ;  /* 0x00000005ff05723e */ /* 0x000fe400000000ff */
[----:B------:R-:W-:-:S05]  /*3bc40*/  F2FP.F16.F32.PACK_AB R4, RZ, R4 ;  /* 0x00000004ff04723e */ /* 0x000fca00000000ff */
[----:B------:R0:W-:Y:S01]  /*3bc50*/  @P2 STG.E.U16 desc[UR36][R10.64+0xa2], R5 ;  /* 0x0000a2050a002986 */ /* 0x0001e2000c101524 */
[----:B------:R-:W-:Y:S01]  /*3bc60*/  ISETP.GT.AND P2, PT, R0, 0x58, P1 ;  /* 0x000000580000780c */ /* 0x000fe20000f44270 */
[----:B0-----:R-:W-:Y:S02]  /*3bc70*/  @P6 IMAD.MOV.U32 R5, RZ, RZ, R9 ;  /* 0x000000ffff056224 */ /* 0x001fe400078e0009 */
[----:B--2---:R-:W-:-:S05]  /*3bc80*/  FMUL R6, R6, R2 ;  /* 0x0000000206067220 */ /* 0x004fca0000400000 */
[----:B------:R-:W-:-:S04]  /*3bc90*/  F2FP.F16.F32.PACK_AB R6, RZ, R6 ;  /* 0x00000006ff06723e */ /* 0x000fc800000000ff */
[----:B------:R-:W-:Y:S01]  /*3bca0*/  PRMT R7, R6, 0x7610, R7 ;  /* 0x0000761006077816 */ /* 0x000fe20000000007 */
[----:B------:R-:W-:-:S04]  /*3bcb0*/  FMUL R6, R216, R2 ;  /* 0x00000002d8067220 */ /* 0x000fc80000400000 */
[----:B------:R0:W-:Y:S01]  /*3bcc0*/  @P3 STG.E.U16 desc[UR36][R10.64+0xa0], R7 ;  /* 0x0000a0070a003986 */ /* 0x0001e2000c101524 */
[----:B------:R-:W-:Y:S02]  /*3bcd0*/  ISETP.GT.AND P3, PT, R0, 0x51, P4 ;  /* 0x000000510000780c */ /* 0x000fe40002764270 */
[----:B------:R-:W-:Y:S02]  /*3bce0*/  F2FP.F16.F32.PACK_AB R6, RZ, R6 ;  /* 0x00000006ff06723e */ /* 0x000fe400000000ff */
[----:B0-----:R-:W-:Y:S01]  /*3bcf0*/  PRMT R7, R4, 0x7610, R7 ;  /* 0x0000761004077816 */ /* 0x001fe20000000007 */
[----:B------:R-:W-:-:S05]  /*3bd00*/  @P6 IMAD.MOV.U32 R4, RZ, RZ, R8 ;  /* 0x000000ffff046224 */ /* 0x000fca00078e0008 */
[----:B------:R0:W-:Y:S01]  /*3bd10*/  @P6 STG.E.U16 desc[UR36][R4.64+0xa0], R7 ;  /* 0x0000a00704006986 */ /* 0x0001e2000c101524 */
[----:B------:R-:W-:Y:S01]  /*3bd20*/  PRMT R17, R6, 0x7610, R17 ;  /* 0x0000761006117816 */ /* 0x000fe20000000011 */
[-C--:B0-----:R-:W-:Y:S01]  /*3bd30*/  FMUL R4, R215, R2.reuse ;  /* 0x00000002d7047220 */ /* 0x081fe20000400000 */
[----:B------:R-:W-:Y:S02]  /*3bd40*/  @P3 IMAD.MOV.U32 R5, RZ, RZ, R9 ;  /* 0x000000ffff053224 */ /* 0x000fe400078e0009 */
[----:B------:R-:W-:Y:S02]  /*3bd50*/  FMUL R7, R217, R2 ;  /* 0x00000002d9077220 */ /* 0x000fe40000400000 */
[----:B------:R-:W-:Y:S02]  /*3bd60*/  F2FP.F16.F32.PACK_AB R6, RZ, R4 ;  /* 0x00000004ff06723e */ /* 0x000fe400000000ff */
[----:B------:R-:W-:Y:S02]  /*3bd70*/  @P3 MOV R4, R8 ;  /* 0x0000000800043202 */ /* 0x000fe40000000f00 */
[----:B------:R-:W-:-:S02]  /*3bd80*/  ISETP.GT.AND P6, PT, R0, 0x59, P1 ;  /* 0x000000590000780c */ /* 0x000fc40000fc4270 */
[----:B------:R-:W-:Y:S01]  /*3bd90*/  F2FP.F16.F32.PACK_AB R7, RZ, R7 ;  /* 0x00000007ff07723e */ /* 0x000fe200000000ff */
[----:B------:R0:W-:Y:S01]  /*3bda0*/  @P3 STG.E.U16 desc[UR36][R4.64+0xa2], R17 ;  /* 0x0000a21104003986 */ /* 0x0001e2000c101524 */
[----:B------:R-:W-:-:S03]  /*3bdb0*/  ISETP.GT.AND P3, PT, R0, 0x58, P4 ;  /* 0x000000580000780c */ /* 0x000fc60002764270 */
[----:B------:R1:W-:Y:S01]  /*3bdc0*/  @P2 STG.E.U16 desc[UR36][R10.64+0xb0], R7 ;  /* 0x0000b0070a002986 */ /* 0x0003e2000c101524 */
[----:B------:R-:W-:Y:S01]  /*3bdd0*/  ISETP.GT.AND P2, PT, R0, 0x59, P4 ;  /* 0x000000590000780c */ /* 0x000fe20002744270 */
[----:B0-----:R-:W-:-:S05]  /*3bde0*/  FMUL R4, R214, R2 ;  /* 0x00000002d6047220 */ /* 0x001fca0000400000 */
[----:B------:R-:W-:Y:S01]  /*3bdf0*/  F2FP.F16.F32.PACK_AB R4, RZ, R4 ;  /* 0x00000004ff04723e */ /* 0x000fe200000000ff */
[-C--:B-1----:R-:W-:Y:S01]  /*3be00*/  FMUL R7, R212, R2.reuse ;  /* 0x00000002d4077220 */ /* 0x082fe20000400000 */
[----:B------:R0:W-:Y:S01]  /*3be10*/  @P6 STG.E.U16 desc[UR36][R10.64+0xb2], R6 ;  /* 0x0000b2060a006986 */ /* 0x0001e2000c101524 */
[----:B------:R-:W-:Y:S01]  /*3be20*/  @P3 IMAD.MOV.U32 R5, RZ, RZ, R9 ;  /* 0x000000ffff053224 */ /* 0x000fe200078e0009 */
[----:B------:R-:W-:Y:S01]  /*3be30*/  PRMT R17, R4, 0x7610, R17 ;  /* 0x0000761004117816 */ /* 0x000fe20000000011 */
[----:B------:R-:W-:Y:S01]  /*3be40*/  @P3 IMAD.MOV.U32 R4, RZ, RZ, R8 ;  /* 0x000000ffff043224 */ /* 0x000fe200078e0008 */
[C---:B------:R-:W-:Y:S02]  /*3be50*/  ISETP.GT.AND P6, PT, R0.reuse, 0x60, P1 ;  /* 0x000000600000780c */ /* 0x040fe40000fc4270 */
[----:B------:R-:W-:Y:S02]  /*3be60*/  F2FP.F16.F32.PACK_AB R7, RZ, R7 ;  /* 0x00000007ff07723e */ /* 0x000fe400000000ff */
[----:B------:R1:W-:Y:S01]  /*3be70*/  @P3 STG.E.U16 desc[UR36][R4.64+0xb0], R17 ;  /* 0x0000b01104003986 */ /* 0x0003e2000c101524 */
[----:B------:R-:W-:Y:S01]  /*3be80*/  ISETP.GT.AND P3, PT, R0, 0x61, P1 ;  /* 0x000000610000780c */ /* 0x000fe20000f64270 */
[----:B0-----:R-:W-:-:S05]  /*3be90*/  FMUL R6, R213, R2 ;  /* 0x00000002d5067220 */ /* 0x001fca0000400000 */
[----:B------:R-:W-:Y:S02]  /*3bea0*/  F2FP.F16.F32.PACK_AB R6, RZ, R6 ;  /* 0x00000006ff06723e */ /* 0x000fe400000000ff */
[----:B-1----:R-:W-:Y:S01]  /*3beb0*/  PRMT R17, R7, 0x7610, R17 ;  /* 0x0000761007117816 */ /* 0x002fe20000000011 */
[----:B------:R-:W-:Y:S01]  /*3bec0*/  @P2 IMAD.MOV.U32 R4, RZ, RZ, R8 ;  /* 0x000000ffff042224 */ /* 0x000fe200078e0008 */
[----:B------:R-:W-:Y:S01]  /*3bed0*/  @P2 MOV R5, R9 ;  /* 0x0000000900052202 */ /* 0x000fe20000000f00 */
[----:B------:R-:W-:-:S04]  /*3bee0*/  FMUL R7, R211, R2 ;  /* 0x00000002d3077220 */ /* 0x000fc80000400000 */
[----:B------:R0:W-:Y:S01]  /*3bef0*/  @P2 STG.E.U16 desc[UR36][R4.64+0xb2], R17 ;  /* 0x0000b21104002986 */ /* 0x0001e2000c101524 */
[----:B------:R-:W-:-:S03]  /*3bf00*/  ISETP.GT.AND P2, PT, R0, 0x60, P4 ;  /* 0x000000600000780c */ /* 0x000fc60002744270 */
[----:B------:R1:W-:Y:S01]  /*3bf10*/  @P6 STG.E.U16 desc[UR36][R10.64+0xc0], R6 ;  /* 0x0000c0060a006986 */ /* 0x0003e2000c101524 */
[----:B------:R-:W-:Y:S02]  /*3bf20*/  ISETP.GT.AND P6, PT, R0, 0x61, P4 ;  /* 0x000000610000780c */ /* 0x000fe400027c4270 */
[----:B0-----:R-:W-:Y:S01]  /*3bf30*/  F2FP.F16.F32.PACK_AB R4, RZ, R7 ;  /* 0x00000007ff04723e */ /* 0x001fe200000000ff */
[-C--:B------:R-:W-:Y:S01]  /*3bf40*/  FMUL R5, R210, R2.reuse ;  /* 0x00000002d2057220 */ /* 0x080fe20000400000 */
[----:B-1----:R-:W-:-:S03]  /*3bf50*/  FMUL R6, R208, R2 ;  /* 0x00000002d0067220 */ /* 0x002fc60000400000 */
[----:B------:R0:W-:Y:S01]  /*3bf60*/  @P3 STG.E.U16 desc[UR36][R10.64+0xc2], R4 ;  /* 0x0000c2040a003986 */ /* 0x0001e2000c101524 */
[----:B------:R-:W-:-:S04]  /*3bf70*/  F2FP.F16.F32.PACK_AB R5, RZ, R5 ;  /* 0x00000005ff05723e */ /* 0x000fc800000000ff */
[----:B------:R-:W-:Y:S01]  /*3bf80*/  PRMT R7, R5, 0x7610, R7 ;  /* 0x0000761005077816 */ /* 0x000fe20000000007 */
[----:B------:R-:W-:Y:S01]  /*3bf90*/  @P2 IMAD.MOV.U32 R5, RZ, RZ, R9 ;  /* 0x000000ffff052224 */ /* 0x000fe200078e0009 */
[----:B0-----:R-:W-:-:S04]  /*3bfa0*/  F2FP.F16.F32.PACK_AB R4, RZ, R6 ;  /* 0x00000006ff04723e */ /* 0x001fc800000000ff */
[----:B------:R-:W-:Y:S01]  /*3bfb0*/  PRMT R17, R4, 0x7610, R17 ;  /* 0x0000761004117816 */ /* 0x000fe20000000011 */
[----:B------:R-:W-:Y:S01]  /*3bfc0*/  @P2 IMAD.MOV.U32 R4, RZ, RZ, R8 ;  /* 0x000000ffff042224 */ /* 0x000fe200078e0008 */
[----:B------:R-:W-:Y:S01]  /*3bfd0*/  ISETP.GT.AND P3, PT, R0, 0x68, P1 ;  /* 0x000000680000780c */ /* 0x000fe20000f64270 */
[----:B------:R-:W-:-:S03]  /*3bfe0*/  FMUL R6, R209, R2 ;  /* 0x00000002d1067220 */ /* 0x000fc60000400000 */
[----:B------:R0:W-:Y:S01]  /*3bff0*/  @P2 STG.E.U16 desc[UR36][R4.64+0xc0], R7 ;  /* 0x0000c00704002986 */ /* 0x0001e2000c101524 */
[----:B------:R-:W-:Y:S02]  /*3c000*/  ISETP.GT.AND P2, PT, R0, 0x69, P1 ;  /* 0x000000690000780c */ /* 0x000fe40000f44270 */
[----:B------:R-:W-:Y:S01]  /*3c010*/  F2FP.F16.F32.PACK_AB R6, RZ, R6 ;  /* 0x00000006ff06723e */ /* 0x000fe200000000ff */
[----:B0-----:R-:W-:Y:S02]  /*3c020*/  @P6 IMAD.MOV.U32 R4, RZ, RZ, R8 ;  /* 0x000000ffff046224 */ /* 0x001fe400078e0008 */
[----:B------:R-:W-:-:S05]  /*3c030*/  @P6 IMAD.MOV.U32 R5, RZ, RZ, R9 ;  /* 0x000000ffff056224 */ /* 0x000fca00078e0009 */
[----:B------:R0:W-:Y:S01]  /*3c040*/  @P6 STG.E.U16 desc[UR36][R4.64+0xc2], R17 ;  /* 0x0000c21104006986 */ /* 0x0001e2000c101524 */
[----:B------:R-:W-:-:S03]  /*3c050*/  ISETP.GT.AND P6, PT, R0, 0x68, P4 ;  /* 0x000000680000780c */ /* 0x000fc600027c4270 */
[----:B------:R1:W-:Y:S01]  /*3c060*/  @P3 STG.E.U16 desc[UR36][R10.64+0xd0], R6 ;  /* 0x0000d0060a003986 */ /* 0x0003e2000c101524 */
[----:B------:R-:W-:Y:S01]  /*3c070*/  ISETP.GT.AND P3, PT, R0, 0x69, P4 ;  /* 0x000000690000780c */ /* 0x000fe20002764270 */
[-C--:B0-----:R-:W-:Y:S01]  /*3c080*/  FMUL R5, R207, R2.reuse ;  /* 0x00000002cf057220 */ /* 0x081fe20000400000 */
[----:B------:R-:W-:-:S04]  /*3c090*/  FMUL R4, R206, R2 ;  /* 0x00000002ce047220 */ /* 0x000fc80000400000 */
[----:B------:R-:W-:Y:S02]  /*3c0a0*/  F2FP.F16.F32.PACK_AB R5, RZ, R5 ;  /* 0x00000005ff05723e */ /* 0x000fe400000000ff */
[----:B------:R-:W-:Y:S01]  /*3c0b0*/  F2FP.F16.F32.PACK_AB R4, RZ, R4 ;  /* 0x00000004ff04723e */ /* 0x000fe200000000ff */
[----:B-1----:R-:W-:Y:S02]  /*3c0c0*/  FMUL R6, R204, R2 ;  /* 0x00000002cc067220 */ /* 0x002fe40000400000 */
[----:B------:R0:W-:Y:S01]  /*3c0d0*/  @P2 STG.E.U16 desc[UR36][R10.64+0xd2], R5 ;  /* 0x0000d2050a002986 */ /* 0x0001e2000c101524 */
[----:B------:R-:W-:Y:S02]  /*3c0e0*/  PRMT R7, R4, 0x7610, R7 ;  /* 0x0000761004077816 */ /* 0x000fe40000000007 */
[----:B------:R-:W-:Y:S02]  /*3c0f0*/  @P6 MOV R4, R8 ;  /* 0x0000000800046202 */ /* 0x000fe40000000f00 */
[----:B------:R-:W-:Y:S01]  /*3c100*/  F2FP.F16.F32.PACK_AB R6, RZ, R6 ;  /* 0x00000006ff06723e */ /* 0x000fe200000000ff */
[----:B0-----:R-:W-:-:S03]  /*3c110*/  @P6 IMAD.MOV.U32 R5, RZ, RZ, R9 ;  /* 0x000000ffff056224 */ /* 0x001fc600078e0009 */
[----:B------:R-:W-:Y:S02]  /*3c120*/  PRMT R17, R6, 0x7610, R17 ;  /* 0x0000761006117816 */ /* 0x000fe40000000011 */
[----:B------:R0:W-:Y:S01]  /*3c130*/  @P6 STG.E.U16 desc[UR36][R4.64+0xd0], R7 ;  /* 0x0000d00704006986 */ /* 0x0001e2000c101524 */
[-C--:B------:R-:W-:Y:S01]  /*3c140*/  FMUL R6, R203, R2.reuse ;  /* 0x00000002cb067220 */ /* 0x080fe20000400000 */
[C---:B------:R-:W-:Y:S02]  /*3c150*/  ISETP.GT.AND P2, PT, R0.reuse, 0x70, P1 ;  /* 0x000000700000780c */ /* 0x040fe40000f44270 */
[----:B------:R-:W-:Y:S01]  /*3c160*/  ISETP.GT.AND P6, PT, R0, 0x71, P1 ;  /* 0x000000710000780c */ /* 0x000fe20000fc4270 */
[----:B0-----:R-:W-:Y:S02]  /*3c170*/  @P3 IMAD.MOV.U32 R4, RZ, RZ, R8 ;  /* 0x000000ffff043224 */ /* 0x001fe400078e0008 */
[----:B------:R-:W-:Y:S02]  /*3c180*/  @P3 IMAD.MOV.U32 R5, RZ, RZ, R9 ;  /* 0x000000ffff053224 */ /* 0x000fe400078e0009 */
[----:B------:R-:W-:-:S03]  /*3c190*/  FMUL R7, R205, R2 ;  /* 0x00000002cd077220 */ /* 0x000fc60000400000 */
[----:B------:R0:W-:Y:S01]  /*3c1a0*/  @P3 STG.E.U16 desc[UR36][R4.64+0xd2], R17 ;  /* 0x0000d21104003986 */ /* 0x0001e2000c101524 */
[----:B------:R-:W-:Y:S02]  /*3c1b0*/  ISETP.GT.AND P3, PT, R0, 0x70, P4 ;  /* 0x000000700000780c */ /* 0x000fe40002764270 */
[----:B0-----:R-:W-:Y:S02]  /*3c1c0*/  F2FP.F16.F32.PACK_AB R5, RZ, R7 ;  /* 0x00000007ff05723e */ /* 0x001fe400000000ff */
[----:B------:R-:W-:Y:S01]  /*3c1d0*/  F2FP.F16.F32.PACK_AB R4, RZ, R6 ;  /* 0x00000006ff04723e */ /* 0x000fe200000000ff */
[----:B------:R-:W-:Y:S01]  /*3c1e0*/  FMUL R6, R202, R2 ;  /* 0x00000002ca067220 */ /* 0x000fe20000400000 */
[----:B------:R-:W-:Y:S02]  /*3c1f0*/  PRMT R7, R5, 0x7610, R7 ;  /* 0x0000761005077816 */ /* 0x000fe40000000007 */
[----:B------:R-:W-:Y:S02]  /*3c200*/  PRMT R5, R4, 0x7610, R5 ;  /* 0x0000761004057816 */ /* 0x000fe40000000005 */
[----:B------:R-:W-:Y:S01]  /*3c210*/  F2FP.F16.F32.PACK_AB R4, RZ, R6 ;  /* 0x00000006ff04723e */ /* 0x000fe200000000ff */
[----:B------:R0:W-:Y:S01]  /*3c220*/  @P2 STG.E.U16 desc[UR36][R10.64+0xe0], R7 ;  /* 0x0000e0070a002986 */ /* 0x0001e2000c101524 */
[----:B------:R-:W-:-:S02]  /*3c230*/  ISETP.GT.AND P2, PT, R0, 0x71, P4 ;  /* 0x000000710000780c */ /* 0x000fc40002744270 */
[----:B------:R-:W-:Y:S01]  /*3c240*/  PRMT R17, R4, 0x7610, R17 ;  /* 0x0000761004117816 */ /* 0x000fe20000000011 */
[----:B------:R1:W-:Y:S01]  /*3c250*/  @P6 STG.E.U16 desc[UR36][R10.64+0xe2], R5 ;  /* 0x0000e2050a006986 */ /* 0x0003e2000c101524 */
[----:B------:R-:W-:Y:S02]  /*3c260*/  @P3 IMAD.MOV.U32 R4, RZ, RZ, R8 ;  /* 0x000000ffff043224 */ /* 0x000fe400078e0008 */
[-C--:B------:R-:W-:Y:S01]  /*3c270*/  FMUL R6, R200, R2.reuse ;  /* 0x00000002c8067220 */ /* 0x080fe20000400000 */
[----:B0-----:R-:W-:Y:S01]  /*3c280*/  FMUL R7, R201, R2 ;  /* 0x00000002c9077220 */ /* 0x001fe20000400000 */
[----:B-1----:R-:W-:-:S05]  /*3c290*/  @P3 MOV R5, R9 ;  /* 0x0000000900053202 */ /* 0x002fca0000000f00 */
[----:B------:R0:W-:Y:S01]  /*3c2a0*/  @P3 STG.E.U16 desc[UR36][R4.64+0xe0], R17 ;  /* 0x0000e01104003986 */ /* 0x0001e2000c101524 */
[----:B------:R-:W-:Y:S02]  /*3c2b0*/  ISETP.GT.AND P6, PT, R0, 0x78, P1 ;  /* 0x000000780000780c */ /* 0x000fe40000fc4270 */
[----:B0-----:R-:W-:Y:S02]  /*3c2c0*/  F2FP.F16.F32.PACK_AB R5, RZ, R6 ;  /* 0x00000006ff05723e */ /* 0x001fe400000000ff */
[----:B------:R-:W-:Y:S02]  /*3c2d0*/  F2FP.F16.F32.PACK_AB R4, RZ, R7 ;  /* 0x00000007ff04723e */ /* 0x000fe400000000ff */
[----:B------:R-:W-:Y:S01]  /*3c2e0*/  PRMT R17, R5, 0x7610, R17 ;  /* 0x0000761005117816 */ /* 0x000fe20000000011 */
[----:B------:R-:W-:Y:S01]  /*3c2f0*/  @P2 IMAD.MOV.U32 R5, RZ, RZ, R9 ;  /* 0x000000ffff052224 */ /* 0x000fe200078e0009 */
[----:B------:R-:W-:Y:S01]  /*3c300*/  PRMT R7, R4, 0x7610, R7 ;  /* 0x0000761004077816 */ /* 0x000fe20000000007 */
[----:B------:R-:W-:Y:S01]  /*3c310*/  @P2 IMAD.MOV.U32 R4, RZ, RZ, R8 ;  /* 0x000000ffff042224 */ /* 0x000fe200078e0008 */
[----:B------:R-:W-:-:S04]  /*3c320*/  ISETP.GT.AND P3, PT, R0, 0x79, P1 ;  /* 0x000000790000780c */ /* 0x000fc80000f64270 */
[----:B------:R0:W-:Y:S01]  /*3c330*/  @P2 STG.E.U16 desc[UR36][R4.64+0xe2], R17 ;  /* 0x0000e21104002986 */ /* 0x0001e2000c101524 */
[C---:B------:R-:W-:Y:S01]  /*3c340*/  ISETP.GT.AND P2, PT, R0.reuse, 0x78, P4 ;  /* 0x000000780000780c */ /* 0x040fe20002744270 */
[-C--:B------:R-:W-:Y:S02]  /*3c350*/  FMUL R6, R199, R2.reuse ;  /* 0x00000002c7067220 */ /* 0x080fe40000400000 */
[----:B------:R1:W-:Y:S01]  /*3c360*/  @P6 STG.E.U16 desc[UR36][R10.64+0xf0], R7 ;  /* 0x0000f0070a006986 */ /* 0x0003e2000c101524 */
[----:B------:R-:W-:Y:S01]  /*3c370*/  ISETP.GT.AND P6, PT, R0, 0x79, P4 ;  /* 0x000000790000780c */ /* 0x000fe200027c4270 */
[-C--:B0-----:R-:W-:Y:S01]  /*3c380*/  FMUL R5, R198, R2.reuse ;  /* 0x00000002c6057220 */ /* 0x081fe20000400000 */
[----:B------:R-:W-:Y:S01]  /*3c390*/  FMUL R4, R196, R2 ;  /* 0x00000002c4047220 */ /* 0x000fe20000400000 */
[----:B------:R-:W-:-:S03]  /*3c3a0*/  F2FP.F16.F32.PACK_AB R6, RZ, R6 ;  /* 0x00000006ff06723e */ /* 0x000fc600000000ff */
[----:B------:R-:W-:Y:S02]  /*3c3b0*/  F2FP.F16.F32.PACK_AB R5, RZ, R5 ;  /* 0x00000005ff05723e */ /* 0x000fe400000000ff */
[----:B------:R-:W-:Y:S02]  /*3c3c0*/  F2FP.F16.F32.PACK_AB R4, RZ, R4 ;  /* 0x00000004ff04723e */ /* 0x000fe400000000ff */
[----:B-1----:R-:W-:Y:S01]  /*3c3d0*/  PRMT R7, R5, 0x7610, R7 ;  /* 0x0000761005077816 */ /* 0x002fe20000000007 */
[----:B------:R-:W-:Y:S01]  /*3c3e0*/  @P2 IMAD.MOV.U32 R5, RZ, RZ, R9 ;  /* 0x000000ffff052224 */ /* 0x000fe200078e0009 */
[----:B------:R-:W-:Y:S01]  /*3c3f0*/  PRMT R17, R4, 0x7610, R17 ;  /* 0x0000761004117816 */ /* 0x000fe20000000011 */
[----:B------:R-:W-:Y:S01]  /*3c400*/  @P2 IMAD.MOV.U32 R4, RZ, RZ, R8 ;  /* 0x000000ffff042224 */ /* 0x000fe200078e0008 */
[----:B------:R0:W-:Y:S01]  /*3c410*/  @P3 STG.E.U16 desc[UR36][R10.64+0xf2], R6 ;  /* 0x0000f2060a003986 */ /* 0x0001e2000c101524 */
[----:B------:R-:W-:-:S03]  /*3c420*/  ISETP.GT.AND P3, PT, R0, 0x80, P1 ;  /* 0x000000800000780c */ /* 0x000fc60000f64270 */
[----:B------:R1:W-:Y:S01]  /*3c430*/  @P2 STG.E.U16 desc[UR36][R4.64+0xf0], R7 ;  /* 0x0000f00704002986 */ /* 0x0003e2000c101524 */
[----:B------:R-:W-:Y:S01]  /*3c440*/  ISETP.GT.AND P2, PT, R0, 0x81, P1 ;  /* 0x000000810000780c */ /* 0x000fe20000f44270 */
[----:B0-----:R-:W-:Y:S01]  /*3c450*/  FMUL R6, R197, R2 ;  /* 0x00000002c5067220 */ /* 0x001fe20000400000 */
[----:B-1----:R-:W-:Y:S01]  /*3c460*/  @P6 MOV R4, R8 ;  /* 0x0000000800046202 */ /* 0x002fe20000000f00 */
[----:B------:R-:W-:-:S03]  /*3c470*/  @P6 IMAD.MOV.U32 R5, RZ, RZ, R9 ;  /* 0x000000ffff056224 */ /* 0x000fc600078e0009 */
[----:B------:R-:W-:Y:S02]  /*3c480*/  F2FP.F16.F32.PACK_AB R6, RZ, R6 ;  /* 0x00000006ff06723e */ /* 0x000fe400000000ff */
[----:B------:R0:W-:Y:S01]  /*3c490*/  @P6 STG.E.U16 desc[UR36][R4.64+0xf2], R17 ;  /* 0x0000f21104006986 */ /* 0x0001e2000c101524 */
[----:B------:R-:W-:-:S03]  /*3c4a0*/  ISETP.GT.AND P6, PT, R0, 0x80, P4 ;  /* 0x000000800000780c */ /* 0x000fc600027c4270 */
[----:B------:R1:W-:Y:S01]  /*3c4b0*/  @P3 STG.E.U16 desc[UR36][R10.64+0x100], R6 ;  /* 0x000100060a003986 */ /* 0x0003e2000c101524 */
[-C--:B0-----:R-:W-:Y:S01]  /*3c4c0*/  FMUL R4, R195, R2.reuse ;  /* 0x00000002c3047220 */ /* 0x081fe20000400000 */
[-C--:B------:R-:W-:Y:S01]  /*3c4d0*/  FMUL R5, R194, R2.reuse ;  /* 0x00000002c2057220 */ /* 0x080fe20000400000 */
[----:B-1----:R-:W-:-:S03]  /*3c4e0*/  FMUL R6, R192, R2 ;  /* 0x00000002c0067220 */ /* 0x002fc60000400000 */
[----:B------:R-:W-:Y:S02]  /*3c4f0*/  F2FP.F16.F32.PACK_AB R4, RZ, R4 ;  /* 0x00000004ff04723e */ /* 0x000fe400000000ff */
[----:B------:R-:W-:Y:S02]  /*3c500*/  ISETP.GT.AND P3, PT, R0, 0x81, P4 ;  /* 0x000000810000780c */ /* 0x000fe40002764270 */
[----:B------:R-:W-:Y:S02]  /*3c510*/  PRMT R7, R4, 0x7610, R7 ;  /* 0x0000761004077816 */ /* 0x000fe40000000007 */
[----:B------:R-:W-:Y:S02]  /*3c520*/  F2FP.F16.F32.PACK_AB R5, RZ, R5 ;  /* 0x00000005ff05723e */ /* 0x000fe400000000ff */
[----:B------:R-:W-:Y:S01]  /*3c530*/  F2FP.F16.F32.PACK_AB R4, RZ, R6 ;  /* 0x00000006ff04723e */ /* 0x000fe200000000ff */
[----:B------:R0:W-:Y:S01]  /*3c540*/  @P2 STG.E.U16 desc[UR36][R10.64+0x102], R7 ;  /* 0x000102070a002986 */ /* 0x0001e2000c101524 */
[----:B------:R-:W-:Y:S01]  /*3c550*/  PRMT R17, R5, 0x7610, R17 ;  /* 0x0000761005117816 */ /* 0x000fe20000000011 */
[----:B------:R-:W-:Y:S01]  /*3c560*/  @P6 IMAD.MOV.U32 R5, RZ, RZ, R9 ;  /* 0x000000ffff056224 */ /* 0x000fe200078e0009 */
[----:B0-----:R-:W-:Y:S01]  /*3c570*/  PRMT R7, R4, 0x7610, R7 ;  /* 0x0000761004077816 */ /* 0x001fe20000000007 */
[----:B------:R-:W-:-:S05]  /*3c580*/  @P6 IMAD.MOV.U32 R4, RZ, RZ, R8 ;  /* 0x000000ffff046224 */ /* 0x000fca00078e0008 */
[----:B------:R0:W-:Y:S01]  /*3c590*/  @P6 STG.E.U16 desc[UR36][R4.64+0x100], R17 ;  /* 0x0001001104006986 */ /* 0x0001e2000c101524 */
[----:B------:R-:W-:Y:S01]  /*3c5a0*/  FMUL R6, R193, R2 ;  /* 0x00000002c1067220 */ /* 0x000fe20000400000 */
[C---:B------:R-:W-:Y:S02]  /*3c5b0*/  ISETP.GT.AND P2, PT, R0.reuse, 0x88, P1 ;  /* 0x000000880000780c */ /* 0x040fe40000f44270 */
[----:B------:R-:W-:Y:S01]  /*3c5c0*/  ISETP.GT.AND P6, PT, R0, 0x88, P4 ;  /* 0x000000880000780c */ /* 0x000fe200027c4270 */
[----:B0-----:R-:W-:Y:S01]  /*3c5d0*/  @P3 IMAD.MOV.U32 R4, RZ, RZ, R8 ;  /* 0x000000ffff043224 */ /* 0x001fe200078e0008 */
[----:B------:R-:W-:-:S05]  /*3c5e0*/  @P3 MOV R5, R9 ;  /* 0x0000000900053202 */ /* 0x000fca0000000f00 */
[----:B------:R0:W-:Y:S01]  /*3c5f0*/  @P3 STG.E.U16 desc[UR36][R4.64+0x102], R7 ;  /* 0x0001020704003986 */ /* 0x0001e2000c101524 */
[----:B------:R-:W-:Y:S02]  /*3c600*/  ISETP.GT.AND P3, PT, R0, 0x89, P1 ;  /* 0x000000890000780c */ /* 0x000fe40000f64270 */
[----:B------:R-:W-:Y:S01]  /*3c610*/  F2FP.F16.F32.PACK_AB R6, RZ, R6 ;  /* 0x00000006ff06723e */ /* 0x000fe200000000ff */
[-C--:B0-----:R-:W-:Y:S01]  /*3c620*/  FMUL R5, R191, R2.reuse ;  /* 0x00000002bf057220 */ /* 0x081fe20000400000 */
[----:B------:R-:W-:Y:S02]  /*3c630*/  FMUL R4, R190, R2 ;  /* 0x00000002be047220 */ /* 0x000fe40000400000 */
[----:B------:R-:W-:Y:S02]  /*3c640*/  PRMT R7, R6, 0x7610, R7 ;  /* 0x0000761006077816 */ /* 0x000fe40000000007 */
[----:B------:R-:W-:Y:S02]  /*3c650*/  F2FP.F16.F32.PACK_AB R5, RZ, R5 ;  /* 0x00000005ff05723e */ /* 0x000fe400000000ff */
[----:B------:R-:W-:Y:S01]  /*3c660*/  F2FP.F16.F32.PACK_AB R4, RZ, R4 ;  /* 0x00000004ff04723e */ /* 0x000fe200000000ff */
[----:B------:R0:W-:Y:S01]  /*3c670*/  @P2 STG.E.U16 desc[UR36][R10.64+0x110], R7 ;  /* 0x000110070a002986 */ /* 0x0001e2000c101524 */
[----:B------:R-:W-:Y:S01]  /*3c680*/  ISETP.GT.AND P2, PT, R0, 0x89, P4 ;  /* 0x000000890000780c */ /* 0x000fe20002744270 */
[----:B------:R-:W-:-:S02]  /*3c690*/  FMUL R6, R188, R2 ;  /* 0x00000002bc067220 */ /* 0x000fc40000400000 */
[----:B------:R1:W-:Y:S01]  /*3c6a0*/  @P3 STG.E.U16 desc[UR36][R10.64+0x112], R5 ;  /* 0x000112050a003986 */ /* 0x0003e2000c101524 */
[----:B0-----:R-:W-:Y:S01]  /*3c6b0*/  PRMT R7, R4, 0x7610, R7 ;  /* 0x0000761004077816 */ /* 0x001fe20000000007 */
[----:B------:R-:W-:Y:S02]  /*3c6c0*/  @P6 IMAD.MOV.U32 R4, RZ, RZ, R8 ;  /* 0x000000ffff046224 */ /* 0x000fe400078e0008 */
[----:B-1----:R-:W-:Y:S01]  /*3c6d0*/  @P6 IMAD.MOV.U32 R5, RZ, RZ, R9 ;  /* 0x000000ffff056224 */ /* 0x002fe200078e0009 */
[----:B------:R-:W-:-:S04]  /*3c6e0*/  F2FP.F16.F32.PACK_AB R6, RZ, R6 ;  /* 0x00000006ff06723e */ /* 0x000fc800000000ff */
[----:B------:R0:W-:Y:S01]  /*3c6f0*/  @P6 STG.E.U16 desc[UR36][R4.64+0x110], R7 ;  /* 0x0001100704006986 */ /* 0x0001e2000c101524 */
[----:B------:R-:W-:Y:S02]  /*3c700*/  ISETP.GT.AND P3, PT, R0, 0x90, P1 ;  /* 0x000000900000780c */ /* 0x000fe40000f64270 */
[----:B------:R-:W-:Y:S01]  /*3c710*/  PRMT R17, R6, 0x7610, R17 ;  /* 0x0000761006117816 */ /* 0x000fe20000000011 */
[-C--:B0-----:R-:W-:Y:S01]  /*3c720*/  FMUL R4, R187, R2.reuse ;  /* 0x00000002bb047220 */ /* 0x081fe20000400000 */
[----:B------:R-:W-:Y:S02]  /*3c730*/  @P2 IMAD.MOV.U32 R5, RZ, RZ, R9 ;  /* 0x000000ffff052224 */ /* 0x000fe400078e0009 */
[----:B------:R-:W-:Y:S02]  /*3c740*/  FMUL R7, R189, R2 ;  /* 0x00000002bd077220 */ /* 0x000fe40000400000 */
[----:B------:R-:W-:Y:S01]  /*3c750*/  F2FP.F16.F32.PACK_AB R6, RZ, R4 ;  /* 0x00000004ff06723e */ /* 0x000fe200000000ff */
[----:B------:R-:W-:Y:S01]  /*3c760*/  @P2 IMAD.MOV.U32 R4, RZ, RZ, R8 ;  /* 0x000000ffff042224 */ /* 0x000fe200078e0008 */
[----:B------:R-:W-:-:S02]  /*3c770*/  ISETP.GT.AND P6, PT, R0, 0x91, P1 ;  /* 0x000000910000780c */ /* 0x000fc40000fc4270 */
[----:B------:R-:W-:Y:S02]  /*3c780*/  F2FP.F16.F32.PACK_AB R7, RZ, R7 ;  /* 0x00000007ff07723e */ /* 0x000fe400000000ff */
[----:B------:R0:W-:Y:S01]  /*3c790*/  @P2 STG.E.U16 desc[UR36][R4.64+0x112], R17 ;  /* 0x0001121104002986 */ /* 0x0001e2000c101524 */
[----:B------:R-:W-:-:S03]  /*3c7a0*/  ISETP.GT.AND P2, PT, R0, 0x90, P4 ;  /* 0x000000900000780c */ /* 0x000fc60002744270 */
[----:B------:R1:W-:Y:S01]  /*3c7b0*/  @P3 STG.E.U16 desc[UR36][R10.64+0x120], R7 ;  /* 0x000120070a003986 */ /* 0x0003e2000c101524 */
[----:B------:R-:W-:Y:S01]  /*3c7c0*/  ISETP.GT.AND P3, PT, R0, 0x91, P4 ;  /* 0x000000910000780c */ /* 0x000fe20002764270 */
[----:B0-----:R-:W-:-:S05]  /*3c7d0*/  FMUL R4, R186, R2 ;  /* 0x00000002ba047220 */ /* 0x001fca0000400000 */
[----:B------:R-:W-:Y:S01]  /*3c7e0*/  F2FP.F16.F32.PACK_AB R4, RZ, R4 ;  /* 0x00000004ff04723e */ /* 0x000fe200000000ff */
[----:B-1----:R-:W-:Y:S01]  /*3c7f0*/  FMUL R7, R184, R2 ;  /* 0x00000002b8077220 */ /* 0x002fe20000400000 */
[----:B------:R0:W-:Y:S01]  /*3c800*/  @P6 STG.E.U16 desc[UR36][R10.64+0x122], R6 ;  /* 0x000122060a006986 */ /* 0x0001e2000c101524 */
[----:B------:R-:W-:Y:S01]  /*3c810*/  @P2 IMAD.MOV.U32 R5, RZ, RZ, R9 ;  /* 0x000000ffff052224 */ /* 0x000fe200078e0009 */
[----:B------:R-:W-:Y:S02]  /*3c820*/  PRMT R17, R4, 0x7610, R17 ;  /* 0x0000761004117816 */ /* 0x000fe40000000011 */
[----:B------:R-:W-:Y:S02]  /*3c830*/  @P2 MOV R4, R8 ;  /* 0x0000000800042202 */ /* 0x000fe40000000f00 */
[C---:B------:R-:W-:Y:S02]  /*3c840*/  ISETP.GT.AND P6, PT, R0.reuse, 0x98, P1 ;  /* 0x000000980000780c */ /* 0x040fe40000fc4270 */
[----:B------:R-:W-:Y:S01]  /*3c850*/  F2FP.F16.F32.PACK_AB R7, RZ, R7 ;  /* 0x00000007ff07723e */ /* 0x000fe200000000ff */
[----:B------:R1:W-:Y:S01]  /*3c860*/  @P2 STG.E.U16 desc[UR36][R4.64+0x120], R17 ;  /* 0x0001201104002986 */ /* 0x0003e2000c101524 */
[----:B------:R-:W-:Y:S01]  /*3c870*/  ISETP.GT.AND P2, PT, R0, 0x99, P1 ;  /* 0x000000990000780c */ /* 0x000fe20000f44270 */
[----:B0-----:R-:W-:-:S05]  /*3c880*/  FMUL R6, R185, R2 ;  /* 0x00000002b9067220 */ /* 0x001fca0000400000 */
[----:B------:R-:W-:Y:S02]  /*3c890*/  F2FP.F16.F32.PACK_AB R6, RZ, R6 ;  /* 0x00000006ff06723e */ /* 0x000fe400000000ff */
[----:B-1----:R-:W-:Y:S01]  /*3c8a0*/  PRMT R17, R7, 0x7610, R17 ;  /* 0x0000761007117816 */ /* 0x002fe20000000011 */
[----:B------:R-:W-:Y:S02]  /*3c8b0*/  @P3 IMAD.MOV.U32 R4, RZ, RZ, R8 ;  /* 0x000000ffff043224 */ /* 0x000fe400078e0008 */
[----:B------:R-:W-:Y:S02]  /*3c8c0*/  @P3 IMAD.MOV.U32 R5, RZ, RZ, R9 ;  /* 0x000000ffff053224 */ /* 0x000fe400078e0009 */
[----:B------:R-:W-:-:S03]  /*3c8d0*/  FMUL R7, R183, R2 ;  /* 0x00000002b7077220 */ /* 0x000fc60000400000 */
        /* <DEDUP_REMOVED lines=9> */
[----:B------:R-:W-:Y:S02]  /*3c970*/  PRMT R7, R5, 0x7610, R7 ;  /* 0x0000761005077816 */ /* 0x000fe40000000007 */
[----:B------:R-:W-:Y:S02]  /*3c980*/  @P3 MOV R5, R9 ;  /* 0x0000000900053202 */ /* 0x000fe40000000f00 */
        /* <DEDUP_REMOVED lines=20> */
[----:B------:R-:W-:Y:S01]  /*3cad0*/  PRMT R7, R4, 0x7610, R7 ;  /* 0x0000761004077816 */ /* 0x000fe20000000007 */
[----:B------:R-:W-:Y:S01]  /*3cae0*/  @P6 IMAD.MOV.U32 R4, RZ, RZ, R8 ;  /* 0x000000ffff046224 */ /* 0x000fe200078e0008 */
[----:B------:R-:W-:Y:S01]  /*3caf0*/  F2FP.F16.F32.PACK_AB R6, RZ, R6 ;  /* 0x00000006ff06723e */ /* 0x000fe200000000ff */
[----:B0-----:R-:W-:-:S03]  /*3cb00*/  @P6 IMAD.MOV.U32 R5, RZ, RZ, R9 ;  /* 0x000000ffff056224 */ /* 0x001fc600078e0009 */
[----:B------:R-:W-:Y:S02]  /*3cb10*/  PRMT R17, R6, 0x7610, R17 ;  /* 0x0000761006117816 */ /* 0x000fe40000000011 */
[----:B------:R0:W-:Y:S01]  /*3cb20*/  @P6 STG.E.U16 desc[UR36][R4.64+0x140], R7 ;  /* 0x0001400704006986 */ /* 0x0001e2000c101524 */
[----:B------:R-:W-:Y:S01]  /*3cb30*/  FMUL R6, R175, R2 ;  /* 0x00000002af067220 */ /* 0x000fe20000400000 */
[C---:B------:R-:W-:Y:S02]  /*3cb40*/  ISETP.GT.AND P3, PT, R0.reuse, 0xa8, P1 ;  /* 0x000000a80000780c */ /* 0x040fe40000f64270 */
[----:B------:R-:W-:Y:S02]  /*3cb50*/  ISETP.GT.AND P6, PT, R0, 0xa9, P1 ;  /* 0x000000a90000780c */ /* 0x000fe40000fc4270 */
[----:B0-----:R-:W-:Y:S01]  /*3cb60*/  @P2 MOV R4, R8 ;  /* 0x0000000800042202 */ /* 0x001fe20000000f00 */
        /* <DEDUP_REMOVED lines=17> */
[----:B-1----:R-:W-:Y:S01]  /*3cc80*/  @P2 IMAD.MOV.U32 R5, RZ, RZ, R9 ;  /* 0x000000ffff052224 */ /* 0x002fe200078e0009 */
[----:B------:R-:W-:-:S04]  /*3cc90*/  ISETP.GT.AND P6, PT, R0, 0xb0, P1 ;  /* 0x000000b00000780c */ /* 0x000fc80000fc4270 */
[----:B------:R0:W-:Y:S02]  /*3cca0*/  @P2 STG.E.U16 desc[UR36][R4.64+0x150], R17 ;  /* 0x0001501104002986 */ /* 0x0001e4000c101524 */
[----:B0-----:R-:W-:Y:S02]  /*3ccb0*/  F2FP.F16.F32.PACK_AB R5, RZ, R6 ;  /* 0x00000006ff05723e */ /* 0x001fe400000000ff */
[----:B------:R-:W-:Y:S02]  /*3ccc0*/  F2FP.F16.F32.PACK_AB R4, RZ, R7 ;  /* 0x00000007ff04723e */ /* 0x000fe400000000ff */
[----:B------:R-:W-:Y:S02]  /*3ccd0*/  PRMT R17, R5, 0x7610, R17 ;  /* 0x0000761005117816 */ /* 0x000fe40000000011 */
[----:B------:R-:W-:Y:S01]  /*3cce0*/  PRMT R7, R4, 0x7610, R7 ;  /* 0x0000761004077816 */ /* 0x000fe20000000007 */
[----:B------:R-:W-:Y:S01]  /*3ccf0*/  @P3 IMAD.MOV.U32 R4, RZ, RZ, R8 ;  /* 0x000000ffff043224 */ /* 0x000fe200078e0008 */
[----:B------:R-:W-:-:S05]  /*3cd00*/  @P3 MOV R5, R9 ;  /* 0x0000000900053202 */ /* 0x000fca0000000f00 */
[----:B------:R0:W-:Y:S01]  /*3cd10*/  @P3 STG.E.U16 desc[UR36][R4.64+0x152], R17 ;  /* 0x0001521104003986 */ /* 0x0001e2000c101524 */
[C---:B------:R-:W-:Y:S02]  /*3cd20*/  ISETP.GT.AND P3, PT, R0.reuse, 0xb0, P4 ;  /* 0x000000b00000780c */ /* 0x040fe40002764270 */
[C---:B------:R-:W-:Y:S01]  /*3cd30*/  ISETP.GT.AND P2, PT, R0.reuse, 0xb1, P1 ;  /* 0x000000b10000780c */ /* 0x040fe20000f44270 */
[----:B------:R1:W-:Y:S01]  /*3cd40*/  @P6 STG.E.U16 desc[UR36][R10.64+0x160], R7 ;  /* 0x000160070a006986 */ /* 0x0003e2000c101524 */
[-C--:B------:R-:W-:Y:S01]  /*3cd50*/  FMUL R6, R171, R2.reuse ;  /* 0x00000002ab067220 */ /* 0x080fe20000400000 */
[----:B------:R-:W-:Y:S01]  /*3cd60*/  ISETP.GT.AND P6, PT, R0, 0xb1, P4 ;  /* 0x000000b10000780c */ /* 0x000fe200027c4270 */
[-C--:B0-----:R-:W-:Y:S01]  /*3cd70*/  FMUL R5, R170, R2.reuse ;  /* 0x00000002aa057220 */ /* 0x081fe20000400000 */
[----:B------:R-:W-:Y:S02]  /*3cd80*/  FMUL R4, R168, R2 ;  /* 0x00000002a8047220 */ /* 0x000fe40000400000 */
[----:B------:R-:W-:-:S02]  /*3cd90*/  F2FP.F16.F32.PACK_AB R6, RZ, R6 ;  /* 0x00000006ff06723e */ /* 0x000fc400000000ff */
        /* <DEDUP_REMOVED lines=11> */
[----:B-1----:R-:W-:Y:S02]  /*3ce50*/  @P6 IMAD.MOV.U32 R4, RZ, RZ, R8 ;  /* 0x000000ffff046224 */ /* 0x002fe400078e0008 */
[----:B------:R-:W-:Y:S02]  /*3ce60*/  @P6 IMAD.MOV.U32 R5, RZ, RZ, R9 ;  /* 0x000000ffff056224 */ /* 0x000fe400078e0009 */
[----:B------:R-:W-:-:S03]  /*3ce70*/  F2FP.F16.F32.PACK_AB R6, RZ, R6 ;  /* 0x00000006ff06723e */ /* 0x000fc600000000ff */
        /* <DEDUP_REMOVED lines=14> */
[----:B0-----:R-:W-:-:S02]  /*3cf60*/  PRMT R7, R4, 0x7610, R7 ;  /* 0x0000761004077816 */ /* 0x001fc40000000007 */
[----:B------:R-:W-:-:S05]  /*3cf70*/  @P6 MOV R4, R8 ;  /* 0x0000000800046202 */ /* 0x000fca0000000f00 */
[----:B------:R0:W-:Y:S01]  /*3cf80*/  @P6 STG.E.U16 desc[UR36][R4.64+0x170], R17 ;  /* 0x0001701104006986 */ /* 0x0001e2000c101524 */
[----:B------:R-:W-:Y:S01]  /*3cf90*/  FMUL R6, R165, R2 ;  /* 0x00000002a5067220 */ /* 0x000fe20000400000 */
[C---:B------:R-:W-:Y:S02]  /*3cfa0*/  ISETP.GT.AND P3, PT, R0.reuse, 0xc0, P1 ;  /* 0x000000c00000780c */ /* 0x040fe40000f64270 */
[----:B------:R-:W-:Y:S01]  /*3cfb0*/  ISETP.GT.AND P6, PT, R0, 0xc0, P4 ;  /* 0x000000c00000780c */ /* 0x000fe200027c4270 */
[----:B0-----:R-:W-:Y:S02]  /*3cfc0*/  @P2 IMAD.MOV.U32 R4, RZ, RZ, R8 ;  /* 0x000000ffff042224 */ /* 0x001fe400078e0008 */
[----:B------:R-:W-:Y:S01]  /*3cfd0*/  @P2 IMAD.MOV.U32 R5, RZ, RZ, R9 ;  /* 0x000000ffff052224 */ /* 0x000fe200078e0009 */
[----:B------:R-:W-:-:S04]  /*3cfe0*/  F2FP.F16.F32.PACK_AB R6, RZ, R6 ;  /* 0x00000006ff06723e */ /* 0x000fc800000000ff */
[----:B------:R0:W-:Y:S01]  /*3cff0*/  @P2 STG.E.U16 desc[UR36][R4.64+0x172], R7 ;  /* 0x0001720704002986 */ /* 0x0001e2000c101524 */
[----:B------:R-:W-:Y:S01]  /*3d000*/  ISETP.GT.AND P2, PT, R0, 0xc1, P1 ;  /* 0x000000c10000780c */ /* 0x000fe20000f44270 */
[-C--:B0-----:R-:W-:Y:S01]  /*3d010*/  FMUL R5, R163, R2.reuse ;  /* 0x00000002a3057220 */ /* 0x081fe20000400000 */
[----:B------:R-:W-:Y:S01]  /*3d020*/  FMUL R4, R162, R2 ;  /* 0x00000002a2047220 */ /* 0x000fe20000400000 */
[----:B------:R-:W-:-:S03]  /*3d030*/  PRMT R7, R6, 0x7610, R7 ;  /* 0x0000761006077816 */ /* 0x000fc60000000007 */
[----:B------:R-:W-:Y:S02]  /*3d040*/  F2FP.F16.F32.PACK_AB R5, RZ, R5 ;  /* 0x00000005ff05723e */ /* 0x000fe400000000ff */
[----:B------:R-:W-:Y:S01]  /*3d050*/  F2FP.F16.F32.PACK_AB R4, RZ, R4 ;  /* 0x00000004ff04723e */ /* 0x000fe200000000ff */
[----:B------:R0:W-:Y:S01]  /*3d060*/  @P3 STG.E.U16 desc[UR36][R10.64+0x180], R7 ;  /* 0x000180070a003986 */ /* 0x0001e2000c101524 */
[----:B------:R-:W-:Y:S01]  /*3d070*/  ISETP.GT.AND P3, PT, R0, 0xc1, P4 ;  /* 0x000000c10000780c */ /* 0x000fe20002764270 */
[----:B------:R-:W-:Y:S02]  /*3d080*/  FMUL R6, R160, R2 ;  /* 0x00000002a0067220 */ /* 0x000fe40000400000 */
[----:B------:R1:W-:Y:S01]  /*3d090*/  @P2 STG.E.U16 desc[UR36][R10.64+0x182], R5 ;  /* 0x000182050a002986 */ /* 0x0003e2000c101524 */
[----:B0-----:R-:W-:Y:S01]  /*3d0a0*/  PRMT R7, R4, 0x7610, R7 ;  /* 0x0000761004077816 */ /* 0x001fe20000000007 */
[----:B------:R-:W-:Y:S01]  /*3d0b0*/  @P6 IMAD.MOV.U32 R4, RZ, RZ, R8 ;  /* 0x000000ffff046224 */ /* 0x000fe200078e0008 */
[----:B-1----:R-:W-:-:S02]  /*3d0c0*/  @P6 MOV R5, R9 ;  /* 0x0000000900056202 */ /* 0x002fc40000000f00 */
[----:B------:R-:W-:-:S03]  /*3d0d0*/  F2FP.F16.F32.PACK_AB R6, RZ, R6 ;  /* 0x00000006ff06723e */ /* 0x000fc600000000ff */
        /* <DEDUP_REMOVED lines=44> */
[----:B------:R-:W-:-:S05]  /*3d3a0*/  @P2 IMAD.MOV.U32 R4, RZ, RZ, R8 ;  /* 0x000000ffff042224 */ /* 0x000fca00078e0008 */
[----:B------:R0:W-:Y:S02]  /*3d3b0*/  @P2 STG.E.U16 desc[UR36][R4.64+0x1a0], R7 ;  /* 0x0001a00704002986 */ /* 0x0001e4000c101524 */
[----:B0-----:R-:W-:Y:S01]  /*3d3c0*/  @P6 IMAD.MOV.U32 R4, RZ, RZ, R8 ;  /* 0x000000ffff046224 */ /* 0x001fe200078e0008 */
[----:B------:R-:W-:-:S05]  /*3d3d0*/  @P6 MOV R5, R9 ;  /* 0x0000000900056202 */ /* 0x000fca0000000f00 */
[----:B------:R0:W-:Y:S02]  /*3d3e0*/  @P6 STG.E.U16 desc[UR36][R4.64+0x1a2], R17 ;  /* 0x0001a21104006986 */ /* 0x0001e4000c101524 */
[-C--:B0-----:R-:W-:Y:S02]  /*3d3f0*/  FMUL R4, R19, R2.reuse ;  /* 0x0000000213047220 */ /* 0x081fe40000400000 */
[----:B------:R-:W2:Y:S01]  /*3d400*/  LDL.LU R19, [R1+0x404] ;  /* 0x0004040001137983 */ /* 0x000ea20000300800 */
[C---:B------:R-:W-:Y:S01]  /*3d410*/  ISETP.GT.AND P3, PT, R0.reuse, 0xd8, P1 ;  /* 0x000000d80000780c */ /* 0x040fe20000f64270 */
[-C--:B------:R-:W-:Y:S01]  /*3d420*/  FMUL R6, R153, R2.reuse ;  /* 0x0000000299067220 */ /* 0x080fe20000400000 */
[C---:B------:R-:W-:Y:S01]  /*3d430*/  ISETP.GT.AND P2, PT, R0.reuse, 0xd9, P1 ;  /* 0x000000d90000780c */ /* 0x040fe20000f44270 */
[----:B------:R-:W-:Y:S01]  /*3d440*/  FMUL R5, R23, R2 ;  /* 0x0000000217057220 */ /* 0x000fe20000400000 */
[----:B------:R-:W-:Y:S01]  /*3d450*/  ISETP.GT.AND P6, PT, R0, 0xd8, P4 ;  /* 0x000000d80000780c */ /* 0x000fe200027c4270 */
[----:B------:R-:W4:Y:S01]  /*3d460*/  LDL.LU R218, [R1+0x4ac] ;  /* 0x0004ac0001da7983 */ /* 0x000f220000300800 */
[----:B------:R-:W-:-:S02]  /*3d470*/  F2FP.F16.F32.PACK_AB R6, RZ, R6 ;  /* 0x00000006ff06723e */ /* 0x000fc400000000ff */
[----:B------:R-:W-:Y:S01]  /*3d480*/  F2FP.F16.F32.PACK_AB R5, RZ, R5 ;  /* 0x00000005ff05723e */ /* 0x000fe200000000ff */
[----:B------:R-:W5:Y:S01]  /*3d490*/  LDL.LU R216, [R1+0x4b0] ;  /* 0x0004b00001d87983 */ /* 0x000f620000300800 */
[----:B------:R-:W-:-:S03]  /*3d4a0*/  F2FP.F16.F32.PACK_AB R4, RZ, R4 ;  /* 0x00000004ff04723e */ /* 0x000fc600000000ff */
[----:B------:R0:W-:Y:S01]  /*3d4b0*/  @P3 STG.E.U16 desc[UR36][R10.64+0x1b0], R6 ;  /* 0x0001b0060a003986 */ /* 0x0001e2000c101524 */
[----:B------:R-:W-:Y:S02]  /*3d4c0*/  ISETP.GT.AND P3, PT, R0, 0xd9, P4 ;  /* 0x000000d90000780c */ /* 0x000fe40002764270 */
[----:B------:R-:W-:Y:S01]  /*3d4d0*/  PRMT R7, R4, 0x7610, R7 ;  /* 0x0000761004077816 */ /* 0x000fe20000000007 */
[----:B------:R1:W-:Y:S01]  /*3d4e0*/  @P2 STG.E.U16 desc[UR36][R10.64+0x1b2], R5 ;  /* 0x0001b2050a002986 */ /* 0x0003e2000c101524 */
[----:B------:R-:W-:-:S03]  /*3d4f0*/  @P6 IMAD.MOV.U32 R4, RZ, RZ, R8 ;  /* 0x000000ffff046224 */ /* 0x000fc600078e0008 */
[----:B------:R-:W5:Y:S01]  /*3d500*/  LDL.LU R217, [R1+0x4b4] ;  /* 0x0004b40001d97983 */ /* 0x000f620000300800 */
[----:B0-----:R-:W-:Y:S01]  /*3d510*/  FMUL R6, R219, R2 ;  /* 0x00000002db067220 */ /* 0x001fe20000400000 */
[----:B-1----:R-:W-:-:S04]  /*3d520*/  @P6 IMAD.MOV.U32 R5, RZ, RZ, R9 ;  /* 0x000000ffff056224 */ /* 0x002fc800078e0009 */
[----:B------:R-:W-:Y:S01]  /*3d530*/  F2FP.F16.F32.PACK_AB R6, RZ, R6 ;  /* 0x00000006ff06723e */ /* 0x000fe200000000ff */
[----:B------:R-:W5:Y:S03]  /*3d540*/  LDL.LU R215, [R1+0x4b8] ;  /* 0x0004b80001d77983 */ /* 0x000f660000300800 */
[----:B------:R-:W-:Y:S01]  /*3d550*/  PRMT R17, R6, 0x7610, R17 ;  /* 0x0000761006117816 */ /* 0x000fe20000000011 */
[----:B------:R0:W-:Y:S01]  /*3d560*/  @P6 STG.E.U16 desc[UR36][R4.64+0x1b0], R7 ;  /* 0x0001b00704006986 */ /* 0x0001e2000c101524 */
[----:B------:R-:W-:Y:S01]  /*3d570*/  FMUL R6, R235, R2 ;  /* 0x00000002eb067220 */ /* 0x000fe20000400000 */
[C---:B------:R-:W-:Y:S02]  /*3d580*/  ISETP.GT.AND P2, PT, R0.reuse, 0xe0, P1 ;  /* 0x000000e00000780c */ /* 0x040fe40000f44270 */
[----:B------:R-:W-:Y:S01]  /*3d590*/  ISETP.GT.AND P6, PT, R0, 0xe1, P1 ;  /* 0x000000e10000780c */ /* 0x000fe20000fc4270 */
[----:B------:R-:W5:Y:S04]  /*3d5a0*/  LDL.LU R214, [R1+0x4bc] ;  /* 0x0004bc0001d67983 */ /* 0x000f680000300800 */
[----:B------:R-:W5:Y:S01]  /*3d5b0*/  LDL.LU R212, [R1+0x4c0] ;  /* 0x0004c00001d47983 */ /* 0x000f620000300800 */
[----:B0-----:R-:W-:-:S02]  /*3d5c0*/  @P3 IMAD.MOV.U32 R4, RZ, RZ, R8 ;  /* 0x000000ffff043224 */ /* 0x001fc400078e0008 */
[----:B------:R-:W-:Y:S01]  /*3d5d0*/  FMUL R7, R220, R2 ;  /* 0x00000002dc077220 */ /* 0x000fe20000400000 */
[----:B------:R-:W-:Y:S01]  /*3d5e0*/  @P3 IMAD.MOV.U32 R5, RZ, RZ, R9 ;  /* 0x000000ffff053224 */ /* 0x000fe200078e0009 */
[----:B------:R-:W5:Y:S04]  /*3d5f0*/  LDL.LU R213, [R1+0x4c4] ;  /* 0x0004c40001d57983 */ /* 0x000f680000300800 */
[----:B------:R0:W-:Y:S01]  /*3d600*/  @P3 STG.E.U16 desc[UR36][R4.64+0x1b2], R17 ;  /* 0x0001b21104003986 */ /* 0x0001e2000c101524 */
[----:B------:R-:W-:-:S03]  /*3d610*/  ISETP.GT.AND P3, PT, R0, 0xe0, P4 ;  /* 0x000000e00000780c */ /* 0x000fc60002764270 */
[----:B------:R-:W5:Y:S04]  /*3d620*/  LDL.LU R211, [R1+0x4c8] ;  /* 0x0004c80001d37983 */ /* 0x000f680000300800 */
[----:B------:R-:W5:Y:S01]  /*3d630*/  LDL.LU R210, [R1+0x4cc] ;  /* 0x0004cc0001d27983 */ /* 0x000f620000300800 */
[----:B0-----:R-:W-:-:S03]  /*3d640*/  F2FP.F16.F32.PACK_AB R5, RZ, R7 ;  /* 0x00000007ff05723e */ /* 0x001fc600000000ff */
[----:B------:R-:W5:Y:S01]  /*3d650*/  LDL.LU R208, [R1+0x4d0] ;  /* 0x0004d00001d07983 */ /* 0x000f620000300800 */
[----:B------:R-:W-:Y:S01]  /*3d660*/  F2FP.F16.F32.PACK_AB R4, RZ, R6 ;  /* 0x00000006ff04723e */ /* 0x000fe200000000ff */
[----:B------:R-:W-:Y:S01]  /*3d670*/  FMUL R6, R234, R2 ;  /* 0x00000002ea067220 */ /* 0x000fe20000400000 */
[----:B------:R-:W-:Y:S01]  /*3d680*/  PRMT R7, R5, 0x7610, R7 ;  /* 0x0000761005077816 */ /* 0x000fe20000000007 */
[----:B------:R-:W5:Y:S01]  /*3d690*/  LDL.LU R209, [R1+0x4d4] ;  /* 0x0004d40001d17983 */ /* 0x000f620000300800 */
[----:B------:R-:W-:Y:S02]  /*3d6a0*/  PRMT R5, R4, 0x7610, R5 ;  /* 0x0000761004057816 */ /* 0x000fe40000000005 */
[----:B------:R-:W-:Y:S01]  /*3d6b0*/  F2FP.F16.F32.PACK_AB R4, RZ, R6 ;  /* 0x00000006ff04723e */ /* 0x000fe200000000ff */
[----:B------:R0:W-:Y:S01]  /*3d6c0*/  @P2 STG.E.U16 desc[UR36][R10.64+0x1c0], R7 ;  /* 0x0001c0070a002986 */ /* 0x0001e2000c101524 */
[----:B------:R-:W-:Y:S02]  /*3d6d0*/  ISETP.GT.AND P2, PT, R0, 0xe1, P4 ;  /* 0x000000e10000780c */ /* 0x000fe40002744270 */
[----:B------:R-:W-:Y:S01]  /*3d6e0*/  PRMT R17, R4, 0x7610, R17 ;  /* 0x0000761004117816 */ /* 0x000fe20000000011 */
[----:B------:R1:W-:Y:S01]  /*3d6f0*/  @P6 STG.E.U16 desc[UR36][R10.64+0x1c2], R5 ;  /* 0x0001c2050a006986 */ /* 0x0003e2000c101524 */
[----:B------:R-:W-:Y:S01]  /*3d700*/  @P3 MOV R4, R8 ;  /* 0x0000000800043202 */ /* 0x000fe20000000f00 */
[----:B------:R-:W-:-:S02]  /*3d710*/  FMUL R6, R233, R2 ;  /* 0x00000002e9067220 */ /* 0x000fc40000400000 */
[----:B------:R-:W5:Y:S01]  /*3d720*/  LDL.LU R207, [R1+0x4d8] ;  /* 0x0004d80001cf7983 */ /* 0x000f620000300800 */
[----:B0-----:R-:W-:Y:S01]  /*3d730*/  FMUL R7, R232, R2 ;  /* 0x00000002e8077220 */ /* 0x001fe20000400000 */
[----:B-1----:R-:W-:Y:S01]  /*3d740*/  @P3 IMAD.MOV.U32 R5, RZ, RZ, R9 ;  /* 0x000000ffff053224 */ /* 0x002fe200078e0009 */
[----:B------:R-:W-:Y:S01]  /*3d750*/  ISETP.GT.AND P6, PT, R0, 0xe8, P1 ;  /* 0x000000e80000780c */ /* 0x000fe20000fc4270 */
[----:B------:R-:W5:Y:S04]  /*3d760*/  LDL.LU R206, [R1+0x4dc] ;  /* 0x0004dc0001ce7983 */ /* 0x000f680000300800 */
[----:B------:R0:W-:Y:S04]  /*3d770*/  @P3 STG.E.U16 desc[UR36][R4.64+0x1c0], R17 ;  /* 0x0001c01104003986 */ /* 0x0001e8000c101524 */
[----:B------:R-:W5:Y:S01]  /*3d780*/  LDL.LU R204, [R1+0x4e0] ;  /* 0x0004e00001cc7983 */ /* 0x000f620000300800 */
[----:B0-----:R-:W-:-:S03]  /*3d790*/  F2FP.F16.F32.PACK_AB R5, RZ, R6 ;  /* 0x00000006ff05723e */ /* 0x001fc600000000ff */
[----:B------:R-:W5:Y:S01]  /*3d7a0*/  LDL.LU R205, [R1+0x4e4] ;  /* 0x0004e40001cd7983 */ /* 0x000f620000300800 */
[----:B------:R-:W-:Y:S02]  /*3d7b0*/  F2FP.F16.F32.PACK_AB R4, RZ, R7 ;  /* 0x00000007ff04723e */ /* 0x000fe400000000ff */
[----:B------:R-:W-:Y:S01]  /*3d7c0*/  PRMT R17, R5, 0x7610, R17 ;  /* 0x0000761005117816 */ /* 0x000fe20000000011 */
[----:B------:R-:W-:Y:S01]  /*3d7d0*/  @P2 IMAD.MOV.U32 R5, RZ, RZ, R9 ;  /* 0x000000ffff052224 */ /* 0x000fe200078e0009 */
[----:B------:R-:W-:Y:S01]  /*3d7e0*/  PRMT R7, R4, 0x7610, R7 ;  /* 0x0000761004077816 */ /* 0x000fe20000000007 */
[----:B------:R-:W-:Y:S01]  /*3d7f0*/  @P2 IMAD.MOV.U32 R4, RZ, RZ, R8 ;  /* 0x000000ffff042224 */ /* 0x000fe200078e0008 */
[C---:B------:R-:W-:Y:S01]  /*3d800*/  ISETP.GT.AND P3, PT, R0.reuse, 0xe9, P1 ;  /* 0x000000e90000780c */ /* 0x040fe20000f64270 */
[----:B------:R-:W-:Y:S01]  /*3d810*/  FMUL R6, R231, R2 ;  /* 0x00000002e7067220 */ /* 0x000fe20000400000 */
[----:B------:R-:W5:Y:S04]  /*3d820*/  LDL.LU R203, [R1+0x4e8] ;  /* 0x0004e80001cb7983 */ /* 0x000f680000300800 */
[----:B------:R0:W-:Y:S01]  /*3d830*/  @P2 STG.E.U16 desc[UR36][R4.64+0x1c2], R17 ;  /* 0x0001c21104002986 */ /* 0x0001e2000c101524 */
[----:B------:R-:W-:-:S03]  /*3d840*/  ISETP.GT.AND P2, PT, R0, 0xe8, P4 ;  /* 0x000000e80000780c */ /* 0x000fc60002744270 */
[----:B------:R1:W-:Y:S01]  /*3d850*/  @P6 STG.E.U16 desc[UR36][R10.64+0x1d0], R7 ;  /* 0x0001d0070a006986 */ /* 0x0003e2000c101524 */
[----:B------:R-:W-:Y:S02]  /*3d860*/  ISETP.GT.AND P6, PT, R0, 0xe9, P4 ;  /* 0x000000e90000780c */ /* 0x000fe400027c4270 */
[----:B------:R-:W-:Y:S01]  /*3d870*/  F2FP.F16.F32.PACK_AB R6, RZ, R6 ;  /* 0x00000006ff06723e */ /* 0x000fe200000000ff */
[----:B------:R-:W5:Y:S01]  /*3d880*/  LDL.LU R202, [R1+0x4ec] ;  /* 0x0004ec0001ca7983 */ /* 0x000f620000300800 */
[-C--:B0-----:R-:W-:Y:S01]  /*3d890*/  FMUL R5, R230, R2.reuse ;  /* 0x00000002e6057220 */ /* 0x081fe20000400000 */
[----:B------:R-:W-:Y:S02]  /*3d8a0*/  FMUL R4, R229, R2 ;  /* 0x00000002e5047220 */ /* 0x000fe40000400000 */
[----:B------:R0:W-:Y:S02]  /*3d8b0*/  @P3 STG.E.U16 desc[UR36][R10.64+0x1d2], R6 ;  /* 0x0001d2060a003986 */ /* 0x0001e4000c101524 */
[----:B------:R-:W-:-:S02]  /*3d8c0*/  F2FP.F16.F32.PACK_AB R5, RZ, R5 ;  /* 0x00000005ff05723e */ /* 0x000fc400000000ff */
[----:B------:R-:W5:Y:S01]  /*3d8d0*/  LDL.LU R200, [R1+0x4f0] ;  /* 0x0004f00001c87983 */ /* 0x000f620000300800 */
[----:B------:R-:W-:Y:S02]  /*3d8e0*/  F2FP.F16.F32.PACK_AB R4, RZ, R4 ;  /* 0x00000004ff04723e */ /* 0x000fe400000000ff */
[----:B-1----:R-:W-:Y:S01]  /*3d8f0*/  PRMT R7, R5, 0x7610, R7 ;  /* 0x0000761005077816 */ /* 0x002fe20000000007 */
[----:B------:R-:W5:Y:S01]  /*3d900*/  LDL.LU R201, [R1+0x4f4] ;  /* 0x0004f40001c97983 */ /* 0x000f620000300800 */
[----:B------:R-:W-:Y:S01]  /*3d910*/  PRMT R17, R4, 0x7610, R17 ;  /* 0x0000761004117816 */ /* 0x000fe20000000011 */
[----:B------:R-:W-:Y:S01]  /*3d920*/  @P2 IMAD.MOV.U32 R4, RZ, RZ, R8 ;  /* 0x000000ffff042224 */ /* 0x000fe200078e0008 */
[----:B------:R-:W-:Y:S01]  /*3d930*/  @P2 MOV R5, R9 ;  /* 0x0000000900052202 */ /* 0x000fe20000000f00 */
[----:B0-----:R-:W-:Y:S01]  /*3d940*/  FMUL R6, R228, R2 ;  /* 0x00000002e4067220 */ /* 0x001fe20000400000 */
[----:B------:R-:W-:Y:S01]  /*3d950*/  ISETP.GT.AND P3, PT, R0, 0xf0, P1 ;  /* 0x000000f00000780c */ /* 0x000fe20000f64270 */
[----:B------:R-:W5:Y:S04]  /*3d960*/  LDL.LU R199, [R1+0x4f8] ;  /* 0x0004f80001c77983 */ /* 0x000f680000300800 */
[----:B------:R0:W-:Y:S04]  /*3d970*/  @P2 STG.E.U16 desc[UR36][R4.64+0x1d0], R7 ;  /* 0x0001d00704002986 */ /* 0x0001e8000c101524 */
[----:B------:R-:W5:Y:S01]  /*3d980*/  LDL.LU R198, [R1+0x4fc] ;  /* 0x0004fc0001c67983 */ /* 0x000f620000300800 */
[----:B------:R-:W-:-:S03]  /*3d990*/  F2FP.F16.F32.PACK_AB R6, RZ, R6 ;  /* 0x00000006ff06723e */ /* 0x000fc600000000ff */
[----:B------:R-:W5:Y:S01]  /*3d9a0*/  LDL.LU R196, [R1+0x500] ;  /* 0x0005000001c47983 */ /* 0x000f620000300800 */
[----:B0-----:R-:W-:-:S03]  /*3d9b0*/  @P6 IMAD.MOV.U32 R4, RZ, RZ, R8 ;  /* 0x000000ffff046224 */ /* 0x001fc600078e0008 */
[----:B------:R-:W5:Y:S01]  /*3d9c0*/  LDL.LU R197, [R1+0x504] ;  /* 0x0005040001c57983 */ /* 0x000f620000300800 */
[----:B------:R-:W-:Y:S01]  /*3d9d0*/  @P6 IMAD.MOV.U32 R5, RZ, RZ, R9 ;  /* 0x000000ffff056224 */ /* 0x000fe200078e0009 */
[C---:B------:R-:W-:Y:S02]  /*3d9e0*/  ISETP.GT.AND P2, PT, R0.reuse, 0xf1, P1 ;  /* 0x000000f10000780c */ /* 0x040fe40000f44270 */
[----:B------:R-:W5:Y:S04]  /*3d9f0*/  LDL.LU R195, [R1+0x508] ;  /* 0x0005080001c37983 */ /* 0x000f680000300800 */
[----:B------:R0:W-:Y:S01]  /*3da00*/  @P6 STG.E.U16 desc[UR36][R4.64+0x1d2], R17 ;  /* 0x0001d21104006986 */ /* 0x0001e2000c101524 */
[----:B------:R-:W-:-:S03]  /*3da10*/  ISETP.GT.AND P6, PT, R0, 0xf0, P4 ;  /* 0x000000f00000780c */ /* 0x000fc600027c4270 */
[----:B------:R-:W5:Y:S04]  /*3da20*/  LDL.LU R194, [R1+0x50c] ;  /* 0x00050c0001c27983 */ /* 0x000f680000300800 */
[----:B------:R-:W5:Y:S01]  /*3da30*/  LDL.LU R192, [R1+0x510] ;  /* 0x0005100001c07983 */ /* 0x000f620000300800 */
[----:B0-----:R-:W-:-:S03]  /*3da40*/  FMUL R4, R227, R2 ;  /* 0x00000002e3047220 */ /* 0x001fc60000400000 */
[----:B------:R-:W5:Y:S01]  /*3da50*/  LDL.LU R193, [R1+0x514] ;  /* 0x0005140001c17983 */ /* 0x000f620000300800 */
[----:B------:R-:W-:-:S03]  /*3da60*/  FMUL R5, R226, R2 ;  /* 0x00000002e2057220 */ /* 0x000fc60000400000 */
[----:B------:R-:W5:Y:S01]  /*3da70*/  LDL.LU R191, [R1+0x518] ;  /* 0x0005180001bf7983 */ /* 0x000f620000300800 */
[----:B------:R-:W-:-:S03]  /*3da80*/  F2FP.F16.F32.PACK_AB R4, RZ, R4 ;  /* 0x00000004ff04723e */ /* 0x000fc600000000ff */
[----:B------:R-:W5:Y:S04]  /*3da90*/  LDL.LU R190, [R1+0x51c] ;  /* 0x00051c0001be7983 */ /* 0x000f680000300800 */
[----:B------:R0:W-:Y:S04]  /*3daa0*/  @P3 STG.E.U16 desc[UR36][R10.64+0x1e0], R6 ;  /* 0x0001e0060a003986 */ /* 0x0001e8000c101524 */
[----:B------:R-:W5:Y:S01]  /*3dab0*/  LDL.LU R188, [R1+0x520] ;  /* 0x0005200001bc7983 */ /* 0x000f620000300800 */
[----:B------:R-:W-:-:S03]  /*3dac0*/  ISETP.GT.AND P3, PT, R0, 0xf1, P4 ;  /* 0x000000f10000780c */ /* 0x000fc60002764270 */
[----:B------:R-:W5:Y:S01]  /*3dad0*/  LDL.LU R189, [R1+0x524] ;  /* 0x0005240001bd7983 */ /* 0x000f620000300800 */
[----:B------:R-:W-:Y:S01]  /*3dae0*/  PRMT R7, R4, 0x7610, R7 ;  /* 0x0000761004077816 */ /* 0x000fe20000000007 */
[----:B0-----:R-:W-:Y:S02]  /*3daf0*/  FMUL R6, R225, R2 ;  /* 0x00000002e1067220 */ /* 0x001fe40000400000 */
[----:B------:R-:W5:Y:S01]  /*3db00*/  LDL.LU R187, [R1+0x528] ;  /* 0x0005280001bb7983 */ /* 0x000f620000300800 */
[----:B------:R-:W-:-:S03]  /*3db10*/  F2FP.F16.F32.PACK_AB R5, RZ, R5 ;  /* 0x00000005ff05723e */ /* 0x000fc600000000ff */
[----:B------:R-:W5:Y:S01]  /*3db20*/  LDL.LU R186, [R1+0x52c] ;  /* 0x00052c0001ba7983 */ /* 0x000f620000300800 */
[----:B------:R-:W-:-:S03]  /*3db30*/  F2FP.F16.F32.PACK_AB R4, RZ, R6 ;  /* 0x00000006ff04723e */ /* 0x000fc600000000ff */
[----:B------:R-:W5:Y:S04]  /*3db40*/  LDL.LU R184, [R1+0x530] ;  /* 0x0005300001b87983 */ /* 0x000f680000300800 */
[----:B------:R-:W5:Y:S04]  /*3db50*/  LDL.LU R185, [R1+0x534] ;  /* 0x0005340001b97983 */ /* 0x000f680000300800 */
[----:B------:R-:W5:Y:S01]  /*3db60*/  LDL.LU R183, [R1+0x538] ;  /* 0x0005380001b77983 */ /* 0x000f620000300800 */
[----:B------:R-:W-:-:S03]  /*3db70*/  PRMT R6, R5, 0x7610, R6 ;  /* 0x0000761005067816 */ /* 0x000fc60000000006 */
[----:B------:R-:W5:Y:S01]  /*3db80*/  LDL.LU R182, [R1+0x53c] ;  /* 0x00053c0001b67983 */ /* 0x000f620000300800 */
[----:B------:R-:W-:-:S03]  /*3db90*/  @P6 IMAD.MOV.U32 R5, RZ, RZ, R9 ;  /* 0x000000ffff056224 */ /* 0x000fc600078e0009 */
[----:B------:R-:W5:Y:S04]  /*3dba0*/  LDL.LU R180, [R1+0x540] ;  /* 0x0005400001b47983 */ /* 0x000f680000300800 */
[----:B------:R0:W-:Y:S04]  /*3dbb0*/  @P2 STG.E.U16 desc[UR36][R10.64+0x1e2], R7 ;  /* 0x0001e2070a002986 */ /* 0x0001e8000c101524 */
[----:B------:R-:W5:Y:S04]  /*3dbc0*/  LDL.LU R181, [R1+0x544] ;  /* 0x0005440001b57983 */ /* 0x000f680000300800 */
[----:B------:R-:W5:Y:S01]  /*3dbd0*/  LDL.LU R179, [R1+0x548] ;  /* 0x0005480001b37983 */ /* 0x000f620000300800 */
[----:B0-----:R-:W-:Y:S01]  /*3dbe0*/  PRMT R7, R4, 0x7610, R7 ;  /* 0x0000761004077816 */ /* 0x001fe20000000007 */
[----:B------:R-:W-:-:S02]  /*3dbf0*/  @P6 IMAD.MOV.U32 R4, RZ, RZ, R8 ;  /* 0x000000ffff046224 */ /* 0x000fc400078e0008 */
[----:B------:R-:W5:Y:S04]  /*3dc00*/  LDL.LU R178, [R1+0x54c] ;  /* 0x00054c0001b27983 */ /* 0x000f680000300800 */
[----:B------:R-:W5:Y:S04]  /*3dc10*/  LDL.LU R176, [R1+0x550] ;  /* 0x0005500001b07983 */ /* 0x000f680000300800 */
[----:B------:R-:W5:Y:S04]  /*3dc20*/  LDL.LU R177, [R1+0x554] ;  /* 0x0005540001b17983 */ /* 0x000f680000300800 */
[----:B------:R-:W5:Y:S04]  /*3dc30*/  LDL.LU R175, [R1+0x558] ;  /* 0x0005580001af7983 */ /* 0x000f680000300800 */
[----:B------:R-:W5:Y:S04]  /*3dc40*/  LDL.LU R174, [R1+0x55c] ;  /* 0x00055c0001ae7983 */ /* 0x000f680000300800 */
[----:B------:R0:W-:Y:S04]  /*3dc50*/  @P6 STG.E.U16 desc[UR36][R4.64+0x1e0], R6 ;  /* 0x0001e00604006986 */ /* 0x0001e8000c101524 */
[----:B------:R-:W5:Y:S04]  /*3dc60*/  LDL.LU R172, [R1+0x560] ;  /* 0x0005600001ac7983 */ /* 0x000f680000300800 */
[----:B------:R-:W5:Y:S01]  /*3dc70*/  LDL.LU R173, [R1+0x564] ;  /* 0x0005640001ad7983 */ /* 0x000f620000300800 */
[----:B0-----:R-:W-:Y:S01]  /*3dc80*/  @P3 MOV R4, R8 ;  /* 0x0000000800043202 */ /* 0x001fe20000000f00 */
[----:B------:R-:W-:-:S02]  /*3dc90*/  @P3 IMAD.MOV.U32 R5, RZ, RZ, R9 ;  /* 0x000000ffff053224 */ /* 0x000fc400078e0009 */
[----:B------:R-:W5:Y:S01]  /*3dca0*/  LDL.LU R171, [R1+0x568] ;  /* 0x0005680001ab7983 */ /* 0x000f620000300800 */
[----:B------:R-:W-:-:S03]  /*3dcb0*/  FMUL R6, R224, R2 ;  /* 0x00000002e0067220 */ /* 0x000fc60000400000 */
[----:B------:R-:W5:Y:S01]  /*3dcc0*/  LDL.LU R170, [R1+0x56c] ;  /* 0x00056c0001aa7983 */ /* 0x000f620000300800 */
[----:B------:R-:W-:-:S03]  /*3dcd0*/  ISETP.GT.AND P2, PT, R0, 0xf8, P1 ;  /* 0x000000f80000780c */ /* 0x000fc60000f44270 */
[----:B------:R-:W5:Y:S01]  /*3dce0*/  LDL.LU R168, [R1+0x570] ;  /* 0x0005700001a87983 */ /* 0x000f620000300800 */
[----:B------:R-:W-:-:S03]  /*3dcf0*/  ISETP.GT.AND P6, PT, R0, 0xf8, P4 ;  /* 0x000000f80000780c */ /* 0x000fc600027c4270 */
[----:B------:R-:W5:Y:S04]  /*3dd00*/  LDL.LU R169, [R1+0x574] ;  /* 0x0005740001a97983 */ /* 0x000f680000300800 */
[----:B------:R0:W-:Y:S01]  /*3dd10*/  @P3 STG.E.U16 desc[UR36][R4.64+0x1e2], R7 ;  /* 0x0001e20704003986 */ /* 0x0001e2000c101524 */
[----:B------:R-:W-:-:S03]  /*3dd20*/  ISETP.GT.AND P3, PT, R0, 0xf9, P1 ;  /* 0x000000f90000780c */ /* 0x000fc60000f64270 */
[----:B------:R-:W5:Y:S04]  /*3dd30*/  LDL.LU R167, [R1+0x578] ;  /* 0x0005780001a77983 */ /* 0x000f680000300800 */
[----:B------:R-:W5:Y:S04]  /*3dd40*/  LDL.LU R166, [R1+0x57c] ;  /* 0x00057c0001a67983 */ /* 0x000f680000300800 */
[----:B------:R-:W5:Y:S01]  /*3dd50*/  LDL.LU R164, [R1+0x580] ;  /* 0x0005800001a47983 */ /* 0x000f620000300800 */
[----:B0-----:R-:W-:Y:S01]  /*3dd60*/  FMUL R5, R223, R2 ;  /* 0x00000002df057220 */ /* 0x001fe20000400000 */
[----:B------:R-:W-:-:S02]  /*3dd70*/  F2FP.F16.F32.PACK_AB R4, RZ, R6 ;  /* 0x00000006ff04723e */ /* 0x000fc400000000ff */
[----:B------:R-:W5:Y:S01]  /*3dd80*/  LDL.LU R165, [R1+0x584] ;  /* 0x0005840001a57983 */ /* 0x000f620000300800 */
[----:B------:R-:W-:-:S03]  /*3dd90*/  FMUL R7, R222, R2 ;  /* 0x00000002de077220 */ /* 0x000fc60000400000 */
[----:B------:R-:W5:Y:S01]  /*3dda0*/  LDL.LU R163, [R1+0x588] ;  /* 0x0005880001a37983 */ /* 0x000f620000300800 */
[----:B------:R-:W-:-:S03]  /*3ddb0*/  PRMT R17, R4, 0x7610, R17 ;  /* 0x0000761004117816 */ /* 0x000fc60000000011 */
[----:B------:R-:W5:Y:S01]  /*3ddc0*/  LDL.LU R162, [R1+0x58c] ;  /* 0x00058c0001a27983 */ /* 0x000f620000300800 */
[----:B------:R-:W-:-:S03]  /*3ddd0*/  F2FP.F16.F32.PACK_AB R5, RZ, R5 ;  /* 0x00000005ff05723e */ /* 0x000fc600000000ff */
[----:B------:R-:W5:Y:S01]  /*3dde0*/  LDL.LU R160, [R1+0x590] ;  /* 0x0005900001a07983 */ /* 0x000f620000300800 */
[----:B------:R-:W-:-:S03]  /*3ddf0*/  F2FP.F16.F32.PACK_AB R4, RZ, R7 ;  /* 0x00000007ff04723e */ /* 0x000fc600000000ff */
[----:B------:R-:W5:Y:S01]  /*3de00*/  LDL.LU R161, [R1+0x594] ;  /* 0x0005940001a17983 */ /* 0x000f620000300800 */
[----:B------:R-:W-:-:S03]  /*3de10*/  USHF.L.U32 UR11, UR8, 0x9, URZ ;  /* 0x00000009080b7899 */ /* 0x000fc6000800063f */
[----:B------:R-:W5:Y:S04]  /*3de20*/  LDL.LU R159, [R1+0x598] ;  /* 0x00059800019f7983 */ /* 0x000f680000300800 */
[----:B------:R-:W5:Y:S04]  /*3de30*/  LDL.LU R158, [R1+0x59c] ;  /* 0x00059c00019e7983 */ /* 0x000f680000300800 */
[----:B------:R-:W5:Y:S04]  /*3de40*/  LDL.LU R156, [R1+0x5a0] ;  /* 0x0005a000019c7983 */ /* 0x000f680000300800 */
[----:B------:R-:W5:Y:S04]  /*3de50*/  LDL.LU R157, [R1+0x5a4] ;  /* 0x0005a400019d7983 */ /* 0x000f680000300800 */
[----:B------:R-:W5:Y:S01]  /*3de60*/  LDL.LU R155, [R1+0x5a8] ;  /* 0x0005a800019b7983 */ /* 0x000f620000300800 */
[----:B------:R-:W-:-:S03]  /*3de70*/  FMUL R6, R221, R2 ;  /* 0x00000002dd067220 */ /* 0x000fc60000400000 */
[----:B------:R-:W5:Y:S01]  /*3de80*/  LDL.LU R154, [R1+0x5ac] ;  /* 0x0005ac00019a7983 */ /* 0x000f620000300800 */
[----:B------:R-:W-:-:S03]  /*3de90*/  USHF.L.U64.HI UR10, UR8, 0x9, UR9 ;  /* 0x00000009080a7899 */ /* 0x000fc60008010209 */
[----:B------:R0:W-:Y:S01]  /*3dea0*/  @P2 STG.E.U16 desc[UR36][R10.64+0x1f0], R17 ;  /* 0x0001f0110a002986 */ /* 0x0001e2000c101524 */
[----:B------:R-:W-:-:S03]  /*3deb0*/  ISETP.GT.AND P2, PT, R0, 0xf9, P4 ;  /* 0x000000f90000780c */ /* 0x000fc60002744270 */
[----:B------:R-:W5:Y:S01]  /*3dec0*/  LDL.LU R152, [R1+0x5b0] ;  /* 0x0005b00001987983 */ /* 0x000f620000300800 */
[----:B------:R-:W-:-:S03]  /*3ded0*/  IMAD.U32 R7, RZ, RZ, UR11 ;  /* 0x0000000bff077e24 */ /* 0x000fc6000f8e00ff */
[----:B------:R1:W-:Y:S01]  /*3dee0*/  @P3 STG.E.U16 desc[UR36][R10.64+0x1f2], R5 ;  /* 0x0001f2050a003986 */ /* 0x0003e2000c101524 */
[----:B0-----:R-:W-:-:S03]  /*3def0*/  PRMT R17, R4, 0x7610, R17 ;  /* 0x0000761004117816 */ /* 0x001fc60000000011 */
[----:B------:R-:W5:Y:S01]  /*3df00*/  LDL.LU R153, [R1+0x5b4] ;  /* 0x0005b40001997983 */ /* 0x000f620000300800 */
[----:B------:R-:W-:-:S03]  /*3df10*/  @P6 IMAD.MOV.U32 R4, RZ, RZ, R8 ;  /* 0x000000ffff046224 */ /* 0x000fc600078e0008 */
[----:B------:R-:W5:Y:S01]  /*3df20*/  LDL.LU R23, [R1+0x5b8] ;  /* 0x0005b80001177983 */ /* 0x000f620000300800 */
[----:B-1----:R-:W-:-:S03]  /*3df30*/  @P6 IMAD.MOV.U32 R5, RZ, RZ, R9 ;  /* 0x000000ffff056224 */ /* 0x002fc600078e0009 */
[----:B------:R-:W5:Y:S04]  /*3df40*/  LDL.LU R219, [R1+0x5bc] ;  /* 0x0005bc0001db7983 */ /* 0x000f680000300800 */
[----:B------:R-:W5:Y:S04]  /*3df50*/  LDL.LU R220, [R1+0x5c0] ;  /* 0x0005c00001dc7983 */ /* 0x000f680000300800 */
[----:B------:R-:W5:Y:S04]  /*3df60*/  LDL.LU R235, [R1+0x5c4] ;  /* 0x0005c40001eb7983 */ /* 0x000f680000300800 */
[----:B------:R-:W5:Y:S04]  /*3df70*/  LDL.LU R234, [R1+0x5c8] ;  /* 0x0005c80001ea7983 */ /* 0x000f680000300800 */
[----:B------:R0:W-:Y:S04]  /*3df80*/  @P6 STG.E.U16 desc[UR36][R4.64+0x1f0], R17 ;  /* 0x0001f01104006986 */ /* 0x0001e8000c101524 */
[----:B------:R-:W5:Y:S04]  /*3df90*/  LDL.LU R233, [R1+0x5cc] ;  /* 0x0005cc0001e97983 */ /* 0x000f680000300800 */
[----:B------:R-:W5:Y:S01]  /*3dfa0*/  LDL.LU R232, [R1+0x5d0] ;  /* 0x0005d00001e87983 */ /* 0x000f620000300800 */
[----:B0-----:R-:W-:-:S03]  /*3dfb0*/  F2FP.F16.F32.PACK_AB R5, RZ, R6 ;  /* 0x00000006ff05723e */ /* 0x001fc600000000ff */
[----:B------:R-:W5:Y:S01]  /*3dfc0*/  LDL.LU R231, [R1+0x5d4] ;  /* 0x0005d40001e77983 */ /* 0x000f620000300800 */
[----:B------:R-:W-:Y:S02]  /*3dfd0*/  MOV R6, UR10 ;  /* 0x0000000a00067c02 */ /* 0x000fe40008000f00 */
[----:B------:R-:W-:Y:S01]  /*3dfe0*/  IADD3 R4, P3, P6, R12, UR5, R7 ;  /* 0x000000050c047c10 */ /* 0x000fe2000fe7e007 */
[----:B------:R-:W5:Y:S01]  /*3dff0*/  LDL.LU R230, [R1+0x5d8] ;  /* 0x0005d80001e67983 */ /* 0x000f620000300800 */
[----:B------:R-:W-:Y:S01]  /*3e000*/  PRMT R17, R5, 0x7610, R17 ;  /* 0x0000761005117816 */ /* 0x000fe20000000011 */
[----:B------:R-:W-:Y:S01]  /*3e010*/  @P2 IMAD.MOV.U32 R7, RZ, RZ, R9 ;  /* 0x000000ffff072224 */ /* 0x000fe200078e0009 */
[----:B------:R-:W-:Y:S01]  /*3e020*/  IADD3.X R5, R13, UR4, R6, P3, P6 ;  /* 0x000000040d057c10 */ /* 0x000fe20009fec406 */
[----:B------:R-:W5:Y:S01]  /*3e030*/  LDL.LU R229, [R1+0x5dc] ;  /* 0x0005dc0001e57983 */ /* 0x000f620000300800 */
[----:B------:R-:W-:-:S03]  /*3e040*/  @P2 IMAD.MOV.U32 R6, RZ, RZ, R8 ;  /* 0x000000ffff062224 */ /* 0x000fc600078e0008 */
[----:B------:R-:W5:Y:S04]  /*3e050*/  LDL.LU R228, [R1+0x5e0] ;  /* 0x0005e00001e47983 */ /* 0x000f680000300800 */
[----:B------:R-:W5:Y:S04]  /*3e060*/  LDL.LU R227, [R1+0x5e4] ;  /* 0x0005e40001e37983 */ /* 0x000f680000300800 */
[----:B------:R-:W5:Y:S04]  /*3e070*/  LDL.LU R226, [R1+0x5e8] ;  /* 0x0005e80001e27983 */ /* 0x000f680000300800 */
[----:B------:R-:W5:Y:S04]  /*3e080*/  LDL.LU R225, [R1+0x5ec] ;  /* 0x0005ec0001e17983 */ /* 0x000f680000300800 */
[----:B------:R-:W5:Y:S04]  /*3e090*/  LDL.LU R224, [R1+0x5f0] ;  /* 0x0005f00001e07983 */ /* 0x000f680000300800 */
[----:B------:R-:W5:Y:S04]  /*3e0a0*/  LDL.LU R223, [R1+0x5f4] ;  /* 0x0005f40001df7983 */ /* 0x000f680000300800 */
[----:B------:R-:W5:Y:S04]  /*3e0b0*/  LDL.LU R222, [R1+0x5f8] ;  /* 0x0005f80001de7983 */ /* 0x000f680000300800 */
[----:B------:R2:W-:Y:S04]  /*3e0c0*/  @P2 STG.E.U16 desc[UR36][R6.64+0x1f2], R17 ;  /* 0x0001f21106002986 */ /* 0x0005e8000c101524 */
[----:B------:R-:W5:Y:S01]  /*3e0d0*/  LDL.LU R221, [R1+0x5fc] ;  /* 0x0005fc0001dd7983 */ /* 0x000f620000300800 */
[----:B--2---:R-:W-:-:S03]  /*3e0e0*/  FMUL R17, R19, R2 ;  /* 0x0000000213117220 */ /* 0x004fc60000400000 */
[----:B------:R-:W2:Y:S01]  /*3e0f0*/  LDL.LU R19, [R1+0x408] ;  /* 0x0004080001137983 */ /* 0x000ea20000300800 */
[----:B------:R-:W-:Y:S01]  /*3e100*/  ISETP.GT.AND P3, PT, R3, 0x100, PT ;  /* 0x000001000300780c */ /* 0x000fe20003f64270 */
[----:B---3--:R-:W-:-:S03]  /*3e110*/  FMUL R18, R18, R2 ;  /* 0x0000000212127220 */ /* 0x008fc60000400000 */
[----:B------:R-:W-:Y:S02]  /*3e120*/  ISETP.GT.AND P2, PT, R0, RZ, P3 ;  /* 0x000000ff0000720c */ /* 0x000fe40001f44270 */
[----:B------:R-:W-:Y:S02]  /*3e130*/  IADD3 R6, P6, R12, UR11, RZ ;  /* 0x0000000b0c067c10 */ /* 0x000fe4000ffde0ff */
[----:B------:R-:W-:Y:S02]  /*3e140*/  F2FP.F16.F32.PACK_AB R18, RZ, R18 ;  /* 0x00000012ff12723e */ /* 0x000fe400000000ff */
[----:B------:R-:W-:Y:S02]  /*3e150*/  IADD3.X R7, R13, UR10, RZ, P6, !PT ;  /* 0x0000000a0d077c10 */ /* 0x000fe4000b7fe4ff */
[----:B------:R-:W-:-:S05]  /*3e160*/  ISETP.GT.AND P6, PT, R0, 0x1, P3 ;  /* 0x000000010000780c */ /* 0x000fca0001fc4270 */
[----:B------:R-:W-:Y:S01]  /*3e170*/  @P2 STG.E.U16 desc[UR36][R6.64], R18 ;  /* 0x0000001206002986 */ /* 0x000fe2000c101524 */
[----:B------:R-:W-:Y:S02]  /*3e180*/  ISETP.GT.AND P2, PT, R3, 0x108, PT ;  /* 0x000001080300780c */ /* 0x000fe40003f44270 */
[----:B------:R-:W-:-:S05]  /*3e190*/  F2FP.F16.F32.PACK_AB R17, RZ, R17 ;  /* 0x00000011ff11723e */ /* 0x000fca00000000ff */
[----:B------:R0:W-:Y:S01]  /*3e1a0*/  @P6 STG.E.U16 desc[UR36][R6.64+0x2], R17 ;  /* 0x0000021106006986 */ /* 0x0001e2000c101524 */
[----:B--2---:R-:W-:-:S05]  /*3e1b0*/  FMUL R3, R19, R2 ;  /* 0x0000000213037220 */ /* 0x004fca0000400000 */
[----:B------:R-:W-:-:S04]  /*3e1c0*/  F2FP.F16.F32.PACK_AB R3, RZ, R3 ;  /* 0x00000003ff03723e */ /* 0x000fc800000000ff */
[----:B0-----:R-:W-:Y:S02]  /*3e1d0*/  PRMT R17, R3, 0x7610, R17 ;  /* 0x0000761003117816 */ /* 0x001fe40000000011 */
[----:B------:R-:W2:Y:S01]  /*3e1e0*/  LDL.LU R3, [R1+0x40c] ;  /* 0x00040c0001037983 */ /* 0x000ea20000300800 */
[----:B------:R-:W-:-:S04]  /*3e1f0*/  IADD3 R18, P6, R6, UR5, RZ ;  /* 0x0000000506127c10 */ /* 0x000fc8000ffde0ff */
[----:B------:R-:W-:Y:S02]  /*3e200*/  IADD3.X R19, R7, UR4, RZ, P6, !PT ;  /* 0x0000000407137c10 */ /* 0x000fe4000b7fe4ff */
[----:B------:R-:W-:-:S13]  /*3e210*/  ISETP.GT.AND P6, PT, R0, RZ, P2 ;  /* 0x000000ff0000720c */ /* 0x000fda00017c4270 */
[----:B------:R0:W-:Y:S01]  /*3e220*/  @P6 STG.E.U16 desc[UR36][R18.64], R17 ;  /* 0x0000001112006986 */ /* 0x0001e2000c101524 */
[----:B------:R-:W-:Y:S01]  /*3e230*/  ISETP.GT.AND P6, PT, R0, 0x1, P2 ;  /* 0x000000010000780c */ /* 0x000fe200017c4270 */
[----:B--2---:R-:W-:-:S05]  /*3e240*/  FMUL R3, R3, R2 ;  /* 0x0000000203037220 */ /* 0x004fca0000400000 */
[----:B------:R-:W-:-:S04]  /*3e250*/  F2FP.F16.F32.PACK_AB R3, RZ, R3 ;  /* 0x00000003ff03723e */ /* 0x000fc800000000ff */
[----:B0-----:R-:W-:Y:S02]  /*3e260*/  PRMT R17, R3, 0x7610, R17 ;  /* 0x0000761003117816 */ /* 0x001fe40000000011 */
[----:B------:R-:W2:Y:S04]  /*3e270*/  LDL.LU R3, [R1+0x410] ;  /* 0x0004100001037983 */ /* 0x000ea80000300800 */
[----:B------:R0:W-:Y:S04]  /*3e280*/  @P6 STG.E.U16 desc[UR36][R18.64+0x2], R17 ;  /* 0x0000021112006986 */ /* 0x0001e8000c101524 */
[----:B0-----:R-:W3:Y:S01]  /*3e290*/  LDL.LU R19, [R1+0x414] ;  /* 0x0004140001137983 */ /* 0x001ee20000300800 */
[----:B------:R-:W-:Y:S01]  /*3e2a0*/  ISETP.GT.AND P6, PT, R0, 0x8, P3 ;  /* 0x000000080000780c */ /* 0x000fe20001fc4270 */
[----:B--2---:R-:W-:-:S05]  /*3e2b0*/  FMUL R3, R3, R2 ;  /* 0x0000000203037220 */ /* 0x004fca0000400000 */
[----:B------:R-:W-:-:S04]  /*3e2c0*/  F2FP.F16.F32.PACK_AB R3, RZ, R3 ;  /* 0x00000003ff03723e */ /* 0x000fc800000000ff */
[----:B------:R-:W-:-:S05]  /*3e2d0*/  PRMT R17, R3, 0x7610, R17 ;  /* 0x0000761003117816 */ /* 0x000fca0000000011 */
[----:B------:R-:W-:Y:S01]  /*3e2e0*/  @P6 STG.E.U16 desc[UR36][R6.64+0x10], R17 ;  /* 0x0000101106006986 */ /* 0x000fe2000c101524 */
[----:B------:R-:W-:Y:S01]  /*3e2f0*/  ISETP.GT.AND P6, PT, R0, 0x9, P3 ;  /* 0x000000090000780c */ /* 0x000fe20001fc4270 */
[----:B---3--:R-:W-:-:S05]  /*3e300*/  FMUL R3, R19, R2 ;  /* 0x0000000213037220 */ /* 0x008fca0000400000 */
[----:B------:R-:W-:-:S07]  /*3e310*/  F2FP.F16.F32.PACK_AB R3, RZ, R3 ;  /* 0x00000003ff03723e */ /* 0x000fce00000000ff */
[----:B------:R0:W-:Y:S04]  /*3e320*/  @P6 STG.E.U16 desc[UR36][R6.64+0x12], R3 ;  /* 0x0000120306006986 */ /* 0x0001e8000c101524 */
[----:B0-----:R-:W2:Y:S02]  /*3e330*/  LDL.LU R3, [R1+0x418] ;  /* 0x0004180001037983 */ /* 0x001ea40000300800 */
[----:B--2---:R-:W-:-:S05]  /*3e340*/  FMUL R3, R3, R2 ;  /* 0x0000000203037220 */ /* 0x004fca0000400000 */
[----:B------:R-:W-:-:S04]  /*3e350*/  F2FP.F16.F32.PACK_AB R3, RZ, R3 ;  /* 0x00000003ff03723e */ /* 0x000fc800000000ff */
[----:B------:R-:W-:Y:S02]  /*3e360*/  PRMT R17, R3, 0x7610, R17 ;  /* 0x0000761003117816 */ /* 0x000fe40000000011 */
[----:B------:R-:W2:Y:S01]  /*3e370*/  LDL.LU R3, [R1+0x41c] ;  /* 0x00041c0001037983 */ /* 0x000ea20000300800 */
[----:B------:R-:W-:-:S04]  /*3e380*/  IADD3 R18, P6, R6, UR5, RZ ;  /* 0x0000000506127c10 */ /* 0x000fc8000ffde0ff */
[----:B------:R-:W-:Y:S02]  /*3e390*/  IADD3.X R19, R7, UR4, RZ, P6, !PT ;  /* 0x0000000407137c10 */ /* 0x000fe4000b7fe4ff */
[----:B------:R-:W-:-:S13]  /*3e3a0*/  ISETP.GT.AND P6, PT, R0, 0x8, P2 ;  /* 0x000000080000780c */ /* 0x000fda00017c4270 */
[----:B------:R0:W-:Y:S01]  /*3e3b0*/  @P6 STG.E.U16 desc[UR36][R18.64+0x10], R17 ;  /* 0x0000101112006986 */ /* 0x0001e2000c101524 */
[----:B--2---:R-:W-:-:S05]  /*3e3c0*/  FMUL R3, R3, R2 ;  /* 0x0000000203037220 */ /* 0x004fca0000400000 */
[----:B------:R-:W-:-:S04]  /*3e3d0*/  F2FP.F16.F32.PACK_AB R3, RZ, R3 ;  /* 0x00000003ff03723e */ /* 0x000fc800000000ff */
[----:B0-----:R-:W-:Y:S02]  /*3e3e0*/  PRMT R17, R3, 0x7610, R17 ;  /* 0x0000761003117816 */ /* 0x001fe40000000011 */
[----:B------:R-:W2:Y:S01]  /*3e3f0*/  LDL.LU R3, [R1+0x420] ;  /* 0x0004200001037983 */ /* 0x000ea20000300800 */
        /* <DEDUP_REMOVED lines=206> */
[----:B------:R-:W-:Y:S01]  /*3f0e0*/  ISETP.GT.AND P6, PT, R0, 0x50, P2 ;  /* 0x000000500000780c */ /* 0x000fe200017c4270 */
[----:B--2---:R-:W-:-:S05]  /*3f0f0*/  FMUL R3, R3, R2 ;  /* 0x0000000203037220 */ /* 0x004fca0000400000 */
[----:B------:R-:W-:-:S04]  /*3f100*/  F2FP.F16.F32.PACK_AB R3, RZ, R3 ;  /* 0x00000003ff03723e */ /* 0x000fc800000000ff */
[----:B0-----:R-:W-:Y:S01]  /*3f110*/  PRMT R17, R3, 0x7610, R17 ;  /* 0x0000761003117816 */ /* 0x001fe20000000011 */
[----:B----4-:R-:W-:Y:S02]  /*3f120*/  FMUL R3, R218, R2 ;  /* 0x00000002da037220 */ /* 0x010fe40000400000 */
[----:B------:R-:W2:Y:S04]  /*3f130*/  LDL.LU R218, [R1+0x2ac] ;  /* 0x0002ac0001da7983 */ /* 0x000ea80000300800 */
[----:B------:R0:W-:Y:S01]  /*3f140*/  @P6 STG.E.U16 desc[UR36][R4.64+0xa0], R17 ;  /* 0x0000a01104006986 */ /* 0x0001e2000c101524 */
[----:B------:R-:W-:Y:S02]  /*3f150*/  ISETP.GT.AND P6, PT, R0, 0x51, P2 ;  /* 0x000000510000780c */ /* 0x000fe400017c4270 */
[----:B------:R-:W-:-:S04]  /*3f160*/  F2FP.F16.F32.PACK_AB R3, RZ, R3 ;  /* 0x00000003ff03723e */ /* 0x000fc800000000ff */
[----:B0-----:R-:W-:Y:S01]  /*3f170*/  PRMT R17, R3, 0x7610, R17 ;  /* 0x0000761003117816 */ /* 0x001fe20000000011 */
[----:B-----5:R-:W-:Y:S02]  /*3f180*/  FMUL R3, R216, R2 ;  /* 0x00000002d8037220 */ /* 0x020fe40000400000 */
[----:B------:R-:W3:Y:S04]  /*3f190*/  LDL.LU R216, [R1+0x2b0] ;  /* 0x0002b00001d87983 */ /* 0x000ee80000300800 */
[----:B------:R0:W-:Y:S01]  /*3f1a0*/  @P6 STG.E.U16 desc[UR36][R4.64+0xa2], R17 ;  /* 0x0000a21104006986 */ /* 0x0001e2000c101524 */
[----:B------:R-:W-:Y:S02]  /*3f1b0*/  ISETP.GT.AND P6, PT, R0, 0x58, P3 ;  /* 0x000000580000780c */ /* 0x000fe40001fc4270 */
[----:B------:R-:W-:-:S04]  /*3f1c0*/  F2FP.F16.F32.PACK_AB R3, RZ, R3 ;  /* 0x00000003ff03723e */ /* 0x000fc800000000ff */
[----:B0-----:R-:W-:Y:S01]  /*3f1d0*/  PRMT R17, R3, 0x7610, R17 ;  /* 0x0000761003117816 */ /* 0x001fe20000000011 */
[----:B------:R-:W-:Y:S02]  /*3f1e0*/  FMUL R3, R217, R2 ;  /* 0x00000002d9037220 */ /* 0x000fe40000400000 */
[----:B------:R-:W4:Y:S04]  /*3f1f0*/  LDL.LU R217, [R1+0x2b4] ;  /* 0x0002b40001d97983 */ /* 0x000f280000300800 */
[----:B------:R0:W-:Y:S01]  /*3f200*/  @P6 STG.E.U16 desc[UR36][R6.64+0xb0], R17 ;  /* 0x0000b01106006986 */ /* 0x0001e2000c101524 */
[----:B------:R-:W-:Y:S02]  /*3f210*/  ISETP.GT.AND P6, PT, R0, 0x59, P3 ;  /* 0x000000590000780c */ /* 0x000fe40001fc4270 */
[----:B------:R-:W-:-:S04]  /*3f220*/  F2FP.F16.F32.PACK_AB R3, RZ, R3 ;  /* 0x00000003ff03723e */ /* 0x000fc800000000ff */
[----:B0-----:R-:W-:Y:S01]  /*3f230*/  PRMT R17, R3, 0x7610, R17 ;  /* 0x0000761003117816 */ /* 0x001fe20000000011 */
[----:B------:R-:W-:Y:S02]  /*3f240*/  FMUL R3, R215, R2 ;  /* 0x00000002d7037220 */ /* 0x000fe40000400000 */
[----:B------:R-:W5:Y:S04]  /*3f250*/  LDL.LU R215, [R1+0x2b8] ;  /* 0x0002b80001d77983 */ /* 0x000f680000300800 */
        /* <DEDUP_REMOVED lines=478> */
[-C--:B------:R-:W-:Y:S02]  /*41040*/  FMUL R3, R222, R2.reuse ;  /* 0x00000002de037220 */ /* 0x080fe40000400000 */
[----:B------:R-:W5:Y:S03]  /*41050*/  LDL.LU R222, [R1+0x3f8] ;  /* 0x0003f80001de7983 */ /* 0x000f660000300800 */
[----:B------:R-:W-:Y:S01]  /*41060*/  F2FP.F16.F32.PACK_AB R3, RZ, R3 ;  /* 0x00000003ff03723e */ /* 0x000fe200000000ff */
[----:B------:R0:W-:Y:S01]  /*41070*/  @P6 STG.E.U16 desc[UR36][R6.64+0x1f2], R17 ;  /* 0x0001f21106006986 */ /* 0x0001e2000c101524 */
[----:B------:R-:W-:Y:S02]  /*41080*/  ISETP.GT.AND P6, PT, R0, 0xf8, P2 ;  /* 0x000000f80000780c */ /* 0x000fe400017c4270 */
[----:B0-----:R-:W-:Y:S01]  /*41090*/  PRMT R17, R3, 0x7610, R17 ;  /* 0x0000761003117816 */ /* 0x001fe20000000011 */
[----:B------:R-:W-:-:S02]  /*410a0*/  FMUL R3, R221, R2 ;  /* 0x00000002dd037220 */ /* 0x000fc40000400000 */
[----:B------:R-:W5:Y:S03]  /*410b0*/  LDL.LU R221, [R1+0x3fc] ;  /* 0x0003fc0001dd7983 */ /* 0x000f660000300800 */
[----:B------:R-:W-:-:S05]  /*410c0*/  F2FP.F16.F32.PACK_AB R3, RZ, R3 ;  /* 0x00000003ff03723e */ /* 0x000fca00000000ff */
[----:B------:R0:W-:Y:S02]  /*410d0*/  @P6 STG.E.U16 desc[UR36][R4.64+0x1f0], R17 ;  /* 0x0001f01104006986 */ /* 0x0001e4000c101524 */
        /* <DEDUP_REMOVED lines=260> */
[----:B------:R-:W-:Y:S02]  /*42120*/  FMUL R3, R218, R2 ;  /* 0x00000002da037220 */ /* 0x000fe40000400000 */
[----:B------:R-:W2:Y:S04]  /*42130*/  LDL.LU R218, [R1+0xac] ;  /* 0x0000ac0001da7983 */ /* 0x000ea80000300800 */
[----:B------:R0:W-:Y:S01]  /*42140*/  @P6 STG.E.U16 desc[UR36][R14.64+0x2a0], R17 ;  /* 0x0002a0110e006986 */ /* 0x0001e2000c101524 */
[----:B------:R-:W-:Y:S02]  /*42150*/  ISETP.GT.AND P6, PT, R0, 0x151, P5 ;  /* 0x000001510000780c */ /* 0x000fe40002fc4270 */
[----:B------:R-:W-:-:S04]  /*42160*/  F2FP.F16.F32.PACK_AB R3, RZ, R3 ;  /* 0x00000003ff03723e */ /* 0x000fc800000000ff */
[----:B0-----:R-:W-:Y:S01]  /*42170*/  PRMT R17, R3, 0x7610, R17 ;  /* 0x0000761003117816 */ /* 0x001fe20000000011 */
[----:B---3--:R-:W-:Y:S02]  /*42180*/  FMUL R3, R216, R2 ;  /* 0x00000002d8037220 */ /* 0x008fe40000400000 */
[----:B------:R-:W3:Y:S04]  /*42190*/  LDL.LU R216, [R1+0xb0] ;  /* 0x0000b00001d87983 */ /* 0x000ee80000300800 */
[----:B------:R0:W-:Y:S01]  /*421a0*/  @P6 STG.E.U16 desc[UR36][R14.64+0x2a2], R17 ;  /* 0x0002a2110e006986 */ /* 0x0001e2000c101524 */
[----:B------:R-:W-:Y:S02]  /*421b0*/  ISETP.GT.AND P6, PT, R0, 0x158, P0 ;  /* 0x000001580000780c */ /* 0x000fe400007c4270 */
[----:B------:R-:W-:-:S04]  /*421c0*/  F2FP.F16.F32.PACK_AB R3, RZ, R3 ;  /* 0x00000003ff03723e */ /* 0x000fc800000000ff */
[----:B0-----:R-:W-:Y:S01]  /*421d0*/  PRMT R17, R3, 0x7610, R17 ;  /* 0x0000761003117816 */ /* 0x001fe20000000011 */
[----:B----4-:R-:W-:Y:S02]  /*421e0*/  FMUL R3, R217, R2 ;  /* 0x00000002d9037220 */ /* 0x010fe40000400000 */
[----:B------:R-:W4:Y:S04]  /*421f0*/  LDL.LU R217, [R1+0xb4] ;  /* 0x0000b40001d97983 */ /* 0x000f280000300800 */
[----:B------:R0:W-:Y:S01]  /*42200*/  @P6 STG.E.U16 desc[UR36][R12.64+0x2b0], R17 ;  /* 0x0002b0110c006986 */ /* 0x0001e2000c101524 */
[----:B------:R-:W-:Y:S02]  /*42210*/  ISETP.GT.AND P6, PT, R0, 0x159, P0 ;  /* 0x000001590000780c */ /* 0x000fe400007c4270 */
[----:B------:R-:W-:-:S04]  /*42220*/  F2FP.F16.F32.PACK_AB R3, RZ, R3 ;  /* 0x00000003ff03723e */ /* 0x000fc800000000ff */
[----:B0-----:R-:W-:Y:S01]  /*42230*/  PRMT R17, R3, 0x7610, R17 ;  /* 0x0000761003117816 */ /* 0x001fe20000000011 */
[----:B-----5:R-:W-:Y:S02]  /*42240*/  FMUL R3, R215, R2 ;  /* 0x00000002d7037220 */ /* 0x020fe40000400000 */
        /* <DEDUP_REMOVED lines=471> */
[----:B------:R-:W-:-:S02]  /*43fc0*/  F2FP.F16.F32.PACK_AB R3, RZ, R3 ;  /* 0x00000003ff03723e */ /* 0x000fc400000000ff */
[----:B------:R-:W-:Y:S01]  /*43fd0*/  ISETP.GT.AND P0, PT, R0, 0x1f9, P0 ;  /* 0x000001f90000780c */ /* 0x000fe20000704270 */
[----:B0-----:R-:W-:-:S08]  /*43fe0*/  FMUL R17, R223, R2 ;  /* 0x00000002df117220 */ /* 0x001fd00000400000 */
[----:B------:R0:W-:Y:S01]  /*43ff0*/  @P6 STG.E.U16 desc[UR36][R12.64+0x3f0], R3 ;  /* 0x0003f0030c006986 */ /* 0x0001e2000c101524 */
[----:B------:R-:W-:Y:S02]  /*44000*/  ISETP.GT.AND P6, PT, R0, 0x1f8, P5 ;  /* 0x000001f80000780c */ /* 0x000fe40002fc4270 */
[----:B------:R-:W-:Y:S01]  /*44010*/  F2FP.F16.F32.PACK_AB R17, RZ, R17 ;  /* 0x00000011ff11723e */ /* 0x000fe200000000ff */
[----:B------:R-:W5:Y:S03]  /*44020*/  LDL.LU R223, [R1+0x1f4] ;  /* 0x0001f40001df7983 */ /* 0x000f660000300800 */
[----:B------:R-:W-:Y:S01]  /*44030*/  PRMT R18, R17, 0x7610, R18 ;  /* 0x0000761011127816 */ /* 0x000fe20000000012 */
[----:B0-----:R-:W-:-:S04]  /*44040*/  FMUL R3, R222, R2 ;  /* 0x00000002de037220 */ /* 0x001fc80000400000 */
[----:B------:R0:W-:Y:S01]  /*44050*/  @P0 STG.E.U16 desc[UR36][R12.64+0x3f2], R18 ;  /* 0x0003f2120c000986 */ /* 0x0001e2000c101524 */
[----:B------:R-:W-:Y:S01]  /*44060*/  F2FP.F16.F32.PACK_AB R3, RZ, R3 ;  /* 0x00000003ff03723e */ /* 0x000fe200000000ff */
[----:B------:R-:W-:Y:S02]  /*44070*/  FMUL R17, R221, R2 ;  /* 0x00000002dd117220 */ /* 0x000fe40000400000 */
[----:B------:R-:W5:Y:S01]  /*44080*/  LDL.LU R222, [R1+0x1f8] ;  /* 0x0001f80001de7983 */ /* 0x000f620000300800 */
[----:B------:R-:W-:-:S03]  /*44090*/  PRMT R19, R3, 0x7610, R19 ;  /* 0x0000761003137816 */ /* 0x000fc60000000013 */
[----:B------:R-:W5:Y:S01]  /*440a0*/  LDL.LU R221, [R1+0x1fc] ;  /* 0x0001fc0001dd7983 */ /* 0x000f620000300800 */
[----:B0-----:R-:W-:Y:S02]  /*440b0*/  @P6 IMAD.MOV.U32 R12, RZ, RZ, R14 ;  /* 0x000000ffff0c6224 */ /* 0x001fe400078e000e */
[----:B------:R-:W-:-:S05]  /*440c0*/  @P6 IMAD.MOV.U32 R13, RZ, RZ, R15 ;  /* 0x000000ffff0d6224 */ /* 0x000fca00078e000f */
[----:B------:R0:W-:Y:S04]  /*440d0*/  @P6 STG.E.U16 desc[UR36][R12.64+0x3f0], R19 ;  /* 0x0003f0130c006986 */ /* 0x0001e8000c101524 */
[----:B0-----:R-:W2:Y:S04]  /*440e0*/  LDL.LU R12, [R1] ;  /* 0x00000000010c7983 */ /* 0x001ea80000300800 */
[----:B------:R-:W3:Y:S01]  /*440f0*/  LDL.LU R13, [R1+0x4] ;  /* 0x00000400010d7983 */ /* 0x000ee20000300800 */
[C---:B------:R-:W-:Y:S02]  /*44100*/  ISETP.GT.AND P5, PT, R0.reuse, 0x1f9, P5 ;  /* 0x000001f90000780c */ /* 0x040fe40002fa4270 */
[----:B------:R-:W-:Y:S01]  /*44110*/  F2FP.F16.F32.PACK_AB R3, RZ, R17 ;  /* 0x00000011ff03723e */ /* 0x000fe200000000ff */
[----:B------:R-:W4:Y:S01]  /*44120*/  LDL.LU R19, [R1+0xa8] ;  /* 0x0000a80001137983 */ /* 0x000f220000300800 */
[----:B------:R-:W-:-:S02]  /*44130*/  ISETP.GT.AND P6, PT, R0, 0x100, P1 ;  /* 0x000001000000780c */ /* 0x000fc40000fc4270 */
[----:B------:R-:W-:Y:S02]  /*44140*/  ISETP.GT.AND P0, PT, R0, 0x101, P1 ;  /* 0x000001010000780c */ /* 0x000fe40000f04270 */
[----:B------:R-:W-:-:S05]  /*44150*/  PRMT R17, R3, 0x7610, R17 ;  /* 0x0000761003117816 */ /* 0x000fca0000000011 */
[----:B------:R-:W-:Y:S01]  /*44160*/  @P5 STG.E.U16 desc[UR36][R14.64+0x3f2], R17 ;  /* 0x0003f2110e005986 */ /* 0x000fe2000c101524 */
[-C--:B--2---:R-:W-:Y:S01]  /*44170*/  FMUL R12, R12, R2.reuse ;  /* 0x000000020c0c7220 */ /* 0x084fe20000400000 */
[----:B---3--:R-:W-:-:S04]  /*44180*/  FMUL R13, R13, R2 ;  /* 0x000000020d0d7220 */ /* 0x008fc80000400000 */
[----:B------:R-:W-:Y:S02]  /*44190*/  F2FP.F16.F32.PACK_AB R12, RZ, R12 ;  /* 0x0000000cff0c723e */ /* 0x000fe400000000ff */
[----:B------:R-:W-:Y:S02]  /*441a0*/  F2FP.F16.F32.PACK_AB R3, RZ, R13 ;  /* 0x0000000dff03723e */ /* 0x000fe400000000ff */
[----:B------:R-:W-:Y:S02]  /*441b0*/  PRMT R13, R12, 0x7610, R13 ;  /* 0x000076100c0d7816 */ /* 0x000fe4000000000d */
[----:B------:R-:W-:Y:S02]  /*441c0*/  PRMT R12, R3, 0x7610, R12 ;  /* 0x00007610030c7816 */ /* 0x000fe4000000000c */
[----:B------:R-:W2:Y:S04]  /*441d0*/  LDL.LU R3, [R1+0x8] ;  /* 0x0000080001037983 */ /* 0x000ea80000300800 */
[----:B------:R0:W-:Y:S04]  /*441e0*/  @P6 STG.E.U16 desc[UR36][R10.64+0x200], R13 ;  /* 0x0002000d0a006986 */ /* 0x0001e8000c101524 */
[----:B------:R1:W-:Y:S04]  /*441f0*/  @P0 STG.E.U16 desc[UR36][R10.64+0x202], R12 ;  /* 0x0002020c0a000986 */ /* 0x0003e8000c101524 */
[----:B0-----:R-:W3:Y:S04]  /*44200*/  LDL.LU R13, [R1+0x10] ;  /* 0x00001000010d7983 */ /* 0x001ee80000300800 */
[----:B-1----:R-:W5:Y:S01]  /*44210*/  LDL.LU R12, [R1+0xc] ;  /* 0x00000c00010c7983 */ /* 0x002f620000300800 */
[----:B------:R-:W-:Y:S01]  /*44220*/  ISETP.GT.AND P5, PT, R0, 0x100, P4 ;  /* 0x000001000000780c */ /* 0x000fe200027a4270 */
[----:B--2---:R-:W-:-:S05]  /*44230*/  FMUL R3, R3, R2 ;  /* 0x0000000203037220 */ /* 0x004fca0000400000 */
[----:B------:R-:W-:-:S04]  /*44240*/  F2FP.F16.F32.PACK_AB R3, RZ, R3 ;  /* 0x00000003ff03723e */ /* 0x000fc800000000ff */
[----:B------:R-:W-:Y:S01]  /*44250*/  PRMT R14, R3, 0x7610, R14 ;  /* 0x00007610030e7816 */ /* 0x000fe2000000000e */
[----:B-----5:R-:W-:-:S04]  /*44260*/  FMUL R12, R12, R2 ;  /* 0x000000020c0c7220 */ /* 0x020fc80000400000 */
[----:B------:R0:W-:Y:S01]  /*44270*/  @P5 STG.E.U16 desc[UR36][R8.64+0x200], R14 ;  /* 0x0002000e08005986 */ /* 0x0001e2000c101524 */
[----:B------:R-:W-:-:S04]  /*44280*/  F2FP.F16.F32.PACK_AB R12, RZ, R12 ;  /* 0x0000000cff0c723e */ /* 0x000fc800000000ff */
[----:B0-----:R-:W-:Y:S02]  /*44290*/  PRMT R14, R12, 0x7610, R14 ;  /* 0x000076100c0e7816 */ /* 0x001fe4000000000e */
[----:B------:R-:W2:Y:S01]  /*442a0*/  LDL.LU R12, [R1+0x14] ;  /* 0x00001400010c7983 */ /* 0x000ea20000300800 */
[C---:B------:R-:W-:Y:S01]  /*442b0*/  ISETP.GT.AND P6, PT, R0.reuse, 0x101, P4 ;  /* 0x000001010000780c */ /* 0x040fe200027c4270 */
[----:B---3--:R-:W-:Y:S01]  /*442c0*/  FMUL R13, R13, R2 ;  /* 0x000000020d0d7220 */ /* 0x008fe20000400000 */
[----:B------:R-:W-:-:S04]  /*442d0*/  ISETP.GT.AND P0, PT, R0, 0x108, P1 ;  /* 0x000001080000780c */ /* 0x000fc80000f04270 */
[----:B------:R-:W-:-:S04]  /*442e0*/  F2FP.F16.F32.PACK_AB R3, RZ, R13 ;  /* 0x0000000dff03723e */ /* 0x000fc800000000ff */
[----:B------:R-:W-:-:S03]  /*442f0*/  PRMT R13, R3, 0x7610, R13 ;  /* 0x00007610030d7816 */ /* 0x000fc6000000000d */
[----:B------:R-:W-:Y:S04]  /*44300*/  @P6 STG.E.U16 desc[UR36][R8.64+0x202], R14 ;  /* 0x0002020e08006986 */ /* 0x000fe8000c101524 */
[----:B------:R0:W-:Y:S01]  /*44310*/  @P0 STG.E.U16 desc[UR36][R10.64+0x210], R13 ;  /* 0x0002100d0a000986 */ /* 0x0001e2000c101524 */
[----:B--2---:R-:W-:-:S05]  /*44320*/  FMUL R12, R12, R2 ;  /* 0x000000020c0c7220 */ /* 0x004fca0000400000 */
[----:B------:R-:W-:Y:S02]  /*44330*/  F2FP.F16.F32.PACK_AB R3, RZ, R12 ;  /* 0x0000000cff03723e */ /* 0x000fe400000000ff */
[----:B------:R-:W2:Y:S04]  /*44340*/  LDL.LU R12, [R1+0x18] ;  /* 0x00001800010c7983 */ /* 0x000ea80000300800 */
[----:B0-----:R-:W3:Y:S01]  /*44350*/  LDL.LU R13, [R1+0x1c] ;  /* 0x00001c00010d7983 */ /* 0x001ee20000300800 */
[----:B------:R-:W-:-:S13]  /*44360*/  ISETP.GT.AND P5, PT, R0, 0x109, P1 ;  /* 0x000001090000780c */ /* 0x000fda0000fa4270 */
[----:B------:R0:W-:Y:S01]  /*44370*/  @P5 STG.E.U16 desc[UR36][R10.64+0x212], R3 ;  /* 0x000212030a005986 */ /* 0x0001e2000c101524 */
[-C--:B--2---:R-:W-:Y:S01]  /*44380*/  FMUL R12, R12, R2.reuse ;  /* 0x000000020c0c7220 */ /* 0x084fe20000400000 */
[----:B---3--:R-:W-:-:S04]  /*44390*/  FMUL R13, R13, R2 ;  /* 0x000000020d0d7220 */ /* 0x008fc80000400000 */
[----:B------:R-:W-:Y:S02]  /*443a0*/  F2FP.F16.F32.PACK_AB R12, RZ, R12 ;  /* 0x0000000cff0c723e */ /* 0x000fe400000000ff */
[----:B0-----:R-:W-:Y:S02]  /*443b0*/  F2FP.F16.F32.PACK_AB R3, RZ, R13 ;  /* 0x0000000dff03723e */ /* 0x001fe400000000ff */
[----:B------:R-:W-:Y:S02]  /*443c0*/  PRMT R13, R12, 0x7610, R13 ;  /* 0x000076100c0d7816 */ /* 0x000fe4000000000d */
[----:B------:R-:W2:Y:S01]  /*443d0*/  LDL.LU R12, [R1+0x20] ;  /* 0x00002000010c7983 */ /* 0x000ea20000300800 */
[C---:B------:R-:W-:Y:S02]  /*443e0*/  ISETP.GT.AND P6, PT, R0.reuse, 0x108, P4 ;  /* 0x000001080000780c */ /* 0x040fe400027c4270 */
[C---:B------:R-:W-:Y:S02]  /*443f0*/  ISETP.GT.AND P0, PT, R0.reuse, 0x109, P4 ;  /* 0x000001090000780c */ /* 0x040fe40002704270 */
[----:B------:R-:W-:-:S02]  /*44400*/  ISETP.GT.AND P5, PT, R0, 0x110, P1 ;  /* 0x000001100000780c */ /* 0x000fc40000fa4270 */
[----:B------:R-:W-:-:S07]  /*44410*/  PRMT R14, R3, 0x7610, R14 ;  /* 0x00007610030e7816 */ /* 0x000fce000000000e */
[----:B------:R0:W-:Y:S04]  /*44420*/  @P6 STG.E.U16 desc[UR36][R8.64+0x210], R13 ;  /* 0x0002100d08006986 */ /* 0x0001e8000c101524 */
[----:B------:R-:W-:Y:S01]  /*44430*/  @P0 STG.E.U16 desc[UR36][R8.64+0x212], R14 ;  /* 0x0002120e08000986 */ /* 0x000fe2000c101524 */
[----:B--2---:R-:W-:-:S05]  /*44440*/  FMUL R12, R12, R2 ;  /* 0x000000020c0c7220 */ /* 0x004fca0000400000 */
[----:B------:R-:W-:Y:S02]  /*44450*/  F2FP.F16.F32.PACK_AB R3, RZ, R12 ;  /* 0x0000000cff03723e */ /* 0x000fe400000000ff */
[----:B------:R-:W2:Y:S02]  /*44460*/  LDL.LU R12, [R1+0x24] ;  /* 0x00002400010c7983 */ /* 0x000ea40000300800 */
[----:B0-----:R-:W-:Y:S02]  /*44470*/  PRMT R13, R3, 0x7610, R13 ;  /* 0x00007610030d7816 */ /* 0x001fe4000000000d */
[----:B------:R-:W3:Y:S04]  /*44480*/  LDL.LU R3, [R1+0x28] ;  /* 0x0000280001037983 */ /* 0x000ee80000300800 */
[----:B------:R0:W-:Y:S04]  /*44490*/  @P5 STG.E.U16 desc[UR36][R10.64+0x220], R13 ;  /* 0x0002200d0a005986 */ /* 0x0001e8000c101524 */
[----:B0-----:R-:W5:Y:S01]  /*444a0*/  LDL.LU R13, [R1+0x2c] ;  /* 0x00002c00010d7983 */ /* 0x001f620000300800 */
[----:B------:R-:W-:-:S02]  /*444b0*/  ISETP.GT.AND P6, PT, R0, 0x111, P1 ;  /* 0x000001110000780c */ /* 0x000fc40000fc4270 */
[C---:B------:R-:W-:Y:S02]  /*444c0*/  ISETP.GT.AND P0, PT, R0.reuse, 0x110, P4 ;  /* 0x000001100000780c */ /* 0x040fe40002704270 */
[----:B------:R-:W-:Y:S01]  /*444d0*/  ISETP.GT.AND P5, PT, R0, 0x111, P4 ;  /* 0x000001110000780c */ /* 0x000fe200027a4270 */
[-C--:B--2---:R-:W-:Y:S01]  /*444e0*/  FMUL R12, R12, R2.reuse ;  /* 0x000000020c0c7220 */ /* 0x084fe20000400000 */
[----:B---3--:R-:W-:-:S04]  /*444f0*/  FMUL R3, R3, R2 ;  /* 0x0000000203037220 */ /* 0x008fc80000400000 */
[----:B------:R-:W-:Y:S02]  /*44500*/  F2FP.F16.F32.PACK_AB R12, RZ, R12 ;  /* 0x0000000cff0c723e */ /* 0x000fe400000000ff */
[----:B------:R-:W-:-:S04]  /*44510*/  F2FP.F16.F32.PACK_AB R3, RZ, R3 ;  /* 0x00000003ff03723e */ /* 0x000fc800000000ff */
[----:B------:R-:W-:Y:S01]  /*44520*/  PRMT R14, R3, 0x7610, R14 ;  /* 0x00007610030e7816 */ /* 0x000fe2000000000e */
[----:B-----5:R-:W-:Y:S01]  /*44530*/  FMUL R13, R13, R2 ;  /* 0x000000020d0d7220 */ /* 0x020fe20000400000 */
[----:B------:R0:W-:Y:S04]  /*44540*/  @P6 STG.E.U16 desc[UR36][R10.64+0x222], R12 ;  /* 0x0002220c0a006986 */ /* 0x0001e8000c101524 */
[----:B------:R-:W-:-:S04]  /*44550*/  F2FP.F16.F32.PACK_AB R3, RZ, R13 ;  /* 0x0000000dff03723e */ /* 0x000fc800000000ff */
[----:B------:R-:W-:Y:S01]  /*44560*/  PRMT R13, R3, 0x7610, R13 ;  /* 0x00007610030d7816 */ /* 0x000fe2000000000d */
[----:B0-----:R-:W2:Y:S04]  /*44570*/  LDL.LU R12, [R1+0x30] ;  /* 0x00003000010c7983 */ /* 0x001ea80000300800 */
[----:B------:R-:W3:Y:S04]  /*44580*/  LDL.LU R3, [R1+0x34] ;  /* 0x0000340001037983 */ /* 0x000ee80000300800 */
[----:B------:R-:W-:Y:S04]  /*44590*/  @P0 STG.E.U16 desc[UR36][R8.64+0x220], R14 ;  /* 0x0002200e08000986 */ /* 0x000fe8000c101524 */
        /* <DEDUP_REMOVED lines=8> */
[----:B------:R-:W-:Y:S02]  /*44620*/  F2FP.F16.F32.PACK_AB R3, RZ, R3 ;  /* 0x00000003ff03723e */ /* 0x000fe400000000ff */
[----:B------:R-:W-:Y:S02]  /*44630*/  PRMT R14, R12, 0x7610, R14 ;  /* 0x000076100c0e7816 */ /* 0x000fe4000000000e */
[----:B------:R-:W-:Y:S01]  /*44640*/  PRMT R12, R3, 0x7610, R12 ;  /* 0x00007610030c7816 */ /* 0x000fe2000000000c */
[----:B-----5:R-:W-:-:S04]  /*44650*/  FMUL R13, R13, R2 ;  /* 0x000000020d0d7220 */ /* 0x020fc80000400000 */
[----:B------:R0:W-:Y:S01]  /*44660*/  @P0 STG.E.U16 desc[UR36][R10.64+0x232], R12 ;  /* 0x0002320c0a000986 */ /* 0x0001e2000c101524 */
[----:B------:R-:W-:-:S04]  /*44670*/  F2FP.F16.F32.PACK_AB R3, RZ, R13 ;  /* 0x0000000dff03723e */ /* 0x000fc800000000ff */
[----:B------:R-:W-:Y:S01]  /*44680*/  PRMT R13, R3, 0x7610, R13 ;  /* 0x00007610030d7816 */ /* 0x000fe2000000000d */
[----:B------:R-:W-:Y:S04]  /*44690*/  @P6 STG.E.U16 desc[UR36][R10.64+0x230], R14 ;  /* 0x0002300e0a006986 */ /* 0x000fe8000c101524 */
[----:B0-----:R-:W2:Y:S04]  /*446a0*/  LDL.LU R12, [R1+0x3c] ;  /* 0x00003c00010c7983 */ /* 0x001ea80000300800 */
[----:B------:R-:W3:Y:S04]  /*446b0*/  LDL.LU R3, [R1+0x40] ;  /* 0x0000400001037983 */ /* 0x000ee80000300800 */
[----:B------:R0:W-:Y:S04]  /*446c0*/  @P5 STG.E.U16 desc[UR36][R8.64+0x230], R13 ;  /* 0x0002300d08005986 */ /* 0x0001e8000c101524 */
[----:B0-----:R-:W5:Y:S01]  /*446d0*/  LDL.LU R13, [R1+0x44] ;  /* 0x00004400010d7983 */ /* 0x001f620000300800 */
[----:B--2---:R-:W-:-:S05]  /*446e0*/  FMUL R12, R12, R2 ;  /* 0x000000020c0c7220 */ /* 0x004fca0000400000 */
[----:B------:R-:W-:-:S04]  /*446f0*/  F2FP.F16.F32.PACK_AB R12, RZ, R12 ;  /* 0x0000000cff0c723e */ /* 0x000fc800000000ff */
[----:B------:R-:W-:Y:S01]  /*44700*/  PRMT R14, R12, 0x7610, R14 ;  /* 0x000076100c0e7816 */ /* 0x000fe2000000000e */
[----:B-----5:R-:W-:-:S05]  /*44710*/  FMUL R13, R13, R2 ;  /* 0x000000020d0d7220 */ /* 0x020fca0000400000 */
[----:B------:R-:W-:Y:S02]  /*44720*/  F2FP.F16.F32.PACK_AB R12, RZ, R13 ;  /* 0x0000000dff0c723e */ /* 0x000fe400000000ff */
[----:B------:R-:W2:Y:S01]  /*44730*/  LDL.LU R13, [R1+0x48] ;  /* 0x00004800010d7983 */ /* 0x000ea20000300800 */
[C---:B------:R-:W-:Y:S02]  /*44740*/  ISETP.GT.AND P0, PT, R0.reuse, 0x119, P4 ;  /* 0x000001190000780c */ /* 0x040fe40002704270 */
[C---:B------:R-:W-:Y:S02]  /*44750*/  ISETP.GT.AND P6, PT, R0.reuse, 0x120, P1 ;  /* 0x000001200000780c */ /* 0x040fe40000fc4270 */
[----:B------:R-:W-:Y:S01]  /*44760*/  ISETP.GT.AND P5, PT, R0, 0x121, P1 ;  /* 0x000001210000780c */ /* 0x000fe20000fa4270 */
[----:B---3--:R-:W-:-:S05]  /*44770*/  FMUL R3, R3, R2 ;  /* 0x0000000203037220 */ /* 0x008fca0000400000 */
[----:B------:R-:W-:-:S03]  /*44780*/  F2FP.F16.F32.PACK_AB R3, RZ, R3 ;  /* 0x00000003ff03723e */ /* 0x000fc600000000ff */
[----:B------:R-:W-:Y:S04]  /*44790*/  @P0 STG.E.U16 desc[UR36][R8.64+0x232], R14 ;  /* 0x0002320e08000986 */ /* 0x000fe8000c101524 */
[----:B------:R0:W-:Y:S04]  /*447a0*/  @P6 STG.E.U16 desc[UR36][R10.64+0x240], R3 ;  /* 0x000240030a006986 */ /* 0x0001e8000c101524 */
[----:B------:R1:W-:Y:S04]  /*447b0*/  @P5 STG.E.U16 desc[UR36][R10.64+0x242], R12 ;  /* 0x0002420c0a005986 */ /* 0x0003e8000c101524 */
[----:B0-----:R-:W3:Y:S01]  /*447c0*/  LDL.LU R3, [R1+0x4c] ;  /* 0x00004c0001037983 */ /* 0x001ee20000300800 */
[----:B--2---:R-:W-:-:S05]  /*447d0*/  FMUL R13, R13, R2 ;  /* 0x000000020d0d7220 */ /* 0x004fca0000400000 */
[----:B-1----:R-:W-:Y:S02]  /*447e0*/  F2FP.F16.F32.PACK_AB R12, RZ, R13 ;  /* 0x0000000dff0c723e */ /* 0x002fe400000000ff */
[----:B------:R-:W2:Y:S02]  /*447f0*/  LDL.LU R13, [R1+0x50] ;  /* 0x00005000010d7983 */ /* 0x000ea40000300800 */
[----:B------:R-:W-:Y:S02]  /*44800*/  PRMT R14, R12, 0x7610, R14 ;  /* 0x000076100c0e7816 */ /* 0x000fe4000000000e */
[----:B------:R-:W-:Y:S01]  /*44810*/  ISETP.GT.AND P0, PT, R0, 0x120, P4 ;  /* 0x000001200000780c */ /* 0x000fe20002704270 */
[----:B--2---:R-:W-:-:S05]  /*44820*/  FMUL R13, R13, R2 ;  /* 0x000000020d0d7220 */ /* 0x004fca0000400000 */
[----:B------:R-:W-:-:S04]  /*44830*/  F2FP.F16.F32.PACK_AB R12, RZ, R13 ;  /* 0x0000000dff0c723e */ /* 0x000fc800000000ff */
[----:B------:R-:W-:Y:S02]  /*44840*/  PRMT R13, R12, 0x7610, R13 ;  /* 0x000076100c0d7816 */ /* 0x000fe4000000000d */
[----:B------:R-:W2:Y:S01]  /*44850*/  LDL.LU R12, [R1+0x58] ;  /* 0x00005800010c7983 */ /* 0x000ea20000300800 */
[C---:B------:R-:W-:Y:S01]  /*44860*/  ISETP.GT.AND P6, PT, R0.reuse, 0x121, P4 ;  /* 0x000001210000780c */ /* 0x040fe200027c4270 */
[----:B---3--:R-:W-:Y:S01]  /*44870*/  FMUL R3, R3, R2 ;  /* 0x0000000203037220 */ /* 0x008fe20000400000 */
[----:B------:R-:W-:-:S04]  /*44880*/  ISETP.GT.AND P5, PT, R0, 0x128, P1 ;  /* 0x000001280000780c */ /* 0x000fc80000fa4270 */
[----:B------:R-:W-:Y:S01]  /*44890*/  F2FP.F16.F32.PACK_AB R3, RZ, R3 ;  /* 0x00000003ff03723e */ /* 0x000fe200000000ff */
[----:B------:R-:W-:Y:S06]  /*448a0*/  @P0 STG.E.U16 desc[UR36][R8.64+0x240], R14 ;  /* 0x0002400e08000986 */ /* 0x000fec000c101524 */
[----:B------:R0:W-:Y:S04]  /*448b0*/  @P6 STG.E.U16 desc[UR36][R8.64+0x242], R3 ;  /* 0x0002420308006986 */ /* 0x0001e8000c101524 */
[----:B------:R1:W-:Y:S04]  /*448c0*/  @P5 STG.E.U16 desc[UR36][R10.64+0x250], R13 ;  /* 0x0002500d0a005986 */ /* 0x0003e8000c101524 */
[----:B0-----:R-:W3:Y:S04]  /*448d0*/  LDL.LU R3, [R1+0x54] ;  /* 0x0000540001037983 */ /* 0x001ee80000300800 */
[----:B-1----:R-:W5:Y:S01]  /*448e0*/  LDL.LU R13, [R1+0x5c] ;  /* 0x00005c00010d7983 */ /* 0x002f620000300800 */
[----:B--2---:R-:W-:-:S05]  /*448f0*/  FMUL R12, R12, R2 ;  /* 0x000000020c0c7220 */ /* 0x004fca0000400000 */
[----:B------:R-:W-:-:S04]  /*44900*/  F2FP.F16.F32.PACK_AB R12, RZ, R12 ;  /* 0x0000000cff0c723e */ /* 0x000fc800000000ff */
[----:B------:R-:W-:Y:S02]  /*44910*/  PRMT R15, R12, 0x7610, R15 ;  /* 0x000076100c0f7816 */ /* 0x000fe4000000000f */
[----:B------:R-:W2:Y:S01]  /*44920*/  LDL.LU R12, [R1+0x60] ;  /* 0x00006000010c7983 */ /* 0x000ea20000300800 */
[C---:B------:R-:W-:Y:S02]  /*44930*/  ISETP.GT.AND P6, PT, R0.reuse, 0x129, P1 ;  /* 0x000001290000780c */ /* 0x040fe40000fc4270 */
[C---:B------:R-:W-:Y:S02]  /*44940*/  ISETP.GT.AND P0, PT, R0.reuse, 0x128, P4 ;  /* 0x000001280000780c */ /* 0x040fe40002704270 */
[----:B------:R-:W-:Y:S01]  /*44950*/  ISETP.GT.AND P5, PT, R0, 0x129, P4 ;  /* 0x000001290000780c */ /* 0x000fe200027a4270 */
[-C--:B---3--:R-:W-:Y:S01]  /*44960*/  FMUL R3, R3, R2.reuse ;  /* 0x0000000203037220 */ /* 0x088fe20000400000 */
[----:B-----5:R-:W-:-:S04]  /*44970*/  FMUL R13, R13, R2 ;  /* 0x000000020d0d7220 */ /* 0x020fc80000400000 */
[----:B------:R-:W-:-:S04]  /*44980*/  F2FP.F16.F32.PACK_AB R3, RZ, R3 ;  /* 0x00000003ff03723e */ /* 0x000fc800000000ff */
[----:B------:R-:W-:Y:S02]  /*44990*/  PRMT R14, R3, 0x7610, R14 ;  /* 0x00007610030e7816 */ /* 0x000fe4000000000e */
[----:B------:R-:W-:-:S03]  /*449a0*/  F2FP.F16.F32.PACK_AB R3, RZ, R13 ;  /* 0x0000000dff03723e */ /* 0x000fc600000000ff */
[----:B------:R-:W-:Y:S01]  /*449b0*/  @P6 STG.E.U16 desc[UR36][R10.64+0x252], R14 ;  /* 0x0002520e0a006986 */ /* 0x000fe2000c101524 */
[----:B------:R-:W-:-:S03]  /*449c0*/  PRMT R13, R3, 0x7610, R13 ;  /* 0x00007610030d7816 */ /* 0x000fc6000000000d */
[----:B------:R0:W-:Y:S04]  /*449d0*/  @P0 STG.E.U16 desc[UR36][R8.64+0x250], R15 ;  /* 0x0002500f08000986 */ /* 0x0001e8000c101524 */
[----:B------:R1:W-:Y:S04]  /*449e0*/  @P5 STG.E.U16 desc[UR36][R8.64+0x252], R13 ;  /* 0x0002520d08005986 */ /* 0x0003e8000c101524 */
[----:B0-----:R-:W3:Y:S01]  /*449f0*/  LDL.LU R15, [R1+0x98] ;  /* 0x00009800010f7983 */ /* 0x001ee20000300800 */
[----:B--2---:R-:W-:-:S05]  /*44a00*/  FMUL R12, R12, R2 ;  /* 0x000000020c0c7220 */ /* 0x004fca0000400000 */
[----:B------:R-:W-:Y:S02]  /*44a10*/  F2FP.F16.F32.PACK_AB R3, RZ, R12 ;  /* 0x0000000cff03723e */ /* 0x000fe400000000ff */
[----:B------:R-:W2:Y:S04]  /*44a20*/  LDL.LU R12, [R1+0x64] ;  /* 0x00006400010c7983 */ /* 0x000ea80000300800 */
[----:B-1----:R-:W5:Y:S01]  /*44a30*/  LDL.LU R13, [R1+0x68] ;  /* 0x00006800010d7983 */ /* 0x002f620000300800 */
[----:B------:R-:W-:Y:S01]  /*44a40*/  PRMT R14, R3, 0x7610, R14 ;  /* 0x00007610030e7816 */ /* 0x000fe2000000000e */
[-C--:B--2---:R-:W-:Y:S01]  /*44a50*/  FMUL R12, R12, R2.reuse ;  /* 0x000000020c0c7220 */ /* 0x084fe20000400000 */
[----:B-----5:R-:W-:-:S04]  /*44a60*/  FMUL R13, R13, R2 ;  /* 0x000000020d0d7220 */ /* 0x020fc80000400000 */
[----:B------:R-:W-:Y:S02]  /*44a70*/  F2FP.F16.F32.PACK_AB R12, RZ, R12 ;  /* 0x0000000cff0c723e */ /* 0x000fe400000000ff */
[----:B------:R-:W-:Y:S02]  /*44a80*/  F2FP.F16.F32.PACK_AB R3, RZ, R13 ;  /* 0x0000000dff03723e */ /* 0x000fe400000000ff */
[----:B------:R-:W-:Y:S02]  /*44a90*/  PRMT R13, R12, 0x7610, R13 ;  /* 0x000076100c0d7816 */ /* 0x000fe4000000000d */
[----:B------:R-:W2:Y:S01]  /*44aa0*/  LDL.LU R12, [R1+0x6c] ;  /* 0x00006c00010c7983 */ /* 0x000ea20000300800 */
[C---:B------:R-:W-:Y:S02]  /*44ab0*/  ISETP.GT.AND P0, PT, R0.reuse, 0x130, P1 ;  /* 0x000001300000780c */ /* 0x040fe40000f04270 */
[----:B------:R-:W-:-:S11]  /*44ac0*/  ISETP.GT.AND P6, PT, R0, 0x131, P1 ;  /* 0x000001310000780c */ /* 0x000fd60000fc4270 */
[----:B------:R0:W-:Y:S04]  /*44ad0*/  @P0 STG.E.U16 desc[UR36][R10.64+0x260], R14 ;  /* 0x0002600e0a000986 */ /* 0x0001e8000c101524 */
[----:B------:R1:W-:Y:S01]  /*44ae0*/  @P6 STG.E.U16 desc[UR36][R10.64+0x262], R13 ;  /* 0x0002620d0a006986 */ /* 0x0003e2000c101524 */
[----:B0-----:R-:W-:-:S03]  /*44af0*/  PRMT R14, R3, 0x7610, R14 ;  /* 0x00007610030e7816 */ /* 0x001fc6000000000e */
[----:B-1----:R-:W5:Y:S01]  /*44b00*/  LDL.LU R13, [R1+0x74] ;  /* 0x00007400010d7983 */ /* 0x002f620000300800 */
[----:B--2---:R-:W-:-:S05]  /*44b10*/  FMUL R12, R12, R2 ;  /* 0x000000020c0c7220 */ /* 0x004fca0000400000 */
[----:B------:R-:W-:Y:S02]  /*44b20*/  F2FP.F16.F32.PACK_AB R3, RZ, R12 ;  /* 0x0000000cff03723e */ /* 0x000fe400000000ff */
[----:B------:R-:W2:Y:S01]  /*44b30*/  LDL.LU R12, [R1+0x70] ;  /* 0x00007000010c7983 */ /* 0x000ea20000300800 */
[C---:B------:R-:W-:Y:S02]  /*44b40*/  ISETP.GT.AND P5, PT, R0.reuse, 0x130, P4 ;  /* 0x000001300000780c */ /* 0x040fe400027a4270 */
[C---:B------:R-:W-:Y:S02]  /*44b50*/  ISETP.GT.AND P0, PT, R0.reuse, 0x131, P4 ;  /* 0x000001310000780c */ /* 0x040fe40002704270 */
[----:B------:R-:W-:-:S09]  /*44b60*/  ISETP.GT.AND P6, PT, R0, 0x138, P1 ;  /* 0x000001380000780c */ /* 0x000fd20000fc4270 */
[----:B------:R0:W-:Y:S01]  /*44b70*/  @P5 STG.E.U16 desc[UR36][R8.64+0x260], R14 ;  /* 0x0002600e08005986 */ /* 0x0001e2000c101524 */
[----:B------:R-:W-:Y:S01]  /*44b80*/  ISETP.GT.AND P5, PT, R0, 0x139, P1 ;  /* 0x000001390000780c */ /* 0x000fe20000fa4270 */
[----:B-----5:R-:W-:Y:S01]  /*44b90*/  FMUL R13, R13, R2 ;  /* 0x000000020d0d7220 */ /* 0x020fe20000400000 */
[----:B0-----:R-:W-:-:S04]  /*44ba0*/  PRMT R14, R3, 0x7610, R14 ;  /* 0x00007610030e7816 */ /* 0x001fc8000000000e */
[----:B------:R-:W-:Y:S01]  /*44bb0*/  F2FP.F16.F32.PACK_AB R3, RZ, R13 ;  /* 0x0000000dff03723e */ /* 0x000fe200000000ff */
[----:B------:R-:W-:Y:S01]  /*44bc0*/  @P0 STG.E.U16 desc[UR36][R8.64+0x262], R14 ;  /* 0x0002620e08000986 */ /* 0x000fe2000c101524 */
[----:B--2---:R-:W-:-:S05]  /*44bd0*/  FMUL R12, R12, R2 ;  /* 0x000000020c0c7220 */ /* 0x004fca0000400000 */
[----:B------:R-:W-:-:S04]  /*44be0*/  F2FP.F16.F32.PACK_AB R12, RZ, R12 ;  /* 0x0000000cff0c723e */ /* 0x000fc800000000ff */
[----:B------:R-:W-:Y:S02]  /*44bf0*/  PRMT R13, R12, 0x7610, R13 ;  /* 0x000076100c0d7816 */ /* 0x000fe4000000000d */
[----:B------:R-:W-:Y:S02]  /*44c00*/  PRMT R12, R3, 0x7610, R12 ;  /* 0x00007610030c7816 */ /* 0x000fe4000000000c */
[----:B------:R-:W2:Y:S04]  /*44c10*/  LDL.LU R3, [R1+0x78] ;  /* 0x0000780001037983 */ /* 0x000ea80000300800 */
[----:B------:R0:W-:Y:S04]  /*44c20*/  @P6 STG.E.U16 desc[UR36][R10.64+0x270], R13 ;  /* 0x0002700d0a006986 */ /* 0x0001e8000c101524 */
[----:B------:R1:W-:Y:S04]  /*44c30*/  @P5 STG.E.U16 desc[UR36][R10.64+0x272], R12 ;  /* 0x0002720c0a005986 */ /* 0x0003e8000c101524 */
[----:B0-----:R-:W5:Y:S04]  /*44c40*/  LDL.LU R13, [R1+0x80] ;  /* 0x00008000010d7983 */ /* 0x001f680000300800 */
[----:B-1----:R-:W4:Y:S01]  /*44c50*/  LDL.LU R12, [R1+0x7c] ;  /* 0x00007c00010c7983 */ /* 0x002f220000300800 */
[----:B------:R-:W-:-:S02]  /*44c60*/  ISETP.GT.AND P0, PT, R0, 0x138, P4 ;  /* 0x000001380000780c */ /* 0x000fc40002704270 */
[C---:B------:R-:W-:Y:S02]  /*44c70*/  ISETP.GT.AND P6, PT, R0.reuse, 0x139, P4 ;  /* 0x000001390000780c */ /* 0x040fe400027c4270 */
[----:B------:R-:W-:Y:S01]  /*44c80*/  ISETP.GT.AND P5, PT, R0, 0x140, P1 ;  /* 0x000001400000780c */ /* 0x000fe20000fa4270 */
[----:B--2---:R-:W-:-:S05]  /*44c90*/  FMUL R3, R3, R2 ;  /* 0x0000000203037220 */ /* 0x004fca0000400000 */
[----:B------:R-:W-:-:S04]  /*44ca0*/  F2FP.F16.F32.PACK_AB R3, RZ, R3 ;  /* 0x00000003ff03723e */ /* 0x000fc800000000ff */
[----:B------:R-:W-:Y:S01]  /*44cb0*/  PRMT R14, R3, 0x7610, R14 ;  /* 0x00007610030e7816 */ /* 0x000fe2000000000e */
[-C--:B-----5:R-:W-:Y:S01]  /*44cc0*/  FMUL R13, R13, R2.reuse ;  /* 0x000000020d0d7220 */ /* 0x0a0fe20000400000 */
[----:B----4-:R-:W-:-:S04]  /*44cd0*/  FMUL R12, R12, R2 ;  /* 0x000000020c0c7220 */ /* 0x010fc80000400000 */
[----:B------:R-:W-:Y:S02]  /*44ce0*/  F2FP.F16.F32.PACK_AB R3, RZ, R13 ;  /* 0x0000000dff03723e */ /* 0x000fe400000000ff */
[----:B------:R-:W-:-:S04]  /*44cf0*/  F2FP.F16.F32.PACK_AB R12, RZ, R12 ;  /* 0x0000000cff0c723e */ /* 0x000fc800000000ff */
[----:B------:R-:W-:Y:S01]  /*44d00*/  PRMT R13, R12, 0x7610, R13 ;  /* 0x000076100c0d7816 */ /* 0x000fe2000000000d */
[----:B------:R-:W-:Y:S04]  /*44d10*/  @P0 STG.E.U16 desc[UR36][R8.64+0x270], R14 ;  /* 0x0002700e08000986 */ /* 0x000fe8000c101524 */
[----:B------:R-:W2:Y:S04]  /*44d20*/  LDL.LU R12, [R1+0x84] ;  /* 0x00008400010c7983 */ /* 0x000ea80000300800 */
[----:B------:R0:W-:Y:S04]  /*44d30*/  @P6 STG.E.U16 desc[UR36][R8.64+0x272], R13 ;  /* 0x0002720d08006986 */ /* 0x0001e8000c101524 */
[----:B------:R1:W-:Y:S04]  /*44d40*/  @P5 STG.E.U16 desc[UR36][R10.64+0x280], R3 ;  /* 0x000280030a005986 */ /* 0x0003e8000c101524 */
[----:B0-----:R-:W4:Y:S04]  /*44d50*/  LDL.LU R13, [R1+0x8c] ;  /* 0x00008c00010d7983 */ /* 0x001f280000300800 */
[----:B-1----:R-:W5:Y:S01]  /*44d60*/  LDL.LU R3, [R1+0x88] ;  /* 0x0000880001037983 */ /* 0x002f620000300800 */
[----:B------:R-:W-:-:S02]  /*44d70*/  ISETP.GT.AND P0, PT, R0, 0x141, P1 ;  /* 0x000001410000780c */ /* 0x000fc40000f04270 */
[----:B------:R-:W-:Y:S01]  /*44d80*/  ISETP.GT.AND P6, PT, R0, 0x140, P4 ;  /* 0x000001400000780c */ /* 0x000fe200027c4270 */
[----:B--2---:R-:W-:-:S05]  /*44d90*/  FMUL R12, R12, R2 ;  /* 0x000000020c0c7220 */ /* 0x004fca0000400000 */
[----:B------:R-:W-:Y:S01]  /*44da0*/  F2FP.F16.F32.PACK_AB R12, RZ, R12 ;  /* 0x0000000cff0c723e */ /* 0x000fe200000000ff */
[-C--:B----4-:R-:W-:Y:S01]  /*44db0*/  FMUL R13, R13, R2.reuse ;  /* 0x000000020d0d7220 */ /* 0x090fe20000400000 */
[----:B-----5:R-:W-:-:S04]  /*44dc0*/  FMUL R3, R3, R2 ;  /* 0x0000000203037220 */ /* 0x020fc80000400000 */
[----:B------:R-:W-:Y:S01]  /*44dd0*/  F2FP.F16.F32.PACK_AB R14, RZ, R13 ;  /* 0x0000000dff0e723e */ /* 0x000fe200000000ff */
[----:B------:R0:W-:Y:S01]  /*44de0*/  @P0 STG.E.U16 desc[UR36][R10.64+0x282], R12 ;  /* 0x0002820c0a000986 */ /* 0x0001e2000c101524 */
[----:B------:R-:W-:-:S03]  /*44df0*/  F2FP.F16.F32.PACK_AB R3, RZ, R3 ;  /* 0x00000003ff03723e */ /* 0x000fc600000000ff */
[----:B------:R-:W2:Y:S01]  /*44e00*/  LDL.LU R13, [R1+0x90] ;  /* 0x00009000010d7983 */ /* 0x000ea20000300800 */
[----:B0-----:R-:W-:Y:S02]  /*44e10*/  PRMT R12, R3, 0x7610, R12 ;  /* 0x00007610030c7816 */ /* 0x001fe4000000000c */
[----:B------:R-:W-:Y:S02]  /*44e20*/  PRMT R3, R14, 0x7610, R3 ;  /* 0x000076100e037816 */ /* 0x000fe40000000003 */
[----:B------:R-:W4:Y:S04]  /*44e30*/  LDL.LU R14, [R1+0x94] ;  /* 0x00009400010e7983 */ /* 0x000f280000300800 */
[----:B------:R0:W-:Y:S04]  /*44e40*/  @P6 STG.E.U16 desc[UR36][R8.64+0x280], R12 ;  /* 0x0002800c08006986 */ /* 0x0001e8000c101524 */
[----:B0-----:R-:W5:Y:S01]  /*44e50*/  LDL.LU R12, [R1+0x9c] ;  /* 0x00009c00010c7983 */ /* 0x001f620000300800 */
[----:B------:R-:W-:-:S02]  /*44e60*/  ISETP.GT.AND P5, PT, R0, 0x141, P4 ;  /* 0x000001410000780c */ /* 0x000fc400027a4270 */
[----:B------:R-:W-:-:S11]  /*44e70*/  ISETP.GT.AND P0, PT, R0, 0x148, P1 ;  /* 0x000001480000780c */ /* 0x000fd60000f04270 */
[----:B------:R-:W-:Y:S01]  /*44e80*/  @P5 STG.E.U16 desc[UR36][R8.64+0x282], R3 ;  /* 0x0002820308005986 */ /* 0x000fe2000c101524 */
[----:B--2---:R-:W-:-:S05]  /*44e90*/  FMUL R13, R13, R2 ;  /* 0x000000020d0d7220 */ /* 0x004fca0000400000 */
[----:B------:R-:W-:Y:S01]  /*44ea0*/  F2FP.F16.F32.PACK_AB R13, RZ, R13 ;  /* 0x0000000dff0d723e */ /* 0x000fe200000000ff */
[----:B----4-:R-:W-:-:S04]  /*44eb0*/  FMUL R14, R14, R2 ;  /* 0x000000020e0e7220 */ /* 0x010fc80000400000 */
[----:B------:R0:W-:Y:S01]  /*44ec0*/  @P0 STG.E.U16 desc[UR36][R10.64+0x290], R13 ;  /* 0x0002900d0a000986 */ /* 0x0001e2000c101524 */
[----:B------:R-:W-:-:S04]  /*44ed0*/  F2FP.F16.F32.PACK_AB R14, RZ, R14 ;  /* 0x0000000eff0e723e */ /* 0x000fc800000000ff */
[----:B------:R-:W-:Y:S01]  /*44ee0*/  PRMT R17, R14, 0x7610, R17 ;  /* 0x000076100e117816 */ /* 0x000fe20000000011 */
[----:B0-----:R-:W2:Y:S01]  /*44ef0*/  LDL.LU R13, [R1+0xa4] ;  /* 0x0000a400010d7983 */ /* 0x001ea20000300800 */
[----:B-----5:R-:W-:-:S05]  /*44f00*/  FMUL R12, R12, R2 ;  /* 0x000000020c0c7220 */ /* 0x020fca0000400000 */
[----:B------:R-:W-:Y:S02]  /*44f10*/  F2FP.F16.F32.PACK_AB R14, RZ, R12 ;  /* 0x0000000cff0e723e */ /* 0x000fe400000000ff */
[----:B------:R-:W4:Y:S01]  /*44f20*/  LDL.LU R12, [R1+0xa0] ;  /* 0x0000a000010c7983 */ /* 0x000f220000300800 */
[C---:B------:R-:W-:Y:S01]  /*44f30*/  ISETP.GT.AND P6, PT, R0.reuse, 0x149, P1 ;  /* 0x000001490000780c */ /* 0x040fe20000fc4270 */
[----:B---3--:R-:W-:Y:S01]  /*44f40*/  FMUL R15, R15, R2 ;  /* 0x000000020f0f7220 */ /* 0x008fe20000400000 */
[----:B------:R-:W-:-:S04]  /*44f50*/  ISETP.GT.AND P5, PT, R0, 0x148, P4 ;  /* 0x000001480000780c */ /* 0x000fc800027a4270 */
[----:B------:R-:W-:-:S04]  /*44f60*/  F2FP.F16.F32.PACK_AB R15, RZ, R15 ;  /* 0x0000000fff0f723e */ /* 0x000fc800000000ff */
[----:B------:R-:W-:Y:S02]  /*44f70*/  PRMT R3, R15, 0x7610, R3 ;  /* 0x000076100f037816 */ /* 0x000fe40000000003 */
[C---:B------:R-:W-:Y:S01]  /*44f80*/  ISETP.GT.AND P0, PT, R0.reuse, 0x149, P4 ;  /* 0x000001490000780c */ /* 0x040fe20002704270 */
[----:B------:R-:W-:Y:S01]  /*44f90*/  @P6 STG.E.U16 desc[UR36][R10.64+0x292], R17 ;  /* 0x000292110a006986 */ /* 0x000fe2000c101524 */
[----:B------:R-:W-:-:S03]  /*44fa0*/  ISETP.GT.AND P6, PT, R0, 0x150, P1 ;  /* 0x000001500000780c */ /* 0x000fc60000fc4270 */
[----:B------:R0:W-:Y:S01]  /*44fb0*/  @P5 STG.E.U16 desc[UR36][R8.64+0x290], R3 ;  /* 0x0002900308005986 */ /* 0x0001e2000c101524 */
[----:B------:R-:W-:Y:S02]  /*44fc0*/  ISETP.GT.AND P5, PT, R0, 0x151, P1 ;  /* 0x000001510000780c */ /* 0x000fe40000fa4270 */
[----:B------:R-:W-:Y:S01]  /*44fd0*/  PRMT R15, R14, 0x7610, R15 ;  /* 0x000076100e0f7816 */ /* 0x000fe2000000000f */
[----:B0-----:R-:W-:-:S04]  /*44fe0*/  FMUL R3, R218, R2 ;  /* 0x00000002da037220 */ /* 0x001fc80000400000 */
[----:B------:R-:W-:Y:S01]  /*44ff0*/  @P0 STG.E.U16 desc[UR36][R8.64+0x292], R15 ;  /* 0x0002920f08000986 */ /* 0x000fe2000c101524 */
[----:B------:R-:W-:Y:S01]  /*45000*/  ISETP.GT.AND P0, PT, R0, 0x150, P4 ;  /* 0x000001500000780c */ /* 0x000fe20002704270 */
[----:B--2---:R-:W-:-:S05]  /*45010*/  FMUL R13, R13, R2 ;  /* 0x000000020d0d7220 */ /* 0x004fca0000400000 */
[----:B------:R-:W-:Y:S01]  /*45020*/  F2FP.F16.F32.PACK_AB R13, RZ, R13 ;  /* 0x0000000dff0d723e */ /* 0x000fe200000000ff */
[----:B----4-:R-:W-:-:S03]  /*45030*/  FMUL R12, R12, R2 ;  /* 0x000000020c0c7220 */ /* 0x010fc60000400000 */
[----:B------:R-:W-:Y:S02]  /*45040*/  PRMT R17, R13, 0x7610, R17 ;  /* 0x000076100d117816 */ /* 0x000fe40000000011 */
[----:B------:R-:W-:Y:S01]  /*45050*/  F2FP.F16.F32.PACK_AB R14, RZ, R12 ;  /* 0x0000000cff0e723e */ /* 0x000fe200000000ff */
[-C--:B------:R-:W-:Y:S01]  /*45060*/  FMUL R12, R19, R2.reuse ;  /* 0x00000002130c7220 */ /* 0x080fe20000400000 */
[----:B------:R-:W-:Y:S01]  /*45070*/  F2FP.F16.F32.PACK_AB R13, RZ, R3 ;  /* 0x00000003ff0d723e */ /* 0x000fe200000000ff */
[----:B------:R-:W-:Y:S01]  /*45080*/  FMUL R3, R217, R2 ;  /* 0x00000002d9037220 */ /* 0x000fe20000400000 */
[----:B------:R-:W-:Y:S02]  /*45090*/  @P5 STG.E.U16 desc[UR36][R10.64+0x2a2], R17 ;  /* 0x0002a2110a005986 */ /* 0x000fe4000c101524 */
[----:B------:R-:W-:Y:S02]  /*450a0*/  F2FP.F16.F32.PACK_AB R12, RZ, R12 ;  /* 0x0000000cff0c723e */ /* 0x000fe400000000ff */
[----:B------:R0:W-:Y:S01]  /*450b0*/  @P6 STG.E.U16 desc[UR36][R10.64+0x2a0], R14 ;  /* 0x0002a00e0a006986 */ /* 0x0001e2000c101524 */
[----:B------:R-:W-:-:S02]  /*450c0*/  ISETP.GT.AND P5, PT, R0, 0x151, P4 ;  /* 0x000001510000780c */ /* 0x000fc400027a4270 */
[----:B------:R-:W-:Y:S01]  /*450d0*/  PRMT R18, R12, 0x7610, R18 ;  /* 0x000076100c127816 */ /* 0x000fe20000000012 */
[-C--:B------:R-:W-:Y:S01]  /*450e0*/  FMUL R12, R216, R2.reuse ;  /* 0x00000002d80c7220 */ /* 0x080fe20000400000 */
[----:B------:R-:W-:Y:S02]  /*450f0*/  ISETP.GT.AND P6, PT, R0, 0x158, P1 ;  /* 0x000001580000780c */ /* 0x000fe40000fc4270 */
[----:B0-----:R-:W-:Y:S02]  /*45100*/  PRMT R14, R13, 0x7610, R14 ;  /* 0x000076100d0e7816 */ /* 0x001fe4000000000e */
[----:B------:R-:W-:Y:S01]  /*45110*/  F2FP.F16.F32.PACK_AB R13, RZ, R3 ;  /* 0x00000003ff0d723e */ /* 0x000fe200000000ff */
[----:B------:R-:W-:Y:S01]  /*45120*/  FMUL R3, R215, R2 ;  /* 0x00000002d7037220 */ /* 0x000fe20000400000 */
[----:B------:R-:W-:Y:S02]  /*45130*/  F2FP.F16.F32.PACK_AB R12, RZ, R12 ;  /* 0x0000000cff0c723e */ /* 0x000fe400000000ff */
[----:B------:R-:W-:-:S02]  /*45140*/  PRMT R17, R13, 0x7610, R17 ;  /* 0x000076100d117816 */ /* 0x000fc40000000011 */
[----:B------:R-:W-:Y:S01]  /*45150*/  F2FP.F16.F32.PACK_AB R13, RZ, R3 ;  /* 0x00000003ff0d723e */ /* 0x000fe200000000ff */
[-C--:B------:R-:W-:Y:S01]  /*45160*/  FMUL R3, R212, R2.reuse ;  /* 0x00000002d4037220 */ /* 0x080fe20000400000 */
[----:B------:R-:W-:Y:S01]  /*45170*/  PRMT R15, R12, 0x7610, R15 ;  /* 0x000076100c0f7816 */ /* 0x000fe2000000000f */
[----:B------:R-:W-:Y:S01]  /*45180*/  @P0 STG.E.U16 desc[UR36][R8.64+0x2a0], R18 ;  /* 0x0002a01208000986 */ /* 0x000fe2000c101524 */
[C---:B------:R-:W-:Y:S02]  /*45190*/  ISETP.GT.AND P0, PT, R0.reuse, 0x159, P1 ;  /* 0x000001590000780c */ /* 0x040fe40000f04270 */
[----:B------:R-:W-:Y:S01]  /*451a0*/  F2FP.F16.F32.PACK_AB R3, RZ, R3 ;  /* 0x00000003ff03723e */ /* 0x000fe200000000ff */
[----:B------:R-:W-:Y:S01]  /*451b0*/  @P5 STG.E.U16 desc[UR36][R8.64+0x2a2], R14 ;  /* 0x0002a20e08005986 */ /* 0x000fe2000c101524 */
[----:B------:R-:W-:Y:S01]  /*451c0*/  ISETP.GT.AND P5, PT, R0, 0x158, P4 ;  /* 0x000001580000780c */ /* 0x000fe200027a4270 */
[----:B------:R-:W-:Y:S02]  /*451d0*/  FMUL R12, R214, R2 ;  /* 0x00000002d60c7220 */ /* 0x000fe40000400000 */
[----:B------:R0:W-:Y:S01]  /*451e0*/  @P6 STG.E.U16 desc[UR36][R10.64+0x2b0], R15 ;  /* 0x0002b00f0a006986 */ /* 0x0001e2000c101524 */
[----:B------:R-:W-:-:S02]  /*451f0*/  ISETP.GT.AND P6, PT, R0, 0x159, P4 ;  /* 0x000001590000780c */ /* 0x000fc400027c4270 */
[----:B------:R-:W-:Y:S02]  /*45200*/  F2FP.F16.F32.PACK_AB R12, RZ, R12 ;  /* 0x0000000cff0c723e */ /* 0x000fe400000000ff */
[----:B0-----:R-:W-:Y:S01]  /*45210*/  PRMT R15, R3, 0x7610, R15 ;  /* 0x00007610030f7816 */ /* 0x001fe2000000000f */
[-C--:B------:R-:W-:Y:S01]  /*45220*/  FMUL R3, R213, R2.reuse ;  /* 0x00000002d5037220 */ /* 0x080fe20000400000 */
[----:B------:R-:W-:Y:S01]  /*45230*/  PRMT R14, R13, 0x7610, R14 ;  /* 0x000076100d0e7816 */ /* 0x000fe2000000000e */
[----:B------:R-:W-:Y:S03]  /*45240*/  @P0 STG.E.U16 desc[UR36][R10.64+0x2b2], R17 ;  /* 0x0002b2110a000986 */ /* 0x000fe6000c101524 */
[----:B------:R-:W-:Y:S01]  /*45250*/  F2FP.F16.F32.PACK_AB R13, RZ, R3 ;  /* 0x00000003ff0d723e */ /* 0x000fe200000000ff */
[-C--:B------:R-:W-:Y:S01]  /*45260*/  FMUL R3, R210, R2.reuse ;  /* 0x00000002d2037220 */ /* 0x080fe20000400000 */
[----:B------:R-:W-:Y:S01]  /*45270*/  ISETP.GT.AND P0, PT, R0, 0x160, P1 ;  /* 0x000001600000780c */ /* 0x000fe20000f04270 */
[----:B------:R0:W-:Y:S01]  /*45280*/  @P5 STG.E.U16 desc[UR36][R8.64+0x2b0], R14 ;  /* 0x0002b00e08005986 */ /* 0x0001e2000c101524 */
[----:B------:R-:W-:Y:S01]  /*45290*/  PRMT R18, R12, 0x7610, R18 ;  /* 0x000076100c127816 */ /* 0x000fe20000000012 */
[----:B------:R-:W-:Y:S01]  /*452a0*/  FMUL R12, R211, R2 ;  /* 0x00000002d30c7220 */ /* 0x000fe20000400000 */
[----:B------:R-:W-:-:S03]  /*452b0*/  ISETP.GT.AND P5, PT, R0, 0x160, P4 ;  /* 0x000001600000780c */ /* 0x000fc600027a4270 */
[----:B------:R1:W-:Y:S01]  /*452c0*/  @P6 STG.E.U16 desc[UR36][R8.64+0x2b2], R18 ;  /* 0x0002b21208006986 */ /* 0x0003e2000c101524 */
[----:B------:R-:W-:Y:S02]  /*452d0*/  ISETP.GT.AND P6, PT, R0, 0x161, P1 ;  /* 0x000001610000780c */ /* 0x000fe40000fc4270 */
[----:B0-----:R-:W-:Y:S02]  /*452e0*/  PRMT R14, R13, 0x7610, R14 ;  /* 0x000076100d0e7816 */ /* 0x001fe4000000000e */
[----:B------:R-:W-:Y:S01]  /*452f0*/  F2FP.F16.F32.PACK_AB R13, RZ, R3 ;  /* 0x00000003ff0d723e */ /* 0x000fe200000000ff */
[----:B------:R-:W-:-:S03]  /*45300*/  FMUL R3, R208, R2 ;  /* 0x00000002d0037220 */ /* 0x000fc60000400000 */
[----:B-1----:R-:W-:Y:S02]  /*45310*/  PRMT R18, R13, 0x7610, R18 ;  /* 0x000076100d127816 */ /* 0x002fe40000000012 */
[----:B------:R-:W-:Y:S01]  /*45320*/  F2FP.F16.F32.PACK_AB R13, RZ, R3 ;  /* 0x00000003ff0d723e */ /* 0x000fe200000000ff */
[----:B------:R-:W-:Y:S01]  /*45330*/  FMUL R3, R209, R2 ;  /* 0x00000002d1037220 */ /* 0x000fe20000400000 */
[----:B------:R-:W-:Y:S01]  /*45340*/  F2FP.F16.F32.PACK_AB R12, RZ, R12 ;  /* 0x0000000cff0c723e */ /* 0x000fe200000000ff */
[----:B------:R0:W-:Y:S01]  /*45350*/  @P0 STG.E.U16 desc[UR36][R10.64+0x2c0], R15 ;  /* 0x0002c00f0a000986 */ /* 0x0001e2000c101524 */
[----:B------:R-:W-:Y:S02]  /*45360*/  ISETP.GT.AND P0, PT, R0, 0x161, P4 ;  /* 0x000001610000780c */ /* 0x000fe40002704270 */
[----:B------:R-:W-:Y:S02]  /*45370*/  F2FP.F16.F32.PACK_AB R3, RZ, R3 ;  /* 0x00000003ff03723e */ /* 0x000fe400000000ff */
[----:B------:R-:W-:Y:S01]  /*45380*/  PRMT R17, R12, 0x7610, R17 ;  /* 0x000076100c117816 */ /* 0x000fe20000000011 */
[----:B------:R1:W-:Y:S01]  /*45390*/  @P6 STG.E.U16 desc[UR36][R10.64+0x2c2], R14 ;  /* 0x0002c20e0a006986 */ /* 0x0003e2000c101524 */
[----:B------:R-:W-:-:S03]  /*453a0*/  ISETP.GT.AND P6, PT, R0, 0x169, P1 ;  /* 0x000001690000780c */ /* 0x000fc60000fc4270 */
[----:B------:R2:W-:Y:S01]  /*453b0*/  @P5 STG.E.U16 desc[UR36][R8.64+0x2c0], R17 ;  /* 0x0002c01108005986 */ /* 0x0005e2000c101524 */
[----:B0-----:R-:W-:Y:S01]  /*453c0*/  PRMT R15, R3, 0x7610, R15 ;  /* 0x00007610030f7816 */ /* 0x001fe2000000000f */
[-C--:B------:R-:W-:Y:S01]  /*453d0*/  FMUL R3, R206, R2.reuse ;  /* 0x00000002ce037220 */ /* 0x080fe20000400000 */
[----:B------:R-:W-:Y:S02]  /*453e0*/  ISETP.GT.AND P5, PT, R0, 0x168, P1 ;  /* 0x000001680000780c */ /* 0x000fe40000fa4270 */
[----:B-1----:R-:W-:Y:S02]  /*453f0*/  PRMT R14, R13, 0x7610, R14 ;  /* 0x000076100d0e7816 */ /* 0x002fe4000000000e */
[----:B------:R-:W-:Y:S01]  /*45400*/  F2FP.F16.F32.PACK_AB R13, RZ, R3 ;  /* 0x00000003ff0d723e */ /* 0x000fe200000000ff */
[-C--:B------:R-:W-:Y:S01]  /*45410*/  FMUL R3, R204, R2.reuse ;  /* 0x00000002cc037220 */ /* 0x080fe20000400000 */
[----:B------:R-:W-:Y:S01]  /*45420*/  @P0 STG.E.U16 desc[UR36][R8.64+0x2c2], R18 ;  /* 0x0002c21208000986 */ /* 0x000fe2000c101524 */
[----:B------:R-:W-:Y:S01]  /*45430*/  FMUL R12, R207, R2 ;  /* 0x00000002cf0c7220 */ /* 0x000fe20000400000 */
[----:B------:R-:W-:-:S02]  /*45440*/  ISETP.GT.AND P0, PT, R0, 0x168, P4 ;  /* 0x000001680000780c */ /* 0x000fc40002704270 */
[----:B------:R-:W-:Y:S01]  /*45450*/  F2FP.F16.F32.PACK_AB R3, RZ, R3 ;  /* 0x00000003ff03723e */ /* 0x000fe200000000ff */
[----:B------:R0:W-:Y:S01]  /*45460*/  @P6 STG.E.U16 desc[UR36][R10.64+0x2d2], R15 ;  /* 0x0002d20f0a006986 */ /* 0x0001e2000c101524 */
[----:B------:R-:W-:-:S03]  /*45470*/  F2FP.F16.F32.PACK_AB R12, RZ, R12 ;  /* 0x0000000cff0c723e */ /* 0x000fc600000000ff */
[----:B------:R1:W-:Y:S01]  /*45480*/  @P5 STG.E.U16 desc[UR36][R10.64+0x2d0], R14 ;  /* 0x0002d00e0a005986 */ /* 0x0003e2000c101524 */
[----:B------:R-:W-:Y:S02]  /*45490*/  ISETP.GT.AND P5, PT, R0, 0x169, P4 ;  /* 0x000001690000780c */ /* 0x000fe400027a4270 */
[----:B--2---:R-:W-:Y:S02]  /*454a0*/  PRMT R17, R12, 0x7610, R17 ;  /* 0x000076100c117816 */ /* 0x004fe40000000011 */
[----:B------:R-:W-:Y:S02]  /*454b0*/  ISETP.GT.AND P6, PT, R0, 0x170, P1 ;  /* 0x000001700000780c */ /* 0x000fe40000fc4270 */
[----:B0-----:R-:W-:Y:S01]  /*454c0*/  PRMT R15, R3, 0x7610, R15 ;  /* 0x00007610030f7816 */ /* 0x001fe2000000000f */
[-C--:B------:R-:W-:Y:S01]  /*454d0*/  FMUL R3, R203, R2.reuse ;  /* 0x00000002cb037220 */ /* 0x080fe20000400000 */
[----:B------:R0:W-:Y:S01]  /*454e0*/  @P0 STG.E.U16 desc[UR36][R8.64+0x2d0], R17 ;  /* 0x0002d01108000986 */ /* 0x0001e2000c101524 */
[----:B-1----:R-:W-:Y:S01]  /*454f0*/  PRMT R14, R13, 0x7610, R14 ;  /* 0x000076100d0e7816 */ /* 0x002fe2000000000e */
[----:B------:R-:W-:-:S02]  /*45500*/  FMUL R12, R205, R2 ;  /* 0x00000002cd0c7220 */ /* 0x000fc40000400000 */
[----:B------:R-:W-:Y:S01]  /*45510*/  F2FP.F16.F32.PACK_AB R13, RZ, R3 ;  /* 0x00000003ff0d723e */ /* 0x000fe200000000ff */
[----:B------:R-:W-:Y:S01]  /*45520*/  FMUL R3, R202, R2 ;  /* 0x00000002ca037220 */ /* 0x000fe20000400000 */
[----:B------:R-:W-:Y:S02]  /*45530*/  ISETP.GT.AND P0, PT, R0, 0x171, P1 ;  /* 0x000001710000780c */ /* 0x000fe40000f04270 */
[----:B------:R-:W-:Y:S02]  /*45540*/  F2FP.F16.F32.PACK_AB R12, RZ, R12 ;  /* 0x0000000cff0c723e */ /* 0x000fe400000000ff */
[----:B------:R-:W-:Y:S01]  /*45550*/  F2FP.F16.F32.PACK_AB R3, RZ, R3 ;  /* 0x00000003ff03723e */ /* 0x000fe200000000ff */
[----:B------:R-:W-:Y:S01]  /*45560*/  @P5 STG.E.U16 desc[UR36][R8.64+0x2d2], R14 ;  /* 0x0002d20e08005986 */ /* 0x000fe2000c101524 */
[----:B0-----:R-:W-:Y:S02]  /*45570*/  PRMT R17, R12, 0x7610, R17 ;  /* 0x000076100c117816 */ /* 0x001fe40000000011 */
[C---:B------:R-:W-:Y:S01]  /*45580*/  ISETP.GT.AND P5, PT, R0.reuse, 0x170, P4 ;  /* 0x000001700000780c */ /* 0x040fe200027a4270 */
[----:B------:R0:W-:Y:S01]  /*45590*/  @P6 STG.E.U16 desc[UR36][R10.64+0x2e0], R15 ;  /* 0x0002e00f0a006986 */ /* 0x0001e2000c101524 */
[----:B------:R-:W-:Y:S01]  /*455a0*/  ISETP.GT.AND P6, PT, R0, 0x171, P4 ;  /* 0x000001710000780c */ /* 0x000fe200027c4270 */
[----:B------:R-:W-:-:S02]  /*455b0*/  FMUL R12, R200, R2 ;  /* 0x00000002c80c7220 */ /* 0x000fc40000400000 */
[----:B------:R1:W-:Y:S01]  /*455c0*/  @P0 STG.E.U16 desc[UR36][R10.64+0x2e2], R17 ;  /* 0x0002e2110a000986 */ /* 0x0003e2000c101524 */
[----:B------:R-:W-:Y:S02]  /*455d0*/  ISETP.GT.AND P0, PT, R0, 0x178, P1 ;  /* 0x000001780000780c */ /* 0x000fe40000f04270 */
[----:B0-----:R-:W-:Y:S01]  /*455e0*/  PRMT R15, R3, 0x7610, R15 ;  /* 0x00007610030f7816 */ /* 0x001fe2000000000f */
[----:B------:R-:W-:Y:S01]  /*455f0*/  FMUL R3, R201, R2 ;  /* 0x00000002c9037220 */ /* 0x000fe20000400000 */
[----:B------:R-:W-:Y:S02]  /*45600*/  PRMT R14, R13, 0x7610, R14 ;  /* 0x000076100d0e7816 */ /* 0x000fe4000000000e */
[----:B------:R-:W-:Y:S02]  /*45610*/  F2FP.F16.F32.PACK_AB R12, RZ, R12 ;  /* 0x0000000cff0c723e */ /* 0x000fe400000000ff */
[----:B------:R-:W-:Y:S01]  /*45620*/  F2FP.F16.F32.PACK_AB R13, RZ, R3 ;  /* 0x00000003ff0d723e */ /* 0x000fe200000000ff */
[-C--:B------:R-:W-:Y:S01]  /*45630*/  FMUL R3, R199, R2.reuse ;  /* 0x00000002c7037220 */ /* 0x080fe20000400000 */
[----:B-1----:R-:W-:Y:S01]  /*45640*/  PRMT R17, R12, 0x7610, R17 ;  /* 0x000076100c117816 */ /* 0x002fe20000000011 */
[----:B------:R-:W-:Y:S01]  /*45650*/  FMUL R12, R198, R2 ;  /* 0x00000002c60c7220 */ /* 0x000fe20000400000 */
[----:B------:R0:W-:Y:S02]  /*45660*/  @P5 STG.E.U16 desc[UR36][R8.64+0x2e0], R14 ;  /* 0x0002e00e08005986 */ /* 0x0001e4000c101524 */
[----:B------:R-:W-:-:S02]  /*45670*/  F2FP.F16.F32.PACK_AB R3, RZ, R3 ;  /* 0x00000003ff03723e */ /* 0x000fc400000000ff */
[C---:B------:R-:W-:Y:S01]  /*45680*/  ISETP.GT.AND P5, PT, R0.reuse, 0x179, P1 ;  /* 0x000001790000780c */ /* 0x040fe20000fa4270 */
[----:B------:R1:W-:Y:S01]  /*45690*/  @P6 STG.E.U16 desc[UR36][R8.64+0x2e2], R15 ;  /* 0x0002e20f08006986 */ /* 0x0003e2000c101524 */
[----:B------:R-:W-:Y:S02]  /*456a0*/  ISETP.GT.AND P6, PT, R0, 0x178, P4 ;  /* 0x000001780000780c */ /* 0x000fe400027c4270 */
[----:B------:R-:W-:Y:S01]  /*456b0*/  F2FP.F16.F32.PACK_AB R12, RZ, R12 ;  /* 0x0000000cff0c723e */ /* 0x000fe200000000ff */
[----:B------:R2:W-:Y:S01]  /*456c0*/  @P0 STG.E.U16 desc[UR36][R10.64+0x2f0], R17 ;  /* 0x0002f0110a000986 */ /* 0x0005e2000c101524 */
[----:B0-----:R-:W-:Y:S01]  /*456d0*/  PRMT R14, R3, 0x7610, R14 ;  /* 0x00007610030e7816 */ /* 0x001fe2000000000e */
[----:B------:R-:W-:Y:S01]  /*456e0*/  FMUL R3, R196, R2 ;  /* 0x00000002c4037220 */ /* 0x000fe20000400000 */
[----:B------:R-:W-:Y:S02]  /*456f0*/  ISETP.GT.AND P0, PT, R0, 0x179, P4 ;  /* 0x000001790000780c */ /* 0x000fe40002704270 */
[----:B-1----:R-:W-:-:S02]  /*45700*/  PRMT R15, R12, 0x7610, R15 ;  /* 0x000076100c0f7816 */ /* 0x002fc4000000000f */
[----:B------:R-:W-:Y:S01]  /*45710*/  F2FP.F16.F32.PACK_AB R12, RZ, R3 ;  /* 0x00000003ff0c723e */ /* 0x000fe200000000ff */
[-C--:B------:R-:W-:Y:S01]  /*45720*/  FMUL R3, R197, R2.reuse ;  /* 0x00000002c5037220 */ /* 0x080fe20000400000 */
[----:B------:R0:W-:Y:S02]  /*45730*/  @P5 STG.E.U16 desc[UR36][R10.64+0x2f2], R13 ;  /* 0x0002f20d0a005986 */ /* 0x0001e4000c101524 */
[----:B--2---:R-:W-:Y:S01]  /*45740*/  PRMT R17, R12, 0x7610, R17 ;  /* 0x000076100c117816 */ /* 0x004fe20000000011 */
[----:B------:R-:W-:Y:S01]  /*45750*/  FMUL R12, R195, R2 ;  /* 0x00000002c30c7220 */ /* 0x000fe20000400000 */
[----:B------:R1:W-:Y:S01]  /*45760*/  @P6 STG.E.U16 desc[UR36][R8.64+0x2f0], R14 ;  /* 0x0002f00e08006986 */ /* 0x0003e2000c101524 */
[C---:B------:R-:W-:Y:S02]  /*45770*/  ISETP.GT.AND P6, PT, R0.reuse, 0x181, P1 ;  /* 0x000001810000780c */ /* 0x040fe40000fc4270 */
[----:B------:R-:W-:Y:S01]  /*45780*/  ISETP.GT.AND P5, PT, R0, 0x180, P1 ;  /* 0x000001800000780c */ /* 0x000fe20000fa4270 */
[----:B------:R2:W-:Y:S01]  /*45790*/  @P0 STG.E.U16 desc[UR36][R8.64+0x2f2], R15 ;  /* 0x0002f20f08000986 */ /* 0x0005e2000c101524 */
[----:B------:R-:W-:-:S02]  /*457a0*/  F2FP.F16.F32.PACK_AB R12, RZ, R12 ;  /* 0x0000000cff0c723e */ /* 0x000fc400000000ff */
[----:B0-----:R-:W-:Y:S01]  /*457b0*/  F2FP.F16.F32.PACK_AB R13, RZ, R3 ;  /* 0x00000003ff0d723e */ /* 0x001fe200000000ff */
[-C--:B------:R-:W-:Y:S01]  /*457c0*/  FMUL R3, R194, R2.reuse ;  /* 0x00000002c2037220 */ /* 0x080fe20000400000 */
[----:B------:R-:W-:Y:S02]  /*457d0*/  ISETP.GT.AND P0, PT, R0, 0x180, P4 ;  /* 0x000001800000780c */ /* 0x000fe40002704270 */
[----:B-1----:R-:W-:Y:S02]  /*457e0*/  PRMT R14, R12, 0x7610, R14 ;  /* 0x000076100c0e7816 */ /* 0x002fe4000000000e */
[----:B------:R-:W-:Y:S01]  /*457f0*/  F2FP.F16.F32.PACK_AB R12, RZ, R3 ;  /* 0x00000003ff0c723e */ /* 0x000fe200000000ff */
[-C--:B------:R-:W-:Y:S01]  /*45800*/  FMUL R3, R192, R2.reuse ;  /* 0x00000002c0037220 */ /* 0x080fe20000400000 */
[----:B------:R0:W-:Y:S02]  /*45810*/  @P6 STG.E.U16 desc[UR36][R10.64+0x302], R13 ;  /* 0x0003020d0a006986 */ /* 0x0001e4000c101524 */
[----:B--2---:R-:W-:Y:S01]  /*45820*/  PRMT R15, R12, 0x7610, R15 ;  /* 0x000076100c0f7816 */ /* 0x004fe2000000000f */
[----:B------:R-:W-:Y:S01]  /*45830*/  FMUL R12, R193, R2 ;  /* 0x00000002c10c7220 */ /* 0x000fe20000400000 */
[----:B------:R1:W-:Y:S01]  /*45840*/  @P5 STG.E.U16 desc[UR36][R10.64+0x300], R17 ;  /* 0x000300110a005986 */ /* 0x0003e2000c101524 */
[----:B------:R-:W-:-:S03]  /*45850*/  ISETP.GT.AND P5, PT, R0, 0x181, P4 ;  /* 0x000001810000780c */ /* 0x000fc600027a4270 */
[----:B------:R2:W-:Y:S01]  /*45860*/  @P0 STG.E.U16 desc[UR36][R8.64+0x300], R14 ;  /* 0x0003000e08000986 */ /* 0x0005e2000c101524 */
[----:B0-----:R-:W-:Y:S01]  /*45870*/  F2FP.F16.F32.PACK_AB R13, RZ, R3 ;  /* 0x00000003ff0d723e */ /* 0x001fe200000000ff */
[----:B------:R-:W-:Y:S01]  /*45880*/  FMUL R3, R191, R2 ;  /* 0x00000002bf037220 */ /* 0x000fe20000400000 */
[C---:B------:R-:W-:Y:S02]  /*45890*/  ISETP.GT.AND P0, PT, R0.reuse, 0x189, P1 ;  /* 0x000001890000780c */ /* 0x040fe40000f04270 */
[----:B------:R-:W-:Y:S02]  /*458a0*/  ISETP.GT.AND P6, PT, R0, 0x188, P1 ;  /* 0x000001880000780c */ /* 0x000fe40000fc4270 */
[----:B------:R-:W-:Y:S02]  /*458b0*/  F2FP.F16.F32.PACK_AB R3, RZ, R3 ;  /* 0x00000003ff03723e */ /* 0x000fe400000000ff */
[----:B------:R-:W-:Y:S02]  /*458c0*/  F2FP.F16.F32.PACK_AB R12, RZ, R12 ;  /* 0x0000000cff0c723e */ /* 0x000fe400000000ff */
[----:B------:R-:W-:Y:S01]  /*458d0*/  PRMT R18, R3, 0x7610, R18 ;  /* 0x0000761003127816 */ /* 0x000fe20000000012 */
[----:B------:R-:W-:Y:S01]  /*458e0*/  FMUL R3, R190, R2 ;  /* 0x00000002be037220 */ /* 0x000fe20000400000 */
[----:B-1----:R-:W-:-:S02]  /*458f0*/  PRMT R17, R12, 0x7610, R17 ;  /* 0x000076100c117816 */ /* 0x002fc40000000011 */
[----:B--2---:R-:W-:Y:S01]  /*45900*/  PRMT R14, R13, 0x7610, R14 ;  /* 0x000076100d0e7816 */ /* 0x004fe2000000000e */
[----:B------:R-:W-:Y:S01]  /*45910*/  @P5 STG.E.U16 desc[UR36][R8.64+0x302], R15 ;  /* 0x0003020f08005986 */ /* 0x000fe2000c101524 */
[----:B------:R-:W-:Y:S01]  /*45920*/  F2FP.F16.F32.PACK_AB R13, RZ, R3 ;  /* 0x00000003ff0d723e */ /* 0x000fe200000000ff */
[-C--:B------:R-:W-:Y:S01]  /*45930*/  FMUL R3, R189, R2.reuse ;  /* 0x00000002bd037220 */ /* 0x080fe20000400000 */
[C---:B------:R-:W-:Y:S01]  /*45940*/  ISETP.GT.AND P5, PT, R0.reuse, 0x188, P4 ;  /* 0x000001880000780c */ /* 0x040fe200027a4270 */
[----:B------:R-:W-:Y:S01]  /*45950*/  @P0 STG.E.U16 desc[UR36][R10.64+0x312], R17 ;  /* 0x000312110a000986 */ /* 0x000fe2000c101524 */
[----:B------:R-:W-:Y:S01]  /*45960*/  ISETP.GT.AND P0, PT, R0, 0x189, P4 ;  /* 0x000001890000780c */ /* 0x000fe20002704270 */
[----:B------:R-:W-:Y:S02]  /*45970*/  FMUL R12, R188, R2 ;  /* 0x00000002bc0c7220 */ /* 0x000fe40000400000 */
[----:B------:R0:W-:Y:S01]  /*45980*/  @P6 STG.E.U16 desc[UR36][R10.64+0x310], R14 ;  /* 0x0003100e0a006986 */ /* 0x0001e2000c101524 */
[----:B------:R-:W-:-:S02]  /*45990*/  ISETP.GT.AND P6, PT, R0, 0x190, P1 ;  /* 0x000001900000780c */ /* 0x000fc40000fc4270 */
[----:B------:R-:W-:Y:S02]  /*459a0*/  F2FP.F16.F32.PACK_AB R12, RZ, R12 ;  /* 0x0000000cff0c723e */ /* 0x000fe400000000ff */
[----:B0-----:R-:W-:Y:S02]  /*459b0*/  PRMT R14, R13, 0x7610, R14 ;  /* 0x000076100d0e7816 */ /* 0x001fe4000000000e */
[----:B------:R-:W-:Y:S01]  /*459c0*/  F2FP.F16.F32.PACK_AB R13, RZ, R3 ;  /* 0x00000003ff0d723e */ /* 0x000fe200000000ff */
[-C--:B------:R-:W-:Y:S01]  /*459d0*/  FMUL R3, R187, R2.reuse ;  /* 0x00000002bb037220 */ /* 0x080fe20000400000 */
[----:B------:R-:W-:Y:S02]  /*459e0*/  PRMT R15, R12, 0x7610, R15 ;  /* 0x000076100c0f7816 */ /* 0x000fe4000000000f */
[----:B------:R-:W-:Y:S02]  /*459f0*/  PRMT R17, R13, 0x7610, R17 ;  /* 0x000076100d117816 */ /* 0x000fe40000000011 */
[----:B------:R-:W-:Y:S01]  /*45a00*/  F2FP.F16.F32.PACK_AB R13, RZ, R3 ;  /* 0x00000003ff0d723e */ /* 0x000fe200000000ff */
[-C--:B------:R-:W-:Y:S01]  /*45a10*/  FMUL R3, R184, R2.reuse ;  /* 0x00000002b8037220 */ /* 0x080fe20000400000 */
[----:B------:R0:W-:Y:S01]  /*45a20*/  @P5 STG.E.U16 desc[UR36][R8.64+0x310], R18 ;  /* 0x0003101208005986 */ /* 0x0001e2000c101524 */
[----:B------:R-:W-:Y:S01]  /*45a30*/  ISETP.GT.AND P5, PT, R0, 0x191, P1 ;  /* 0x000001910000780c */ /* 0x000fe20000fa4270 */
[----:B------:R-:W-:-:S02]  /*45a40*/  FMUL R12, R186, R2 ;  /* 0x00000002ba0c7220 */ /* 0x000fc40000400000 */
[----:B------:R1:W-:Y:S01]  /*45a50*/  @P0 STG.E.U16 desc[UR36][R8.64+0x312], R14 ;  /* 0x0003120e08000986 */ /* 0x0003e2000c101524 */
[C---:B------:R-:W-:Y:S02]  /*45a60*/  ISETP.GT.AND P0, PT, R0.reuse, 0x190, P4 ;  /* 0x000001900000780c */ /* 0x040fe40002704270 */
[----:B------:R-:W-:Y:S01]  /*45a70*/  F2FP.F16.F32.PACK_AB R3, RZ, R3 ;  /* 0x00000003ff03723e */ /* 0x000fe200000000ff */
[----:B------:R2:W-:Y:S01]  /*45a80*/  @P6 STG.E.U16 desc[UR36][R10.64+0x320], R15 ;  /* 0x0003200f0a006986 */ /* 0x0005e2000c101524 */
[----:B------:R-:W-:Y:S02]  /*45a90*/  ISETP.GT.AND P6, PT, R0, 0x191, P4 ;  /* 0x000001910000780c */ /* 0x000fe400027c4270 */
[----:B------:R-:W-:-:S04]  /*45aa0*/  F2FP.F16.F32.PACK_AB R12, RZ, R12 ;  /* 0x0000000cff0c723e */ /* 0x000fc800000000ff */
[----:B0-----:R-:W-:Y:S02]  /*45ab0*/  PRMT R18, R12, 0x7610, R18 ;  /* 0x000076100c127816 */ /* 0x001fe40000000012 */
[----:B-1----:R-:W-:Y:S02]  /*45ac0*/  PRMT R14, R13, 0x7610, R14 ;  /* 0x000076100d0e7816 */ /* 0x002fe4000000000e */
[----:B--2---:R-:W-:Y:S01]  /*45ad0*/  PRMT R15, R3, 0x7610, R15 ;  /* 0x00007610030f7816 */ /* 0x004fe2000000000f */
[----:B------:R-:W-:Y:S01]  /*45ae0*/  FMUL R3, R185, R2 ;  /* 0x00000002b9037220 */ /* 0x000fe20000400000 */
[----:B------:R-:W-:Y:S01]  /*45af0*/  @P5 STG.E.U16 desc[UR36][R10.64+0x322], R17 ;  /* 0x000322110a005986 */ /* 0x000fe2000c101524 */
[----:B------:R-:W-:-:S03]  /*45b00*/  ISETP.GT.AND P5, PT, R0, 0x198, P1 ;  /* 0x000001980000780c */ /* 0x000fc60000fa4270 */
[----:B------:R-:W-:Y:S01]  /*45b10*/  F2FP.F16.F32.PACK_AB R13, RZ, R3 ;  /* 0x00000003ff0d723e */ /* 0x000fe200000000ff */
[-C--:B------:R-:W-:Y:S01]  /*45b20*/  FMUL R3, R182, R2.reuse ;  /* 0x00000002b6037220 */ /* 0x080fe20000400000 */
[----:B------:R0:W-:Y:S01]  /*45b30*/  @P0 STG.E.U16 desc[UR36][R8.64+0x320], R14 ;  /* 0x0003200e08000986 */ /* 0x0001e2000c101524 */
[----:B------:R-:W-:Y:S01]  /*45b40*/  FMUL R12, R183, R2 ;  /* 0x00000002b70c7220 */ /* 0x000fe20000400000 */
[C---:B------:R-:W-:Y:S02]  /*45b50*/  ISETP.GT.AND P0, PT, R0.reuse, 0x198, P4 ;  /* 0x000001980000780c */ /* 0x040fe40002704270 */
[----:B------:R1:W-:Y:S01]  /*45b60*/  @P6 STG.E.U16 desc[UR36][R8.64+0x322], R18 ;  /* 0x0003221208006986 */ /* 0x0003e2000c101524 */
[----:B------:R-:W-:Y:S02]  /*45b70*/  ISETP.GT.AND P6, PT, R0, 0x199, P1 ;  /* 0x000001990000780c */ /* 0x000fe40000fc4270 */
[----:B------:R-:W-:Y:S02]  /*45b80*/  F2FP.F16.F32.PACK_AB R12, RZ, R12 ;  /* 0x0000000cff0c723e */ /* 0x000fe400000000ff */
[----:B0-----:R-:W-:-:S02]  /*45b90*/  PRMT R14, R13, 0x7610, R14 ;  /* 0x000076100d0e7816 */ /* 0x001fc4000000000e */
[----:B------:R-:W-:Y:S01]  /*45ba0*/  F2FP.F16.F32.PACK_AB R13, RZ, R3 ;  /* 0x00000003ff0d723e */ /* 0x000fe200000000ff */
[-C--:B------:R-:W-:Y:S01]  /*45bb0*/  FMUL R3, R180, R2.reuse ;  /* 0x00000002b4037220 */ /* 0x080fe20000400000 */
[----:B------:R-:W-:Y:S02]  /*45bc0*/  PRMT R17, R12, 0x7610, R17 ;  /* 0x000076100c117816 */ /* 0x000fe40000000011 */
[----:B-1----:R-:W-:Y:S02]  /*45bd0*/  PRMT R18, R13, 0x7610, R18 ;  /* 0x000076100d127816 */ /* 0x002fe40000000012 */
[----:B------:R-:W-:Y:S01]  /*45be0*/  F2FP.F16.F32.PACK_AB R13, RZ, R3 ;  /* 0x00000003ff0d723e */ /* 0x000fe200000000ff */
[----:B------:R-:W-:Y:S01]  /*45bf0*/  FMUL R3, R181, R2 ;  /* 0x00000002b5037220 */ /* 0x000fe20000400000 */
[----:B------:R0:W-:Y:S01]  /*45c00*/  @P5 STG.E.U16 desc[UR36][R10.64+0x330], R15 ;  /* 0x0003300f0a005986 */ /* 0x0001e2000c101524 */
[----:B------:R-:W-:-:S03]  /*45c10*/  ISETP.GT.AND P5, PT, R0, 0x199, P4 ;  /* 0x000001990000780c */ /* 0x000fc600027a4270 */
[----:B------:R1:W-:Y:S01]  /*45c20*/  @P6 STG.E.U16 desc[UR36][R10.64+0x332], R14 ;  /* 0x0003320e0a006986 */ /* 0x0003e2000c101524 */
[----:B------:R-:W-:-:S03]  /*45c30*/  F2FP.F16.F32.PACK_AB R3, RZ, R3 ;  /* 0x00000003ff03723e */ /* 0x000fc600000000ff */
[----:B------:R2:W-:Y:S01]  /*45c40*/  @P0 STG.E.U16 desc[UR36][R8.64+0x330], R17 ;  /* 0x0003301108000986 */ /* 0x0005e2000c101524 */
[----:B------:R-:W-:Y:S02]  /*45c50*/  ISETP.GT.AND P0, PT, R0, 0x1a0, P1 ;  /* 0x000001a00000780c */ /* 0x000fe40000f04270 */
[----:B0-----:R-:W-:Y:S01]  /*45c60*/  PRMT R15, R3, 0x7610, R15 ;  /* 0x00007610030f7816 */ /* 0x001fe2000000000f */
[-C--:B------:R-:W-:Y:S01]  /*45c70*/  FMUL R3, R178, R2.reuse ;  /* 0x00000002b2037220 */ /* 0x080fe20000400000 */
[----:B------:R-:W-:Y:S02]  /*45c80*/  ISETP.GT.AND P6, PT, R0, 0x1a1, P1 ;  /* 0x000001a10000780c */ /* 0x000fe40000fc4270 */
[----:B-1----:R-:W-:Y:S01]  /*45c90*/  PRMT R14, R13, 0x7610, R14 ;  /* 0x000076100d0e7816 */ /* 0x002fe2000000000e */
[----:B------:R-:W-:Y:S01]  /*45ca0*/  @P5 STG.E.U16 desc[UR36][R8.64+0x332], R18 ;  /* 0x0003321208005986 */ /* 0x000fe2000c101524 */
[----:B------:R-:W-:Y:S01]  /*45cb0*/  F2FP.F16.F32.PACK_AB R13, RZ, R3 ;  /* 0x00000003ff0d723e */ /* 0x000fe200000000ff */
[-C--:B------:R-:W-:Y:S01]  /*45cc0*/  FMUL R12, R179, R2.reuse ;  /* 0x00000002b30c7220 */ /* 0x080fe20000400000 */
[----:B------:R-:W-:Y:S01]  /*45cd0*/  FMUL R3, R176, R2 ;  /* 0x00000002b0037220 */ /* 0x000fe20000400000 */
[----:B------:R-:W-:-:S02]  /*45ce0*/  ISETP.GT.AND P5, PT, R0, 0x1a0, P4 ;  /* 0x000001a00000780c */ /* 0x000fc400027a4270 */
[----:B------:R0:W-:Y:S01]  /*45cf0*/  @P0 STG.E.U16 desc[UR36][R10.64+0x340], R14 ;  /* 0x0003400e0a000986 */ /* 0x0001e2000c101524 */
[----:B------:R-:W-:Y:S02]  /*45d00*/  ISETP.GT.AND P0, PT, R0, 0x1a1, P4 ;  /* 0x000001a10000780c */ /* 0x000fe40002704270 */
[----:B------:R-:W-:Y:S02]  /*45d10*/  F2FP.F16.F32.PACK_AB R12, RZ, R12 ;  /* 0x0000000cff0c723e */ /* 0x000fe400000000ff */
[----:B------:R-:W-:Y:S01]  /*45d20*/  F2FP.F16.F32.PACK_AB R3, RZ, R3 ;  /* 0x00000003ff03723e */ /* 0x000fe200000000ff */
[----:B------:R1:W-:Y:S01]  /*45d30*/  @P6 STG.E.U16 desc[UR36][R10.64+0x342], R15 ;  /* 0x0003420f0a006986 */ /* 0x0003e2000c101524 */
[----:B--2---:R-:W-:Y:S02]  /*45d40*/  PRMT R17, R12, 0x7610, R17 ;  /* 0x000076100c117816 */ /* 0x004fe40000000011 */
[C---:B------:R-:W-:Y:S01]  /*45d50*/  ISETP.GT.AND P6, PT, R0.reuse, 0x1a8, P1 ;  /* 0x000001a80000780c */ /* 0x040fe20000fc4270 */
[-C--:B------:R-:W-:Y:S01]  /*45d60*/  FMUL R12, R177, R2.reuse ;  /* 0x00000002b10c7220 */ /* 0x080fe20000400000 */
[----:B0-----:R-:W-:Y:S01]  /*45d70*/  PRMT R14, R13, 0x7610, R14 ;  /* 0x000076100d0e7816 */ /* 0x001fe2000000000e */
[----:B------:R0:W-:Y:S01]  /*45d80*/  @P5 STG.E.U16 desc[UR36][R8.64+0x340], R17 ;  /* 0x0003401108005986 */ /* 0x0001e2000c101524 */
[----:B-1----:R-:W-:Y:S01]  /*45d90*/  PRMT R15, R3, 0x7610, R15 ;  /* 0x00007610030f7816 */ /* 0x002fe2000000000f */
[-C--:B------:R-:W-:Y:S01]  /*45da0*/  FMUL R3, R175, R2.reuse ;  /* 0x00000002af037220 */ /* 0x080fe20000400000 */
[----:B------:R-:W-:Y:S01]  /*45db0*/  ISETP.GT.AND P5, PT, R0, 0x1a9, P1 ;  /* 0x000001a90000780c */ /* 0x000fe20000fa4270 */
[----:B------:R1:W-:Y:S03]  /*45dc0*/  @P0 STG.E.U16 desc[UR36][R8.64+0x342], R14 ;  /* 0x0003420e08000986 */ /* 0x0003e6000c101524 */
[----:B------:R-:W-:Y:S01]  /*45dd0*/  F2FP.F16.F32.PACK_AB R13, RZ, R3 ;  /* 0x00000003ff0d723e */ /* 0x000fe200000000ff */
[----:B------:R-:W-:Y:S01]  /*45de0*/  FMUL R3, R174, R2 ;  /* 0x00000002ae037220 */ /* 0x000fe20000400000 */
[----:B------:R-:W-:-:S02]  /*45df0*/  ISETP.GT.AND P0, PT, R0, 0x1a8, P4 ;  /* 0x000001a80000780c */ /* 0x000fc40002704270 */
[----:B------:R-:W-:Y:S02]  /*45e00*/  F2FP.F16.F32.PACK_AB R12, RZ, R12 ;  /* 0x0000000cff0c723e */ /* 0x000fe400000000ff */
[----:B------:R-:W-:Y:S01]  /*45e10*/  F2FP.F16.F32.PACK_AB R3, RZ, R3 ;  /* 0x00000003ff03723e */ /* 0x000fe200000000ff */
[----:B------:R2:W-:Y:S01]  /*45e20*/  @P6 STG.E.U16 desc[UR36][R10.64+0x350], R15 ;  /* 0x0003500f0a006986 */ /* 0x0005e2000c101524 */
[----:B0-----:R-:W-:Y:S01]  /*45e30*/  PRMT R17, R12, 0x7610, R17 ;  /* 0x000076100c117816 */ /* 0x001fe20000000011 */
[----:B------:R-:W-:Y:S01]  /*45e40*/  FMUL R12, R172, R2 ;  /* 0x00000002ac0c7220 */ /* 0x000fe20000400000 */
[C---:B------:R-:W-:Y:S02]  /*45e50*/  ISETP.GT.AND P6, PT, R0.reuse, 0x1a9, P4 ;  /* 0x000001a90000780c */ /* 0x040fe400027c4270 */
[----:B-1----:R-:W-:Y:S01]  /*45e60*/  PRMT R14, R13, 0x7610, R14 ;  /* 0x000076100d0e7816 */ /* 0x002fe2000000000e */
[----:B------:R0:W-:Y:S01]  /*45e70*/  @P5 STG.E.U16 desc[UR36][R10.64+0x352], R17 ;  /* 0x000352110a005986 */ /* 0x0001e2000c101524 */
[----:B------:R-:W-:-:S02]  /*45e80*/  ISETP.GT.AND P5, PT, R0, 0x1b0, P1 ;  /* 0x000001b00000780c */ /* 0x000fc40000fa4270 */
[----:B--2---:R-:W-:Y:S01]  /*45e90*/  PRMT R15, R3, 0x7610, R15 ;  /* 0x00007610030f7816 */ /* 0x004fe2000000000f */
[----:B------:R-:W-:Y:S01]  /*45ea0*/  FMUL R3, R173, R2 ;  /* 0x00000002ad037220 */ /* 0x000fe20000400000 */
[----:B------:R1:W-:Y:S01]  /*45eb0*/  @P0 STG.E.U16 desc[UR36][R8.64+0x350], R14 ;  /* 0x0003500e08000986 */ /* 0x0003e2000c101524 */
[----:B------:R-:W-:Y:S02]  /*45ec0*/  F2FP.F16.F32.PACK_AB R12, RZ, R12 ;  /* 0x0000000cff0c723e */ /* 0x000fe400000000ff */
[----:B------:R-:W-:Y:S02]  /*45ed0*/  ISETP.GT.AND P0, PT, R0, 0x1b1, P1 ;  /* 0x000001b10000780c */ /* 0x000fe40000f04270 */
[----:B------:R-:W-:Y:S01]  /*45ee0*/  F2FP.F16.F32.PACK_AB R13, RZ, R3 ;  /* 0x00000003ff0d723e */ /* 0x000fe200000000ff */
[-C--:B------:R-:W-:Y:S01]  /*45ef0*/  FMUL R3, R171, R2.reuse ;  /* 0x00000002ab037220 */ /* 0x080fe20000400000 */
[----:B0-----:R-:W-:Y:S01]  /*45f00*/  PRMT R17, R12, 0x7610, R17 ;  /* 0x000076100c117816 */ /* 0x001fe20000000011 */
[----:B------:R-:W-:Y:S01]  /*45f10*/  FMUL R12, R170, R2 ;  /* 0x00000002aa0c7220 */ /* 0x000fe20000400000 */
[----:B------:R0:W-:Y:S02]  /*45f20*/  @P6 STG.E.U16 desc[UR36][R8.64+0x352], R15 ;  /* 0x0003520f08006986 */ /* 0x0001e4000c101524 */
[----:B------:R-:W-:-:S02]  /*45f30*/  F2FP.F16.F32.PACK_AB R3, RZ, R3 ;  /* 0x00000003ff03723e */ /* 0x000fc400000000ff */
[----:B------:R-:W-:Y:S01]  /*45f40*/  ISETP.GT.AND P6, PT, R0, 0x1b0, P4 ;  /* 0x000001b00000780c */ /* 0x000fe200027c4270 */
[----:B------:R2:W-:Y:S01]  /*45f50*/  @P5 STG.E.U16 desc[UR36][R10.64+0x360], R17 ;  /* 0x000360110a005986 */ /* 0x0005e2000c101524 */
[----:B-1----:R-:W-:Y:S01]  /*45f60*/  PRMT R14, R3, 0x7610, R14 ;  /* 0x00007610030e7816 */ /* 0x002fe2000000000e */
[----:B------:R-:W-:Y:S01]  /*45f70*/  FMUL R3, R168, R2 ;  /* 0x00000002a8037220 */ /* 0x000fe20000400000 */
[----:B------:R-:W-:Y:S02]  /*45f80*/  F2FP.F16.F32.PACK_AB R12, RZ, R12 ;  /* 0x0000000cff0c723e */ /* 0x000fe400000000ff */
[C---:B------:R-:W-:Y:S01]  /*45f90*/  ISETP.GT.AND P5, PT, R0.reuse, 0x1b1, P4 ;  /* 0x000001b10000780c */ /* 0x040fe200027a4270 */
[----:B------:R1:W-:Y:S01]  /*45fa0*/  @P0 STG.E.U16 desc[UR36][R10.64+0x362], R13 ;  /* 0x0003620d0a000986 */ /* 0x0003e2000c101524 */
[----:B------:R-:W-:Y:S02]  /*45fb0*/  ISETP.GT.AND P0, PT, R0, 0x1b8, P1 ;  /* 0x000001b80000780c */ /* 0x000fe40000f04270 */
[----:B0-----:R-:W-:-:S02]  /*45fc0*/  PRMT R15, R12, 0x7610, R15 ;  /* 0x000076100c0f7816 */ /* 0x001fc4000000000f */
[----:B------:R-:W-:Y:S01]  /*45fd0*/  F2FP.F16.F32.PACK_AB R12, RZ, R3 ;  /* 0x00000003ff0c723e */ /* 0x000fe200000000ff */
[-C--:B------:R-:W-:Y:S01]  /*45fe0*/  FMUL R3, R169, R2.reuse ;  /* 0x00000002a9037220 */ /* 0x080fe20000400000 */
[----:B------:R0:W-:Y:S02]  /*45ff0*/  @P6 STG.E.U16 desc[UR36][R8.64+0x360], R14 ;  /* 0x0003600e08006986 */ /* 0x0001e4000c101524 */
[----:B--2---:R-:W-:Y:S01]  /*46000*/  PRMT R17, R12, 0x7610, R17 ;  /* 0x000076100c117816 */ /* 0x004fe20000000011 */
[-C--:B------:R-:W-:Y:S01]  /*46010*/  FMUL R12, R167, R2.reuse ;  /* 0x00000002a70c7220 */ /* 0x080fe20000400000 */
[----:B------:R-:W-:Y:S01]  /*46020*/  ISETP.GT.AND P6, PT, R0, 0x1b9, P1 ;  /* 0x000001b90000780c */ /* 0x000fe20000fc4270 */
[----:B------:R2:W-:Y:S01]  /*46030*/  @P5 STG.E.U16 desc[UR36][R8.64+0x362], R15 ;  /* 0x0003620f08005986 */ /* 0x0005e2000c101524 */
[----:B-1----:R-:W-:Y:S01]  /*46040*/  F2FP.F16.F32.PACK_AB R13, RZ, R3 ;  /* 0x00000003ff0d723e */ /* 0x002fe200000000ff */
[----:B------:R-:W-:Y:S01]  /*46050*/  FMUL R3, R166, R2 ;  /* 0x00000002a6037220 */ /* 0x000fe20000400000 */
[----:B------:R-:W-:-:S02]  /*46060*/  ISETP.GT.AND P5, PT, R0, 0x1b8, P4 ;  /* 0x000001b80000780c */ /* 0x000fc400027a4270 */
[----:B------:R-:W-:Y:S01]  /*46070*/  F2FP.F16.F32.PACK_AB R12, RZ, R12 ;  /* 0x0000000cff0c723e */ /* 0x000fe200000000ff */
[----:B------:R-:W-:Y:S01]  /*46080*/  @P0 STG.E.U16 desc[UR36][R10.64+0x370], R17 ;  /* 0x000370110a000986 */ /* 0x000fe2000c101524 */
[----:B------:R-:W-:Y:S02]  /*46090*/  ISETP.GT.AND P0, PT, R0, 0x1b9, P4 ;  /* 0x000001b90000780c */ /* 0x000fe40002704270 */
[----:B0-----:R-:W-:Y:S02]  /*460a0*/  PRMT R14, R12, 0x7610, R14 ;  /* 0x000076100c0e7816 */ /* 0x001fe4000000000e */
[----:B------:R-:W-:Y:S01]  /*460b0*/  F2FP.F16.F32.PACK_AB R12, RZ, R3 ;  /* 0x00000003ff0c723e */ /* 0x000fe200000000ff */
[-C--:B------:R-:W-:Y:S01]  /*460c0*/  FMUL R3, R164, R2.reuse ;  /* 0x00000002a4037220 */ /* 0x080fe20000400000 */
[----:B------:R0:W-:Y:S02]  /*460d0*/  @P6 STG.E.U16 desc[UR36][R10.64+0x372], R13 ;  /* 0x0003720d0a006986 */ /* 0x0001e4000c101524 */
[----:B--2---:R-:W-:Y:S01]  /*460e0*/  PRMT R15, R12, 0x7610, R15 ;  /* 0x000076100c0f7816 */ /* 0x004fe2000000000f */
[----:B------:R-:W-:Y:S01]  /*460f0*/  FMUL R12, R165, R2 ;  /* 0x00000002a50c7220 */ /* 0x000fe20000400000 */
[----:B------:R1:W-:Y:S01]  /*46100*/  @P5 STG.E.U16 desc[UR36][R8.64+0x370], R14 ;  /* 0x0003700e08005986 */ /* 0x0003e2000c101524 */
[----:B------:R-:W-:-:S02]  /*46110*/  ISETP.GT.AND P5, PT, R0, 0x1c1, P1 ;  /* 0x000001c10000780c */ /* 0x000fc40000fa4270 */
[C---:B------:R-:W-:Y:S02]  /*46120*/  ISETP.GT.AND P6, PT, R0.reuse, 0x1c0, P1 ;  /* 0x000001c00000780c */ /* 0x040fe40000fc4270 */
[----:B0-----:R-:W-:Y:S01]  /*46130*/  F2FP.F16.F32.PACK_AB R13, RZ, R3 ;  /* 0x00000003ff0d723e */ /* 0x001fe200000000ff */
[----:B------:R-:W-:Y:S01]  /*46140*/  FMUL R3, R163, R2 ;  /* 0x00000002a3037220 */ /* 0x000fe20000400000 */
[----:B------:R-:W-:Y:S01]  /*46150*/  @P0 STG.E.U16 desc[UR36][R8.64+0x372], R15 ;  /* 0x0003720f08000986 */ /* 0x000fe2000c101524 */
[----:B------:R-:W-:Y:S02]  /*46160*/  ISETP.GT.AND P0, PT, R0, 0x1c0, P4 ;  /* 0x000001c00000780c */ /* 0x000fe40002704270 */
[----:B------:R-:W-:Y:S02]  /*46170*/  F2FP.F16.F32.PACK_AB R12, RZ, R12 ;  /* 0x0000000cff0c723e */ /* 0x000fe400000000ff */
[----:B------:R-:W-:Y:S02]  /*46180*/  F2FP.F16.F32.PACK_AB R3, RZ, R3 ;  /* 0x00000003ff03723e */ /* 0x000fe400000000ff */
[----:B------:R-:W-:-:S02]  /*46190*/  PRMT R17, R12, 0x7610, R17 ;  /* 0x000076100c117816 */ /* 0x000fc40000000011 */
[----:B------:R-:W-:Y:S01]  /*461a0*/  PRMT R18, R3, 0x7610, R18 ;  /* 0x0000761003127816 */ /* 0x000fe20000000012 */
[-C--:B------:R-:W-:Y:S01]  /*461b0*/  FMUL R3, R162, R2.reuse ;  /* 0x00000002a2037220 */ /* 0x080fe20000400000 */
[----:B-1----:R-:W-:Y:S01]  /*461c0*/  PRMT R14, R13, 0x7610, R14 ;  /* 0x000076100d0e7816 */ /* 0x002fe2000000000e */
[----:B------:R-:W-:Y:S01]  /*461d0*/  @P5 STG.E.U16 desc[UR36][R10.64+0x382], R17 ;  /* 0x000382110a005986 */ /* 0x000fe2000c101524 */
[----:B------:R-:W-:Y:S01]  /*461e0*/  ISETP.GT.AND P5, PT, R0, 0x1c1, P4 ;  /* 0x000001c10000780c */ /* 0x000fe200027a4270 */
[-C--:B------:R-:W-:Y:S01]  /*461f0*/  FMUL R12, R160, R2.reuse ;  /* 0x00000002a00c7220 */ /* 0x080fe20000400000 */
[----:B------:R-:W-:Y:S01]  /*46200*/  F2FP.F16.F32.PACK_AB R13, RZ, R3 ;  /* 0x00000003ff0d723e */ /* 0x000fe200000000ff */
[----:B------:R0:W-:Y:S01]  /*46210*/  @P6 STG.E.U16 desc[UR36][R10.64+0x380], R14 ;  /* 0x0003800e0a006986 */ /* 0x0001e2000c101524 */
[----:B------:R-:W-:Y:S01]  /*46220*/  FMUL R3, R161, R2 ;  /* 0x00000002a1037220 */ /* 0x000fe20000400000 */
[C---:B------:R-:W-:Y:S02]  /*46230*/  ISETP.GT.AND P6, PT, R0.reuse, 0x1c8, P1 ;  /* 0x000001c80000780c */ /* 0x040fe40000fc4270 */
[----:B------:R-:W-:Y:S01]  /*46240*/  @P0 STG.E.U16 desc[UR36][R8.64+0x380], R18 ;  /* 0x0003801208000986 */ /* 0x000fe2000c101524 */
        /* <DEDUP_REMOVED lines=15> */
[----:B------:R-:W-:Y:S01]  /*46340*/  @P0 STG.E.U16 desc[UR36][R10.64+0x392], R17 ;  /* 0x000392110a000986 */ /* 0x000fe2000c101524 */
[----:B------:R-:W-:Y:S02]  /*46350*/  ISETP.GT.AND P0, PT, R0, 0x1d0, P1 ;  /* 0x000001d00000780c */ /* 0x000fe40000f04270 */
[----:B------:R-:W-:Y:S02]  /*46360*/  F2FP.F16.F32.PACK_AB R12, RZ, R12 ;  /* 0x0000000cff0c723e */ /* 0x000fe400000000ff */
[----:B0-----:R-:W-:Y:S02]  /*46370*/  PRMT R14, R13, 0x7610, R14 ;  /* 0x000076100d0e7816 */ /* 0x001fe4000000000e */
[----:B-1----:R-:W-:Y:S01]  /*46380*/  PRMT R15, R3, 0x7610, R15 ;  /* 0x00007610030f7816 */ /* 0x002fe2000000000f */
[-C--:B------:R-:W-:Y:S01]  /*46390*/  FMUL R3, R157, R2.reuse ;  /* 0x000000029d037220 */ /* 0x080fe20000400000 */
[----:B------:R-:W-:Y:S01]  /*463a0*/  PRMT R18, R12, 0x7610, R18 ;  /* 0x000076100c127816 */ /* 0x000fe20000000012 */
[----:B------:R0:W-:Y:S01]  /*463b0*/  @P5 STG.E.U16 desc[UR36][R8.64+0x390], R14 ;  /* 0x0003900e08005986 */ /* 0x0001e2000c101524 */
[----:B------:R-:W-:-:S02]  /*463c0*/  FMUL R12, R155, R2 ;  /* 0x000000029b0c7220 */ /* 0x000fc40000400000 */
[----:B------:R-:W-:Y:S01]  /*463d0*/  F2FP.F16.F32.PACK_AB R13, RZ, R3 ;  /* 0x00000003ff0d723e */ /* 0x000fe200000000ff */
[----:B------:R1:W-:Y:S01]  /*463e0*/  @P6 STG.E.U16 desc[UR36][R8.64+0x392], R18 ;  /* 0x0003921208006986 */ /* 0x0003e2000c101524 */
[-C--:B------:R-:W-:Y:S01]  /*463f0*/  FMUL R3, R154, R2.reuse ;  /* 0x000000029a037220 */ /* 0x080fe20000400000 */
[C---:B------:R-:W-:Y:S02]  /*46400*/  ISETP.GT.AND P6, PT, R0.reuse, 0x1d1, P1 ;  /* 0x000001d10000780c */ /* 0x040fe40000fc4270 */
[C---:B------:R-:W-:Y:S01]  /*46410*/  ISETP.GT.AND P5, PT, R0.reuse, 0x1d0, P4 ;  /* 0x000001d00000780c */ /* 0x040fe200027a4270 */
[----:B------:R2:W-:Y:S01]  /*46420*/  @P0 STG.E.U16 desc[UR36][R10.64+0x3a0], R15 ;  /* 0x0003a00f0a000986 */ /* 0x0005e2000c101524 */
[----:B------:R-:W-:Y:S02]  /*46430*/  ISETP.GT.AND P0, PT, R0, 0x1d1, P4 ;  /* 0x000001d10000780c */ /* 0x000fe40002704270 */
[----:B0-----:R-:W-:Y:S02]  /*46440*/  PRMT R14, R13, 0x7610, R14 ;  /* 0x000076100d0e7816 */ /* 0x001fe4000000000e */
[----:B------:R-:W-:Y:S01]  /*46450*/  F2FP.F16.F32.PACK_AB R13, RZ, R3 ;  /* 0x00000003ff0d723e */ /* 0x000fe200000000ff */
[----:B------:R-:W-:Y:S01]  /*46460*/  FMUL R3, R152, R2 ;  /* 0x0000000298037220 */ /* 0x000fe20000400000 */
[----:B------:R-:W-:-:S02]  /*46470*/  F2FP.F16.F32.PACK_AB R12, RZ, R12 ;  /* 0x0000000cff0c723e */ /* 0x000fc400000000ff */
[----:B-1----:R-:W-:Y:S02]  /*46480*/  PRMT R18, R13, 0x7610, R18 ;  /* 0x000076100d127816 */ /* 0x002fe40000000012 */
[----:B------:R-:W-:Y:S02]  /*46490*/  PRMT R17, R12, 0x7610, R17 ;  /* 0x000076100c117816 */ /* 0x000fe40000000011 */
[----:B------:R-:W-:Y:S01]  /*464a0*/  F2FP.F16.F32.PACK_AB R13, RZ, R3 ;  /* 0x00000003ff0d723e */ /* 0x000fe200000000ff */
[-C--:B------:R-:W-:Y:S01]  /*464b0*/  FMUL R3, R153, R2.reuse ;  /* 0x0000000299037220 */ /* 0x080fe20000400000 */
[----:B------:R0:W-:Y:S01]  /*464c0*/  @P6 STG.E.U16 desc[UR36][R10.64+0x3a2], R14 ;  /* 0x0003a20e0a006986 */ /* 0x0001e2000c101524 */
[C---:B------:R-:W-:Y:S01]  /*464d0*/  ISETP.GT.AND P6, PT, R0.reuse, 0x1d9, P1 ;  /* 0x000001d90000780c */ /* 0x040fe20000fc4270 */
[----:B------:R-:W-:Y:S02]  /*464e0*/  FMUL R12, R23, R2 ;  /* 0x00000002170c7220 */ /* 0x000fe40000400000 */
[----:B------:R1:W-:Y:S01]  /*464f0*/  @P5 STG.E.U16 desc[UR36][R8.64+0x3a0], R17 ;  /* 0x0003a01108005986 */ /* 0x0003e2000c101524 */
[----:B------:R-:W-:-:S02]  /*46500*/  ISETP.GT.AND P5, PT, R0, 0x1d8, P1 ;  /* 0x000001d80000780c */ /* 0x000fc40000fa4270 */
[----:B------:R-:W-:Y:S01]  /*46510*/  F2FP.F16.F32.PACK_AB R3, RZ, R3 ;  /* 0x00000003ff03723e */ /* 0x000fe200000000ff */
[----:B------:R-:W-:Y:S01]  /*46520*/  @P0 STG.E.U16 desc[UR36][R8.64+0x3a2], R18 ;  /* 0x0003a21208000986 */ /* 0x000fe2000c101524 */
[----:B------:R-:W-:Y:S02]  /*46530*/  ISETP.GT.AND P0, PT, R0, 0x1d8, P4 ;  /* 0x000001d80000780c */ /* 0x000fe40002704270 */
[----:B------:R-:W-:Y:S02]  /*46540*/  F2FP.F16.F32.PACK_AB R12, RZ, R12 ;  /* 0x0000000cff0c723e */ /* 0x000fe400000000ff */
[----:B--2---:R-:W-:Y:S01]  /*46550*/  PRMT R15, R3, 0x7610, R15 ;  /* 0x00007610030f7816 */ /* 0x004fe2000000000f */
[----:B------:R-:W-:Y:S01]  /*46560*/  FMUL R3, R219, R2 ;  /* 0x00000002db037220 */ /* 0x000fe20000400000 */
[----:B0-----:R-:W-:Y:S02]  /*46570*/  PRMT R14, R13, 0x7610, R14 ;  /* 0x000076100d0e7816 */ /* 0x001fe4000000000e */
[----:B-1----:R-:W-:-:S02]  /*46580*/  PRMT R17, R12, 0x7610, R17 ;  /* 0x000076100c117816 */ /* 0x002fc40000000011 */
[----:B------:R-:W-:Y:S01]  /*46590*/  F2FP.F16.F32.PACK_AB R13, RZ, R3 ;  /* 0x00000003ff0d723e */ /* 0x000fe200000000ff */
[-C--:B------:R-:W-:Y:S01]  /*465a0*/  FMUL R3, R220, R2.reuse ;  /* 0x00000002dc037220 */ /* 0x080fe20000400000 */
[----:B------:R0:W-:Y:S01]  /*465b0*/  @P5 STG.E.U16 desc[UR36][R10.64+0x3b0], R14 ;  /* 0x0003b00e0a005986 */ /* 0x0001e2000c101524 */
[----:B------:R-:W-:Y:S01]  /*465c0*/  ISETP.GT.AND P5, PT, R0, 0x1d9, P4 ;  /* 0x000001d90000780c */ /* 0x000fe200027a4270 */
[----:B------:R-:W-:Y:S02]  /*465d0*/  FMUL R12, R235, R2 ;  /* 0x00000002eb0c7220 */ /* 0x000fe40000400000 */
[----:B------:R1:W-:Y:S01]  /*465e0*/  @P6 STG.E.U16 desc[UR36][R10.64+0x3b2], R15 ;  /* 0x0003b20f0a006986 */ /* 0x0003e2000c101524 */
[----:B------:R-:W-:-:S03]  /*465f0*/  F2FP.F16.F32.PACK_AB R3, RZ, R3 ;  /* 0x00000003ff03723e */ /* 0x000fc600000000ff */
[----:B------:R2:W-:Y:S01]  /*46600*/  @P0 STG.E.U16 desc[UR36][R8.64+0x3b0], R17 ;  /* 0x0003b01108000986 */ /* 0x0005e2000c101524 */
[----:B------:R-:W-:Y:S02]  /*46610*/  ISETP.GT.AND P0, PT, R0, 0x1e1, P1 ;  /* 0x000001e10000780c */ /* 0x000fe40000f04270 */
[----:B------:R-:W-:Y:S02]  /*46620*/  F2FP.F16.F32.PACK_AB R12, RZ, R12 ;  /* 0x0000000cff0c723e */ /* 0x000fe400000000ff */
[----:B0-----:R-:W-:Y:S02]  /*46630*/  PRMT R14, R13, 0x7610, R14 ;  /* 0x000076100d0e7816 */ /* 0x001fe4000000000e */
[----:B-1----:R-:W-:Y:S01]  /*46640*/  PRMT R15, R3, 0x7610, R15 ;  /* 0x00007610030f7816 */ /* 0x002fe2000000000f */
[-C--:B------:R-:W-:Y:S01]  /*46650*/  FMUL R3, R234, R2.reuse ;  /* 0x00000002ea037220 */ /* 0x080fe20000400000 */
[----:B------:R-:W-:Y:S02]  /*46660*/  ISETP.GT.AND P6, PT, R0, 0x1e0, P1 ;  /* 0x000001e00000780c */ /* 0x000fe40000fc4270 */
[----:B--2---:R-:W-:Y:S01]  /*46670*/  PRMT R17, R12, 0x7610, R17 ;  /* 0x000076100c117816 */ /* 0x004fe20000000011 */
[----:B------:R0:W-:Y:S01]  /*46680*/  @P5 STG.E.U16 desc[UR36][R8.64+0x3b2], R14 ;  /* 0x0003b20e08005986 */ /* 0x0001e2000c101524 */
[----:B------:R-:W-:Y:S01]  /*46690*/  F2FP.F16.F32.PACK_AB R13, RZ, R3 ;  /* 0x00000003ff0d723e */ /* 0x000fe200000000ff */
[-C--:B------:R-:W-:Y:S01]  /*466a0*/  FMUL R3, R233, R2.reuse ;  /* 0x00000002e9037220 */ /* 0x080fe20000400000 */
[C---:B------:R-:W-:Y:S01]  /*466b0*/  ISETP.GT.AND P5, PT, R0.reuse, 0x1e0, P4 ;  /* 0x000001e00000780c */ /* 0x040fe200027a4270 */
[----:B------:R-:W-:Y:S01]  /*466c0*/  @P0 STG.E.U16 desc[UR36][R10.64+0x3c2], R17 ;  /* 0x0003c2110a000986 */ /* 0x000fe2000c101524 */
[----:B------:R-:W-:Y:S01]  /*466d0*/  ISETP.GT.AND P0, PT, R0, 0x1e1, P4 ;  /* 0x000001e10000780c */ /* 0x000fe20002704270 */
[----:B------:R-:W-:Y:S01]  /*466e0*/  FMUL R12, R232, R2 ;  /* 0x00000002e80c7220 */ /* 0x000fe20000400000 */
[----:B0-----:R-:W-:-:S02]  /*466f0*/  PRMT R14, R13, 0x7610, R14 ;  /* 0x000076100d0e7816 */ /* 0x001fc4000000000e */
[----:B------:R-:W-:Y:S01]  /*46700*/  F2FP.F16.F32.PACK_AB R13, RZ, R3 ;  /* 0x00000003ff0d723e */ /* 0x000fe200000000ff */
[----:B------:R0:W-:Y:S01]  /*46710*/  @P6 STG.E.U16 desc[UR36][R10.64+0x3c0], R15 ;  /* 0x0003c00f0a006986 */ /* 0x0001e2000c101524 */
[----:B------:R-:W-:Y:S01]  /*46720*/  ISETP.GT.AND P6, PT, R0, 0x1e8, P1 ;  /* 0x000001e80000780c */ /* 0x000fe20000fc4270 */
[----:B------:R-:W-:Y:S01]  /*46730*/  FMUL R3, R231, R2 ;  /* 0x00000002e7037220 */ /* 0x000fe20000400000 */
[----:B------:R-:W-:-:S03]  /*46740*/  F2FP.F16.F32.PACK_AB R12, RZ, R12 ;  /* 0x0000000cff0c723e */ /* 0x000fc600000000ff */
[----:B------:R-:W-:Y:S01]  /*46750*/  @P5 STG.E.U16 desc[UR36][R8.64+0x3c0], R14 ;  /* 0x0003c00e08005986 */ /* 0x000fe2000c101524 */
[----:B------:R-:W-:Y:S02]  /*46760*/  ISETP.GT.AND P5, PT, R0, 0x1e8, P4 ;  /* 0x000001e80000780c */ /* 0x000fe400027a4270 */
[----:B0-----:R-:W-:Y:S02]  /*46770*/  PRMT R15, R13, 0x7610, R15 ;  /* 0x000076100d0f7816 */ /* 0x001fe4000000000f */
[----:B------:R-:W-:-:S03]  /*46780*/  PRMT R22, R12, 0x7610, R22 ;  /* 0x000076100c167816 */ /* 0x000fc60000000016 */
[----:B------:R-:W-:Y:S01]  /*46790*/  @P0 STG.E.U16 desc[UR36][R8.64+0x3c2], R15 ;  /* 0x0003c20f08000986 */ /* 0x000fe2000c101524 */
[----:B------:R-:W-:Y:S01]  /*467a0*/  ISETP.GT.AND P0, PT, R0, 0x1e9, P1 ;  /* 0x000001e90000780c */ /* 0x000fe20000f04270 */
[----:B------:R-:W-:Y:S01]  /*467b0*/  FMUL R12, R230, R2 ;  /* 0x00000002e60c7220 */ /* 0x000fe20000400000 */
[----:B------:R-:W-:Y:S01]  /*467c0*/  F2FP.F16.F32.PACK_AB R3, RZ, R3 ;  /* 0x00000003ff03723e */ /* 0x000fe200000000ff */
[----:B------:R0:W-:Y:S03]  /*467d0*/  @P6 STG.E.U16 desc[UR36][R10.64+0x3d0], R22 ;  /* 0x0003d0160a006986 */ /* 0x0001e6000c101524 */
[----:B------:R-:W-:Y:S02]  /*467e0*/  F2FP.F16.F32.PACK_AB R20, RZ, R12 ;  /* 0x0000000cff14723e */ /* 0x000fe400000000ff */
[----:B------:R-:W-:Y:S02]  /*467f0*/  ISETP.GT.AND P6, PT, R0, 0x1e9, P4 ;  /* 0x000001e90000780c */ /* 0x000fe400027c4270 */
[----:B0-----:R-:W-:Y:S01]  /*46800*/  PRMT R22, R3, 0x7610, R22 ;  /* 0x0000761003167816 */ /* 0x001fe20000000016 */
[----:B------:R-:W-:-:S04]  /*46810*/  FMUL R13, R229, R2 ;  /* 0x00000002e50d7220 */ /* 0x000fc80000400000 */
[----:B------:R-:W-:Y:S01]  /*46820*/  @P0 STG.E.U16 desc[UR36][R10.64+0x3d2], R22 ;  /* 0x0003d2160a000986 */ /* 0x000fe2000c101524 */
[----:B------:R-:W-:-:S03]  /*46830*/  ISETP.GT.AND P0, PT, R0, 0x1f0, P1 ;  /* 0x000001f00000780c */ /* 0x000fc60000f04270 */
[----:B------:R-:W-:Y:S01]  /*46840*/  @P5 STG.E.U16 desc[UR36][R8.64+0x3d0], R20 ;  /* 0x0003d01408005986 */ /* 0x000fe2000c101524 */
[----:B------:R-:W-:Y:S01]  /*46850*/  ISETP.GT.AND P5, PT, R0, 0x1f1, P1 ;  /* 0x000001f10000780c */ /* 0x000fe20000fa4270 */
[-C--:B------:R-:W-:Y:S01]  /*46860*/  FMUL R18, R228, R2.reuse ;  /* 0x00000002e4127220 */ /* 0x080fe20000400000 */
[----:B------:R-:W-:Y:S01]  /*46870*/  FMUL R17, R227, R2 ;  /* 0x00000002e3117220 */ /* 0x000fe20000400000 */
[----:B------:R-:W-:-:S03]  /*46880*/  F2FP.F16.F32.PACK_AB R21, RZ, R13 ;  /* 0x0000000dff15723e */ /* 0x000fc600000000ff */
[----:B------:R-:W-:Y:S02]  /*46890*/  F2FP.F16.F32.PACK_AB R18, RZ, R18 ;  /* 0x00000012ff12723e */ /* 0x000fe400000000ff */
[----:B------:R-:W-:Y:S01]  /*468a0*/  F2FP.F16.F32.PACK_AB R17, RZ, R17 ;  /* 0x00000011ff11723e */ /* 0x000fe200000000ff */
[----:B------:R-:W-:Y:S01]  /*468b0*/  @P6 STG.E.U16 desc[UR36][R8.64+0x3d2], R21 ;  /* 0x0003d21508006986 */ /* 0x000fe2000c101524 */
[----:B------:R-:W-:-:S03]  /*468c0*/  ISETP.GT.AND P6, PT, R0, 0x1f0, P4 ;  /* 0x000001f00000780c */ /* 0x000fc600027c4270 */
[----:B------:R-:W-:Y:S01]  /*468d0*/  @P0 STG.E.U16 desc[UR36][R10.64+0x3e0], R18 ;  /* 0x0003e0120a000986 */ /* 0x000fe2000c101524 */
[----:B------:R-:W-:-:S03]  /*468e0*/  ISETP.GT.AND P0, PT, R0, 0x1f8, P1 ;  /* 0x000001f80000780c */ /* 0x000fc60000f04270 */
[----:B------:R-:W-:Y:S01]  /*468f0*/  @P5 STG.E.U16 desc[UR36][R10.64+0x3e2], R17 ;  /* 0x0003e2110a005986 */ /* 0x000fe2000c101524 */
[----:B------:R-:W-:Y:S01]  /*46900*/  ISETP.GT.AND P5, PT, R0, 0x1f1, P4 ;  /* 0x000001f10000780c */ /* 0x000fe200027a4270 */
[-C--:B------:R-:W-:Y:S01]  /*46910*/  FMUL R19, R226, R2.reuse ;  /* 0x00000002e2137220 */ /* 0x080fe20000400000 */
[C---:B------:R-:W-:Y:S01]  /*46920*/  ISETP.GT.AND P1, PT, R0.reuse, 0x1f9, P1 ;  /* 0x000001f90000780c */ /* 0x040fe20000f24270 */
[-C--:B------:R-:W-:Y:S01]  /*46930*/  FMUL R12, R225, R2.reuse ;  /* 0x00000002e10c7220 */ /* 0x080fe20000400000 */
[----:B------:R-:W-:Y:S02]  /*46940*/  FMUL R14, R223, R2 ;  /* 0x00000002df0e7220 */ /* 0x000fe40000400000 */
[----:B------:R-:W-:Y:S02]  /*46950*/  F2FP.F16.F32.PACK_AB R19, RZ, R19 ;  /* 0x00000013ff13723e */ /* 0x000fe400000000ff */
[----:B------:R-:W-:Y:S02]  /*46960*/  F2FP.F16.F32.PACK_AB R12, RZ, R12 ;  /* 0x0000000cff0c723e */ /* 0x000fe400000000ff */
[----:B------:R-:W-:Y:S01]  /*46970*/  F2FP.F16.F32.PACK_AB R14, RZ, R14 ;  /* 0x0000000eff0e723e */ /* 0x000fe200000000ff */
[----:B------:R-:W-:Y:S01]  /*46980*/  @P6 STG.E.U16 desc[UR36][R8.64+0x3e0], R19 ;  /* 0x0003e01308006986 */ /* 0x000fe2000c101524 */
[----:B------:R-:W-:Y:S01]  /*46990*/  ISETP.GT.AND P6, PT, R0, 0x1f8, P4 ;  /* 0x000001f80000780c */ /* 0x000fe200027c4270 */
[-C--:B------:R-:W-:Y:S01]  /*469a0*/  FMUL R13, R224, R2.reuse ;  /* 0x00000002e00d7220 */ /* 0x080fe20000400000 */
[----:B------:R-:W-:Y:S01]  /*469b0*/  ISETP.GT.AND P4, PT, R0, 0x1f9, P4 ;  /* 0x000001f90000780c */ /* 0x000fe20002784270 */
[----:B------:R-:W-:Y:S01]  /*469c0*/  @P5 STG.E.U16 desc[UR36][R8.64+0x3e2], R12 ;  /* 0x0003e20c08005986 */ /* 0x000fe2000c101524 */
[----:B------:R-:W-:-:S03]  /*469d0*/  FMUL R15, R222, R2 ;  /* 0x00000002de0f7220 */ /* 0x000fc60000400000 */
[----:B------:R-:W-:Y:S01]  /*469e0*/  @P1 STG.E.U16 desc[UR36][R10.64+0x3f2], R14 ;  /* 0x0003f20e0a001986 */ /* 0x000fe2000c101524 */
[----:B------:R-:W-:Y:S01]  /*469f0*/  ISETP.GT.AND P1, PT, R0, 0x100, P3 ;  /* 0x000001000000780c */ /* 0x000fe20001f24270 */
[-C--:B------:R-:W-:Y:S01]  /*46a00*/  FMUL R3, R221, R2.reuse ;  /* 0x00000002dd037220 */ /* 0x080fe20000400000 */
[----:B------:R-:W-:Y:S01]  /*46a10*/  FMUL R24, R24, R2 ;  /* 0x0000000218187220 */ /* 0x000fe20000400000 */
[----:B------:R-:W-:Y:S02]  /*46a20*/  F2FP.F16.F32.PACK_AB R13, RZ, R13 ;  /* 0x0000000dff0d723e */ /* 0x000fe400000000ff */
[----:B------:R-:W-:Y:S02]  /*46a30*/  F2FP.F16.F32.PACK_AB R15, RZ, R15 ;  /* 0x0000000fff0f723e */ /* 0x000fe400000000ff */
[----:B------:R-:W-:Y:S02]  /*46a40*/  F2FP.F16.F32.PACK_AB R3, RZ, R3 ;  /* 0x00000003ff03723e */ /* 0x000fe400000000ff */
[----:B------:R-:W-:Y:S01]  /*46a50*/  F2FP.F16.F32.PACK_AB R24, RZ, R24 ;  /* 0x00000018ff18723e */ /* 0x000fe200000000ff */
[----:B------:R-:W-:Y:S01]  /*46a60*/  @P0 STG.E.U16 desc[UR36][R10.64+0x3f0], R13 ;  /* 0x0003f00d0a000986 */ /* 0x000fe2000c101524 */
[----:B------:R-:W-:-:S02]  /*46a70*/  ISETP.GT.AND P5, PT, R0, 0x101, P3 ;  /* 0x000001010000780c */ /* 0x000fc40001fa4270 */
[----:B------:R-:W-:Y:S01]  /*46a80*/  ISETP.GT.AND P0, PT, R0, 0x100, P2 ;  /* 0x000001000000780c */ /* 0x000fe20001704270 */
[----:B------:R-:W-:Y:S01]  /*46a90*/  @P6 STG.E.U16 desc[UR36][R8.64+0x3f0], R15 ;  /* 0x0003f00f08006986 */ /* 0x000fe2000c101524 */
[----:B------:R-:W-:-:S03]  /*46aa0*/  FMUL R25, R25, R2 ;  /* 0x0000000219197220 */ /* 0x000fc60000400000 */
[----:B------:R-:W-:Y:S01]  /*46ab0*/  @P4 STG.E.U16 desc[UR36][R8.64+0x3f2], R3 ;  /* 0x0003f20308004986 */ /* 0x000fe2000c101524 */
[-C--:B------:R-:W-:Y:S01]  /*46ac0*/  FMUL R26, R26, R2.reuse ;  /* 0x000000021a1a7220 */ /* 0x080fe20000400000 */
[C---:B------:R-:W-:Y:S02]  /*46ad0*/  ISETP.GT.AND P4, PT, R0.reuse, 0x108, P3 ;  /* 0x000001080000780c */ /* 0x040fe40001f84270 */
[----:B------:R-:W-:Y:S01]  /*46ae0*/  @P1 STG.E.U16 desc[UR36][R6.64+0x200], R24 ;  /* 0x0002001806001986 */ /* 0x000fe2000c101524 */
[----:B------:R-:W-:Y:S01]  /*46af0*/  ISETP.GT.AND P1, PT, R0, 0x101, P2 ;  /* 0x000001010000780c */ /* 0x000fe20001724270 */
[-C--:B------:R-:W-:Y:S01]  /*46b00*/  FMUL R27, R27, R2.reuse ;  /* 0x000000021b1b7220 */ /* 0x080fe20000400000 */
[----:B------:R-:W-:Y:S01]  /*46b10*/  FMUL R28, R28, R2 ;  /* 0x000000021c1c7220 */ /* 0x000fe20000400000 */
[----:B------:R-:W-:Y:S02]  /*46b20*/  F2FP.F16.F32.PACK_AB R25, RZ, R25 ;  /* 0x00000019ff19723e */ /* 0x000fe400000000ff */
[----:B------:R-:W-:-:S02]  /*46b30*/  F2FP.F16.F32.PACK_AB R26, RZ, R26 ;  /* 0x0000001aff1a723e */ /* 0x000fc400000000ff */
[----:B------:R-:W-:Y:S01]  /*46b40*/  F2FP.F16.F32.PACK_AB R27, RZ, R27 ;  /* 0x0000001bff1b723e */ /* 0x000fe200000000ff */
[----:B------:R-:W-:Y:S01]  /*46b50*/  @P5 STG.E.U16 desc[UR36][R6.64+0x202], R25 ;  /* 0x0002021906005986 */ /* 0x000fe2000c101524 */
[----:B------:R-:W-:Y:S02]  /*46b60*/  F2FP.F16.F32.PACK_AB R28, RZ, R28 ;  /* 0x0000001cff1c723e */ /* 0x000fe400000000ff */
[C---:B------:R-:W-:Y:S01]  /*46b70*/  ISETP.GT.AND P5, PT, R0.reuse, 0x109, P3 ;  /* 0x000001090000780c */ /* 0x040fe20001fa4270 */
[----:B------:R-:W-:Y:S01]  /*46b80*/  @P0 STG.E.U16 desc[UR36][R4.64+0x200], R26 ;  /* 0x0002001a04000986 */ /* 0x000fe2000c101524 */
[C---:B------:R-:W-:Y:S01]  /*46b90*/  ISETP.GT.AND P0, PT, R0.reuse, 0x108, P2 ;  /* 0x000001080000780c */ /* 0x040fe20001704270 */
[-C--:B------:R-:W-:Y:S02]  /*46ba0*/  FMUL R29, R29, R2.reuse ;  /* 0x000000021d1d7220 */ /* 0x080fe40000400000 */
[----:B------:R-:W-:Y:S01]  /*46bb0*/  @P1 STG.E.U16 desc[UR36][R4.64+0x202], R27 ;  /* 0x0002021b04001986 */ /* 0x000fe2000c101524 */
[----:B------:R-:W-:Y:S01]  /*46bc0*/  ISETP.GT.AND P1, PT, R0, 0x109, P2 ;  /* 0x000001090000780c */ /* 0x000fe20001724270 */
[----:B------:R-:W-:-:S02]  /*46bd0*/  FMUL R30, R30, R2 ;  /* 0x000000021e1e7220 */ /* 0x000fc40000400000 */
[----:B------:R-:W-:Y:S01]  /*46be0*/  @P4 STG.E.U16 desc[UR36][R6.64+0x210], R28 ;  /* 0x0002101c06004986 */ /* 0x000fe2000c101524 */
[----:B------:R-:W-:Y:S01]  /*46bf0*/  ISETP.GT.AND P4, PT, R0, 0x110, P3 ;  /* 0x000001100000780c */ /* 0x000fe20001f84270 */
[-C--:B------:R-:W-:Y:S01]  /*46c00*/  FMUL R31, R31, R2.reuse ;  /* 0x000000021f1f7220 */ /* 0x080fe20000400000 */
[----:B------:R-:W-:Y:S01]  /*46c10*/  FMUL R32, R32, R2 ;  /* 0x0000000220207220 */ /* 0x000fe20000400000 */
[----:B------:R-:W-:Y:S02]  /*46c20*/  F2FP.F16.F32.PACK_AB R29, RZ, R29 ;  /* 0x0000001dff1d723e */ /* 0x000fe400000000ff */
[----:B------:R-:W-:Y:S02]  /*46c30*/  F2FP.F16.F32.PACK_AB R30, RZ, R30 ;  /* 0x0000001eff1e723e */ /* 0x000fe400000000ff */
[----:B------:R-:W-:Y:S01]  /*46c40*/  F2FP.F16.F32.PACK_AB R31, RZ, R31 ;  /* 0x0000001fff1f723e */ /* 0x000fe200000000ff */
[----:B------:R-:W-:Y:S01]  /*46c50*/  @P5 STG.E.U16 desc[UR36][R6.64+0x212], R29 ;  /* 0x0002121d06005986 */ /* 0x000fe2000c101524 */
[----:B------:R-:W-:-:S02]  /*46c60*/  F2FP.F16.F32.PACK_AB R32, RZ, R32 ;  /* 0x00000020ff20723e */ /* 0x000fc400000000ff */
[C---:B------:R-:W-:Y:S01]  /*46c70*/  ISETP.GT.AND P5, PT, R0.reuse, 0x111, P3 ;  /* 0x000001110000780c */ /* 0x040fe20001fa4270 */
[----:B------:R-:W-:Y:S01]  /*46c80*/  @P0 STG.E.U16 desc[UR36][R4.64+0x210], R30 ;  /* 0x0002101e04000986 */ /* 0x000fe2000c101524 */
[C---:B------:R-:W-:Y:S01]  /*46c90*/  ISETP.GT.AND P0, PT, R0.reuse, 0x110, P2 ;  /* 0x000001100000780c */ /* 0x040fe20001704270 */
[-C--:B------:R-:W-:Y:S02]  /*46ca0*/  FMUL R33, R33, R2.reuse ;  /* 0x0000000221217220 */ /* 0x080fe40000400000 */
[----:B------:R-:W-:Y:S01]  /*46cb0*/  @P1 STG.E.U16 desc[UR36][R4.64+0x212], R31 ;  /* 0x0002121f04001986 */ /* 0x000fe2000c101524 */
[----:B------:R-:W-:Y:S01]  /*46cc0*/  ISETP.GT.AND P1, PT, R0, 0x111, P2 ;  /* 0x000001110000780c */ /* 0x000fe20001724270 */
[-C--:B------:R-:W-:Y:S02]  /*46cd0*/  FMUL R34, R34, R2.reuse ;  /* 0x0000000222227220 */ /* 0x080fe40000400000 */
[----:B------:R-:W-:Y:S01]  /*46ce0*/  @P4 STG.E.U16 desc[UR36][R6.64+0x220], R32 ;  /* 0x0002202006004986 */ /* 0x000fe2000c101524 */
[----:B------:R-:W-:Y:S01]  /*46cf0*/  ISETP.GT.AND P4, PT, R0, 0x118, P3 ;  /* 0x000001180000780c */ /* 0x000fe20001f84270 */
[-C--:B------:R-:W-:Y:S01]  /*46d00*/  FMUL R35, R35, R2.reuse ;  /* 0x0000000223237220 */ /* 0x080fe20000400000 */
[----:B------:R-:W-:Y:S01]  /*46d10*/  FMUL R36, R36, R2 ;  /* 0x0000000224247220 */ /* 0x000fe20000400000 */
[----:B------:R-:W-:-:S02]  /*46d20*/  F2FP.F16.F32.PACK_AB R33, RZ, R33 ;  /* 0x00000021ff21723e */ /* 0x000fc400000000ff */
[----:B------:R-:W-:Y:S02]  /*46d30*/  F2FP.F16.F32.PACK_AB R34, RZ, R34 ;  /* 0x00000022ff22723e */ /* 0x000fe400000000ff */
        /* <DEDUP_REMOVED lines=389> */
[----:B------:R-:W-:Y:S01]  /*48590*/  ISETP.GT.AND P0, PT, R0, 0x1d8, P2 ;  /* 0x000001d80000780c */ /* 0x000fe20001704270 */
[-C--:B------:R-:W-:Y:S02]  /*485a0*/  FMUL R133, R133, R2.reuse ;  /* 0x0000000285857220 */ /* 0x080fe40000400000 */
[----:B------:R-:W-:Y:S01]  /*485b0*/  @P1 STG.E.U16 desc[UR36][R4.64+0x3a2], R131 ;  /* 0x0003a28304001986 */ /* 0x000fe2000c101524 */
[----:B------:R-:W-:-:S03]  /*485c0*/  FMUL R134, R134, R2 ;  /* 0x0000000286867220 */ /* 0x000fc60000400000 */
[----:B------:R-:W-:Y:S01]  /*485d0*/  @P4 STG.E.U16 desc[UR36][R6.64+0x3b0], R132 ;  /* 0x0003b08406004986 */ /* 0x000fe2000c101524 */
[C---:B------:R-:W-:Y:S01]  /*485e0*/  ISETP.GT.AND P4, PT, R0.reuse, 0x1d9, P2 ;  /* 0x000001d90000780c */ /* 0x040fe20001784270 */
[----:B------:R-:W-:Y:S01]  /*485f0*/  FMUL R135, R135, R2 ;  /* 0x0000000287877220 */ /* 0x000fe20000400000 */
[----:B------:R-:W-:Y:S02]  /*48600*/  F2FP.F16.F32.PACK_AB R133, RZ, R133 ;  /* 0x00000085ff85723e */ /* 0x000fe400000000ff */
[----:B------:R-:W-:Y:S02]  /*48610*/  F2FP.F16.F32.PACK_AB R134, RZ, R134 ;  /* 0x00000086ff86723e */ /* 0x000fe400000000ff */
[----:B------:R-:W-:Y:S01]  /*48620*/  F2FP.F16.F32.PACK_AB R135, RZ, R135 ;  /* 0x00000087ff87723e */ /* 0x000fe200000000ff */
[----:B------:R-:W-:Y:S01]  /*48630*/  @P5 STG.E.U16 desc[UR36][R6.64+0x3b2], R133 ;  /* 0x0003b28506005986 */ /* 0x000fe2000c101524 */
[----:B------:R-:W-:-:S03]  /*48640*/  ISETP.GT.AND P5, PT, R0, 0x1e0, P3 ;  /* 0x000001e00000780c */ /* 0x000fc60001fa4270 */
[----:B------:R-:W-:Y:S01]  /*48650*/  @P0 STG.E.U16 desc[UR36][R4.64+0x3b0], R134 ;  /* 0x0003b08604000986 */ /* 0x000fe2000c101524 */
[----:B------:R-:W-:Y:S01]  /*48660*/  ISETP.GT.AND P0, PT, R0, 0x1e1, P3 ;  /* 0x000001e10000780c */ /* 0x000fe20001f04270 */
[-C--:B------:R-:W-:Y:S01]  /*48670*/  FMUL R136, R136, R2.reuse ;  /* 0x0000000288887220 */ /* 0x080fe20000400000 */
[C---:B------:R-:W-:Y:S01]  /*48680*/  ISETP.GT.AND P1, PT, R0.reuse, 0x1e0, P2 ;  /* 0x000001e00000780c */ /* 0x040fe20001724270 */
[----:B------:R-:W-:Y:S01]  /*48690*/  @P4 STG.E.U16 desc[UR36][R4.64+0x3b2], R135 ;  /* 0x0003b28704004986 */ /* 0x000fe2000c101524 */
[-C--:B------:R-:W-:Y:S01]  /*486a0*/  FMUL R137, R137, R2.reuse ;  /* 0x0000000289897220 */ /* 0x080fe20000400000 */
[----:B------:R-:W-:Y:S01]  /*486b0*/  ISETP.GT.AND P4, PT, R0, 0x1e1, P2 ;  /* 0x000001e10000780c */ /* 0x000fe20001784270 */
[-C--:B------:R-:W-:Y:S01]  /*486c0*/  FMUL R138, R138, R2.reuse ;  /* 0x000000028a8a7220 */ /* 0x080fe20000400000 */
[----:B------:R-:W-:Y:S01]  /*486d0*/  FMUL R139, R139, R2 ;  /* 0x000000028b8b7220 */ /* 0x000fe20000400000 */
[----:B------:R-:W-:Y:S02]  /*486e0*/  F2FP.F16.F32.PACK_AB R136, RZ, R136 ;  /* 0x00000088ff88723e */ /* 0x000fe400000000ff */
[----:B------:R-:W-:-:S02]  /*486f0*/  F2FP.F16.F32.PACK_AB R137, RZ, R137 ;  /* 0x00000089ff89723e */ /* 0x000fc400000000ff */
[----:B------:R-:W-:Y:S02]  /*48700*/  F2FP.F16.F32.PACK_AB R138, RZ, R138 ;  /* 0x0000008aff8a723e */ /* 0x000fe400000000ff */
[----:B------:R-:W-:Y:S01]  /*48710*/  F2FP.F16.F32.PACK_AB R139, RZ, R139 ;  /* 0x0000008bff8b723e */ /* 0x000fe200000000ff */
[----:B------:R-:W-:Y:S01]  /*48720*/  @P5 STG.E.U16 desc[UR36][R6.64+0x3c0], R136 ;  /* 0x0003c08806005986 */ /* 0x000fe2000c101524 */
[----:B------:R-:W-:-:S03]  /*48730*/  ISETP.GT.AND P5, PT, R0, 0x1e9, P3 ;  /* 0x000001e90000780c */ /* 0x000fc60001fa4270 */
[----:B------:R-:W-:Y:S01]  /*48740*/  @P0 STG.E.U16 desc[UR36][R6.64+0x3c2], R137 ;  /* 0x0003c28906000986 */ /* 0x000fe2000c101524 */
[C---:B------:R-:W-:Y:S02]  /*48750*/  ISETP.GT.AND P0, PT, R0.reuse, 0x1e8, P3 ;  /* 0x000001e80000780c */ /* 0x040fe40001f04270 */
[C---:B------:R-:W-:Y:S01]  /*48760*/  ISETP.GT.AND P6, PT, R0.reuse, 0x1e8, P2 ;  /* 0x000001e80000780c */ /* 0x040fe200017c4270 */
[----:B------:R-:W-:Y:S01]  /*48770*/  @P1 STG.E.U16 desc[UR36][R4.64+0x3c0], R138 ;  /* 0x0003c08a04001986 */ /* 0x000fe2000c101524 */
[----:B------:R-:W-:Y:S01]  /*48780*/  ISETP.GT.AND P1, PT, R0, 0x1e9, P2 ;  /* 0x000001e90000780c */ /* 0x000fe20001724270 */
[-C--:B------:R-:W-:Y:S01]  /*48790*/  FMUL R140, R140, R2.reuse ;  /* 0x000000028c8c7220 */ /* 0x080fe20000400000 */
[-C--:B------:R-:W-:Y:S01]  /*487a0*/  FMUL R141, R141, R2.reuse ;  /* 0x000000028d8d7220 */ /* 0x080fe20000400000 */
[----:B------:R-:W-:Y:S01]  /*487b0*/  @P4 STG.E.U16 desc[UR36][R4.64+0x3c2], R139 ;  /* 0x0003c28b04004986 */ /* 0x000fe2000c101524 */
[----:B------:R-:W-:Y:S01]  /*487c0*/  ISETP.GT.AND P4, PT, R0, 0x1f0, P3 ;  /* 0x000001f00000780c */ /* 0x000fe20001f84270 */
[-C--:B------:R-:W-:Y:S01]  /*487d0*/  FMUL R142, R142, R2.reuse ;  /* 0x000000028e8e7220 */ /* 0x080fe20000400000 */
[-C--:B------:R-:W-:Y:S01]  /*487e0*/  FMUL R143, R143, R2.reuse ;  /* 0x000000028f8f7220 */ /* 0x080fe20000400000 */
[----:B------:R-:W-:Y:S01]  /*487f0*/  FMUL R144, R144, R2 ;  /* 0x0000000290907220 */ /* 0x000fe20000400000 */
[----:B------:R-:W-:-:S02]  /*48800*/  F2FP.F16.F32.PACK_AB R140, RZ, R140 ;  /* 0x0000008cff8c723e */ /* 0x000fc400000000ff */
[----:B------:R-:W-:Y:S02]  /*48810*/  F2FP.F16.F32.PACK_AB R141, RZ, R141 ;  /* 0x0000008dff8d723e */ /* 0x000fe400000000ff */
[----:B------:R-:W-:Y:S02]  /*48820*/  F2FP.F16.F32.PACK_AB R142, RZ, R142 ;  /* 0x0000008eff8e723e */ /* 0x000fe400000000ff */
[----:B------:R-:W-:Y:S02]  /*48830*/  F2FP.F16.F32.PACK_AB R143, RZ, R143 ;  /* 0x0000008fff8f723e */ /* 0x000fe400000000ff */
[----:B------:R-:W-:Y:S01]  /*48840*/  F2FP.F16.F32.PACK_AB R144, RZ, R144 ;  /* 0x00000090ff90723e */ /* 0x000fe200000000ff */
[----:B------:R-:W-:Y:S01]  /*48850*/  @P0 STG.E.U16 desc[UR36][R6.64+0x3d0], R140 ;  /* 0x0003d08c06000986 */ /* 0x000fe2000c101524 */
[----:B------:R-:W-:-:S03]  /*48860*/  ISETP.GT.AND P0, PT, R0, 0x1f1, P3 ;  /* 0x000001f10000780c */ /* 0x000fc60001f04270 */
[----:B------:R-:W-:Y:S01]  /*48870*/  @P5 STG.E.U16 desc[UR36][R6.64+0x3d2], R141 ;  /* 0x0003d28d06005986 */ /* 0x000fe2000c101524 */
[----:B------:R-:W-:-:S03]  /*48880*/  ISETP.GT.AND P5, PT, R0, 0x1f0, P2 ;  /* 0x000001f00000780c */ /* 0x000fc600017a4270 */
[----:B------:R-:W-:Y:S01]  /*48890*/  @P6 STG.E.U16 desc[UR36][R4.64+0x3d0], R142 ;  /* 0x0003d08e04006986 */ /* 0x000fe2000c101524 */
[----:B------:R-:W-:-:S03]  /*488a0*/  FMUL R145, R145, R2 ;  /* 0x0000000291917220 */ /* 0x000fc60000400000 */
[----:B------:R-:W-:Y:S01]  /*488b0*/  @P1 STG.E.U16 desc[UR36][R4.64+0x3d2], R143 ;  /* 0x0003d28f04001986 */ /* 0x000fe2000c101524 */
[----:B------:R-:W-:-:S03]  /*488c0*/  ISETP.GT.AND P1, PT, R0, 0x1f8, P3 ;  /* 0x000001f80000780c */ /* 0x000fc60001f24270 */
[----:B------:R-:W-:Y:S01]  /*488d0*/  @P4 STG.E.U16 desc[UR36][R6.64+0x3e0], R144 ;  /* 0x0003e09006004986 */ /* 0x000fe2000c101524 */
[----:B------:R-:W-:Y:S01]  /*488e0*/  ISETP.GT.AND P4, PT, R0, 0x1f1, P2 ;  /* 0x000001f10000780c */ /* 0x000fe20001784270 */
[-C--:B------:R-:W-:Y:S01]  /*488f0*/  FMUL R146, R146, R2.reuse ;  /* 0x0000000292927220 */ /* 0x080fe20000400000 */
[C---:B------:R-:W-:Y:S02]  /*48900*/  ISETP.GT.AND P3, PT, R0.reuse, 0x1f9, P3 ;  /* 0x000001f90000780c */ /* 0x040fe40001f64270 */
[C---:B------:R-:W-:Y:S01]  /*48910*/  ISETP.GT.AND P6, PT, R0.reuse, 0x1f8, P2 ;  /* 0x000001f80000780c */ /* 0x040fe200017c4270 */
[-C--:B------:R-:W-:Y:S01]  /*48920*/  FMUL R147, R147, R2.reuse ;  /* 0x0000000293937220 */ /* 0x080fe20000400000 */
[----:B------:R-:W-:Y:S01]  /*48930*/  ISETP.GT.AND P2, PT, R0, 0x1f9, P2 ;  /* 0x000001f90000780c */ /* 0x000fe20001744270 */
[-C--:B------:R-:W-:Y:S01]  /*48940*/  FMUL R148, R148, R2.reuse ;  /* 0x0000000294947220 */ /* 0x080fe20000400000 */
[----:B------:R-:W-:Y:S01]  /*48950*/  FMUL R149, R149, R2 ;  /* 0x0000000295957220 */ /* 0x000fe20000400000 */
[----:B------:R-:W-:-:S02]  /*48960*/  F2FP.F16.F32.PACK_AB R145, RZ, R145 ;  /* 0x00000091ff91723e */ /* 0x000fc400000000ff */
[----:B------:R-:W-:Y:S01]  /*48970*/  F2FP.F16.F32.PACK_AB R146, RZ, R146 ;  /* 0x00000092ff92723e */ /* 0x000fe200000000ff */
[-C--:B------:R-:W-:Y:S01]  /*48980*/  FMUL R150, R150, R2.reuse ;  /* 0x0000000296967220 */ /* 0x080fe20000400000 */
[----:B------:R-:W-:Y:S01]  /*48990*/  F2FP.F16.F32.PACK_AB R147, RZ, R147 ;  /* 0x00000093ff93723e */ /* 0x000fe200000000ff */
[----:B------:R-:W-:Y:S01]  /*489a0*/  FMUL R151, R151, R2 ;  /* 0x0000000297977220 */ /* 0x000fe20000400000 */
[----:B------:R-:W-:Y:S02]  /*489b0*/  F2FP.F16.F32.PACK_AB R148, RZ, R148 ;  /* 0x00000094ff94723e */ /* 0x000fe400000000ff */
[----:B------:R-:W-:Y:S01]  /*489c0*/  F2FP.F16.F32.PACK_AB R149, RZ, R149 ;  /* 0x00000095ff95723e */ /* 0x000fe200000000ff */
[----:B------:R-:W-:Y:S01]  /*489d0*/  @P0 STG.E.U16 desc[UR36][R6.64+0x3e2], R145 ;  /* 0x0003e29106000986 */ /* 0x000fe2000c101524 */
[----:B------:R-:W-:-:S03]  /*489e0*/  F2FP.F16.F32.PACK_AB R150, RZ, R150 ;  /* 0x00000096ff96723e */ /* 0x000fc600000000ff */
[----:B------:R-:W-:Y:S01]  /*489f0*/  @P5 STG.E.U16 desc[UR36][R4.64+0x3e0], R146 ;  /* 0x0003e09204005986 */ /* 0x000fe2000c101524 */
[----:B------:R-:W-:-:S03]  /*48a00*/  F2FP.F16.F32.PACK_AB R151, RZ, R151 ;  /* 0x00000097ff97723e */ /* 0x000fc600000000ff */
[----:B------:R-:W-:Y:S04]  /*48a10*/  @P4 STG.E.U16 desc[UR36][R4.64+0x3e2], R147 ;  /* 0x0003e29304004986 */ /* 0x000fe8000c101524 */
[----:B------:R-:W-:Y:S04]  /*48a20*/  @P1 STG.E.U16 desc[UR36][R6.64+0x3f0], R148 ;  /* 0x0003f09406001986 */ /* 0x000fe8000c101524 */
[----:B------:R0:W-:Y:S04]  /*48a30*/  @P3 STG.E.U16 desc[UR36][R6.64+0x3f2], R149 ;  /* 0x0003f29506003986 */ /* 0x0001e8000c101524 */
[----:B------:R1:W-:Y:S01]  /*48a40*/  @P6 STG.E.U16 desc[UR36][R4.64+0x3f0], R150 ;  /* 0x0003f09604006986 */ /* 0x0003e2000c101524 */
[----:B0-----:R-:W-:Y:S01]  /*48a50*/  @P2 MOV R6, R4 ;  /* 0x0000000400062202 */ /* 0x001fe20000000f00 */
[----:B------:R-:W-:-:S05]  /*48a60*/  @P2 IMAD.MOV.U32 R7, RZ, RZ, R5 ;  /* 0x000000ffff072224 */ /* 0x000fca00078e0005 */
[----:B------:R1:W-:Y:S02]  /*48a70*/  @P2 STG.E.U16 desc[UR36][R6.64+0x3f2], R151 ;  /* 0x0003f29706002986 */ /* 0x0003e4000c101524 */
.L_x_1562:
[----:B------:R-:W-:Y:S05]  /*48a80*/  BSYNC B0 ;  /* 0x0000000000007941 */ /* 0x000fea0003800000 */
.L_x_32:
[----:B01--4-:R-:W4:Y:S04]  /*48a90*/  LDL.LU R5, [R1+0xa08] ;  /* 0x000a080001057983 */ /* 0x013f280000300800 */
[----:B------:R-:W4:Y:S01]  /*48aa0*/  LDL.LU R4, [R1+0xa0c] ;  /* 0x000a0c0001047983 */ /* 0x000f220000300800 */
[----:B------:R-:W-:Y:S01]  /*48ab0*/  ULDC UR4, c[0x0][0xc] ;  /* 0x0000030000047ab9 */ /* 0x000fe20000000800 */
[----:B------:R-:W-:Y:S01]  /*48ac0*/  ULDC UR5, c[0x0][0x10] ;  /* 0x0000040000057ab9 */ /* 0x000fe20000000800 */
[----:B-----5:R-:W4:Y:S01]  /*48ad0*/  LDC R3, c[0x0][0x14] ;  /* 0x00000500ff037b82 */ /* 0x020f220000000800 */
[----:B------:R-:W-:Y:S01]  /*48ae0*/  UIMAD.WIDE.U32 UR4, UR4, UR5, URZ ;  /* 0x00000005040472a5 */ /* 0x000fe2000f8e003f */
[----:B------:R-:W-:Y:S01]  /*48af0*/  PRMT R0, RZ, 0x7610, R0 ;  /* 0x00007610ff007816 */ /* 0x000fe20000000000 */
[----:B------:R-:W-:Y:S01]  /*48b00*/  UMOV UR43, 0xffffffff ;  /* 0xffffffff002b7882 */ /* 0x000fe20000000000 */
[----:B------:R-:W-:-:S03]  /*48b10*/  UMOV UR44, 0xffffffff ;  /* 0xffffffff002c7882 */ /* 0x000fc60000000000 */
[----:B----4-:R-:W-:-:S04]  /*48b20*/  IMAD.WIDE.U32 R4, R3, UR4, R4 ;  /* 0x0000000403047c25 */ /* 0x010fc8000f8e0004 */
[----:B------:R-:W-:Y:S01]  /*48b30*/  IMAD R3, R3, UR5, RZ ;  /* 0x0000000503037c24 */ /* 0x000fe2000f8e02ff */
[----:B------:R-:W-:Y:S01]  /*48b40*/  ULDC.64 UR4, c[0x0][0x650] ;  /* 0x0001940000047ab9 */ /* 0x000fe20000000a00 */
[----:B---3--:R-:W-:Y:S01]  /*48b50*/  IMAD.MOV.U32 R7, RZ, RZ, R4 ;  /* 0x000000ffff077224 */ /* 0x008fe200078e0004 */
[----:B------:R-:W-:Y:S01]  /*48b60*/  ISETP.GE.U32.AND P0, PT, R4, UR4, PT ;  /* 0x0000000404007c0c */ /* 0x000fe2000bf06070 */
[----:B------:R-:W-:-:S05]  /*48b70*/  IMAD.IADD R6, R5, 0x1, R3 ;  /* 0x0000000105067824 */ /* 0x000fca00078e0203 */
[----:B------:R0:W-:Y:S01]  /*48b80*/  STL [R1+0xa08], R6 ;  /* 0x000a080601007387 */ /* 0x0001e20000100800 */
[----:B------:R-:W-:-:S03]  /*48b90*/  ISETP.GE.U32.AND.EX P0, PT, R6, UR5, PT, P0 ;  /* 0x0000000506007c0c */ /* 0x000fc6000bf06100 */
[----:B------:R0:W-:Y:S10]  /*48ba0*/  STL [R1+0xa0c], R7 ;  /* 0x000a0c0701007387 */ /* 0x0001f40000100800 */
[----:B0-----:R-:W-:Y:S05]  /*48bb0*/  @P0 BRA `(.L_x_1563) ;  /* 0x0000000400880947 */ /* 0x001fea0003800000 */
[----:B------:R-:W0:Y:S01]  /*48bc0*/  S2UR UR6, SR_CTAID.X ;  /* 0x00000000000679c3 */ /* 0x000e220000002500 */
[----:B------:R-:W-:Y:S01]  /*48bd0*/  ULDC.64 UR12, c[0x0][0x628] ;  /* 0x00018a00000c7ab9 */ /* 0x000fe20000000a00 */
[----:B------:R-:W-:Y:S01]  /*48be0*/  ULDC UR4, c[0x0][0x150] ;  /* 0x0000540000047ab9 */ /* 0x000fe20000000800 */
[----:B------:R-:W-:Y:S01]  /*48bf0*/  ISETP.NE.U32.AND P0, PT, RZ, UR12, PT ;  /* 0x0000000cff007c0c */ /* 0x000fe2000bf05070 */
[----:B------:R-:W-:Y:S01]  /*48c00*/  ULDC UR15, c[0x0][0x630] ;  /* 0x00018c00000f7ab9 */ /* 0x000fe20000000800 */
[C---:B------:R-:W-:Y:S01]  /*48c10*/  R2UR UR16, R7.reuse ;  /* 0x00000000071072ca */ /* 0x040fe200000e0000 */
[----:B------:R-:W-:Y:S01]  /*48c20*/  ULDC UR19, c[0x0][0x154] ;  /* 0x0000550000137ab9 */ /* 0x000fe20000000800 */
[----:B------:R-:W-:Y:S01]  /*48c30*/  ISETP.NE.AND.EX P0, PT, RZ, UR13, PT, P0 ;  /* 0x0000000dff007c0c */ /* 0x000fe2000bf05300 */
[----:B------:R-:W1:Y:S01]  /*48c40*/  S2UR UR18, SR_CTAID.Y ;  /* 0x00000000001279c3 */ /* 0x000e620000002600 */
[----:B------:R-:W-:Y:S02]  /*48c50*/  R2UR UR17, R6 ;  /* 0x00000000061172ca */ /* 0x000fe400000e0000 */
[----:B------:R-:W-:-:S02]  /*48c60*/  R2UR UR10, R7 ;  /* 0x00000000070a72ca */ /* 0x000fc400000e0000 */
[----:B------:R-:W-:Y:S02]  /*48c70*/  R2UR UR11, R6 ;  /* 0x00000000060b72ca */ /* 0x000fe400000e0000 */
[----:B0-----:R-:W-:-:S05]  /*48c80*/  I2FP.F32.U32 R0, UR6 ;  /* 0x0000000600007c45 */ /* 0x001fca0008201000 */
[----:B------:R-:W-:-:S04]  /*48c90*/  FMUL R0, R0, UR4 ;  /* 0x0000000400007c20 */ /* 0x000fc80008400000 */
[----:B------:R0:W3:Y:S01]  /*48ca0*/  F2I.U32.TRUNC.NTZ R3, R0 ;  /* 0x0000000000037305 */ /* 0x0000e2000020f000 */
[----:B-1----:R-:W-:Y:S05]  /*48cb0*/  @!P0 BRA `(.L_x_1564) ;  /* 0x0000000000308947 */ /* 0x002fea0003800000 */
        /* <DEDUP_REMOVED lines=12> */
.L_x_1564:
[----:B------:R-:W-:Y:S01]  /*48d80*/  USHF.R.U64 UR44, UR10, UR15, UR11 ;  /* 0x0000000f0a2c7299 */ /* 0x000fe2000800120b */
[----:B0-----:R-:W-:Y:S01]  /*48d90*/  I2FP.F32.U32 R0, UR18 ;  /* 0x0000001200007c45 */ /* 0x001fe20008201000 */
[----:B------:R-:W-:Y:S02]  /*48da0*/  USHF.R.U32.HI UR4, URZ, UR15, UR11 ;  /* 0x0000000f3f047299 */ /* 0x000fe4000801160b */
[----:B------:R-:W-:Y:S02]  /*48db0*/  UIADD3 UR10, UP0, URZ, -UR44, URZ ;  /* 0x8000002c3f0a7290 */ /* 0x000fe4000ff1e03f */
[----:B------:R-:W-:Y:S01]  /*48dc0*/  FMUL R0, R0, UR19 ;  /* 0x0000001300007c20 */ /* 0x000fe20008400000 */
[----:B------:R-:W-:Y:S01]  /*48dd0*/  ULDC.64 UR12, c[0x0][0x620] ;  /* 0x00018800000c7ab9 */ /* 0x000fe20000000a00 */
[----:B------:R-:W-:Y:S01]  /*48de0*/  UIADD3.X UR4, URZ, ~UR4, URZ, UP0, !UPT ;  /* 0x800000043f047290 */ /* 0x000fe200087fe43f */
[----:B------:R-:W-:Y:S01]  /*48df0*/  UMOV UR8, UR16 ;  /* 0x0000001000087c82 */ /* 0x000fe20008000000 */
[----:B------:R-:W-:-:S02]  /*48e00*/  UMOV UR9, UR17 ;  /* 0x0000001100097c82 */ /* 0x000fc40008000000 */
[----:B------:R-:W-:Y:S01]  /*48e10*/  UIMAD UR4, UR4, UR12, URZ ;  /* 0x0000000c040472a4 */ /* 0x000fe2000f8e023f */
[----:B------:R-:W0:Y:S01]  /*48e20*/  F2I.U32.TRUNC.NTZ R0, R0 ;  /* 0x0000000000007305 */ /* 0x000e22000020f000 */
[----:B------:R-:W-:Y:S01]  /*48e30*/  UIMAD.WIDE.U32 UR8, UR10, UR12, UR8 ;  /* 0x0000000c0a0872a5 */ /* 0x000fe2000f8e0008 */
[----:B---3--:R-:W-:Y:S01]  /*48e40*/  R2UR UR12, R3 ;  /* 0x00000000030c72ca */ /* 0x008fe200000e0000 */
[----:B------:R-:W-:Y:S01]  /*48e50*/  UIMAD UR10, UR10, UR13, UR4 ;  /* 0x0000000d0a0a72a4 */ /* 0x000fe2000f8e0204 */
[----:B------:R-:W-:Y:S01]  /*48e60*/  ULDC UR11, c[0x0][0x618] ;  /* 0x00018600000b7ab9 */ /* 0x000fe20000000800 */
[----:B------:R-:W-:Y:S02]  /*48e70*/  ULDC UR21, c[0x0][0x658] ;  /* 0x0001960000157ab9 */ /* 0x000fe40000000800 */
[----:B------:R-:W-:Y:S01]  /*48e80*/  UIADD3 UR9, UR9, UR10, URZ ;  /* 0x0000000a09097290 */ /* 0x000fe2000fffe03f */
[----:B------:R-:W-:Y:S01]  /*48e90*/  UMOV UR15, 0xffffffff ;  /* 0xffffffff000f7882 */ /* 0x000fe20000000000 */
[----:B------:R-:W-:Y:S01]  /*48ea0*/  ULDC.64 UR4, c[0x0][0x640] ;  /* 0x0001900000047ab9 */ /* 0x000fe20000000a00 */
[----:B------:R-:W-:Y:S01]  /*48eb0*/  USHF.L.U32 UR15, UR15, UR21, URZ ;  /* 0x000000150f0f7299 */ /* 0x000fe2000800063f */
[----:B------:R-:W-:Y:S01]  /*48ec0*/  ISETP.NE.U32.AND P0, PT, RZ, UR4, PT ;  /* 0x00000004ff007c0c */ /* 0x000fe2000bf05070 */
[----:B------:R-:W-:-:S02]  /*48ed0*/  USHF.R.U64 UR16, UR8, UR11, UR9 ;  /* 0x0000000b08107299 */ /* 0x000fc40008001209 */
[----:B------:R-:W-:Y:S01]  /*48ee0*/  USHF.R.U32.HI UR8, URZ, UR11, UR9 ;  /* 0x0000000b3f087299 */ /* 0x000fe20008011609 */
[----:B0-----:R-:W-:Y:S01]  /*48ef0*/  R2UR UR14, R0 ;  /* 0x00000000000e72ca */ /* 0x001fe200000e0000 */
[----:B------:R-:W-:Y:S01]  /*48f00*/  ULDC UR17, c[0x0][0x608] ;  /* 0x0001820000117ab9 */ /* 0x000fe20000000800 */
[----:B------:R-:W-:Y:S01]  /*48f10*/  ULOP3.LUT UR42, URZ, UR15, URZ, 0x33, !UPT ;  /* 0x0000000f3f2a7292 */ /* 0x000fe2000f8e333f */
[----:B------:R-:W-:Y:S01]  /*48f20*/  ISETP.NE.AND.EX P0, PT, RZ, UR5, PT, P0 ;  /* 0x00000005ff007c0c */ /* 0x000fe2000bf05300 */
[----:B------:R-:W-:Y:S02]  /*48f30*/  USHF.R.U64 UR15, UR16, UR17, UR8 ;  /* 0x00000011100f7299 */ /* 0x000fe40008001208 */
[----:B------:R-:W-:Y:S02]  /*48f40*/  USHF.R.U32.HI UR8, URZ, UR17, UR8 ;  /* 0x000000113f087299 */ /* 0x000fe40008011608 */
[----:B------:R-:W-:Y:S02]  /*48f50*/  UIADD3 UR12, -UR12, URZ, URZ ;  /* 0x0000003f0c0c7290 */ /* 0x000fe4000fffe13f */
[----:B------:R-:W-:Y:S01]  /*48f60*/  USHF.R.U64 UR17, UR15, UR21, UR8 ;  /* 0x000000150f117299 */ /* 0x000fe20008001208 */
[----:B------:R-:W-:Y:S01]  /*48f70*/  UMOV UR19, 0x1 ;  /* 0x0000000100137882 */ /* 0x000fe20000000000 */
[----:B------:R-:W-:Y:S01]  /*48f80*/  ULDC UR13, c[0x0][0x144] ;  /* 0x00005100000d7ab9 */ /* 0x000fe20000000800 */
[----:B------:R-:W-:Y:S01]  /*48f90*/  ULDC UR7, c[0x0][0x600] ;  /* 0x0001800000077ab9 */ /* 0x000fe20000000800 */
[----:B------:R-:W-:-:S02]  /*48fa0*/  USHF.L.U32 UR24, UR19, UR21, URZ ;  /* 0x0000001513187299 */ /* 0x000fc4000800063f */
[----:B------:R-:W-:Y:S02]  /*48fb0*/  USHF.R.U32.HI UR8, URZ, UR21, UR8 ;  /* 0x000000153f087299 */ /* 0x000fe40008011608 */
[----:B------:R-:W-:Y:S02]  /*48fc0*/  UIMAD UR21, UR13, UR12, UR6 ;  /* 0x0000000c0d1572a4 */ /* 0x000fe4000f8e0206 */
[----:B------:R-:W-:Y:S02]  /*48fd0*/  UIADD3 UR20, UR7, -0x1, URZ ;  /* 0xffffffff07147890 */ /* 0x000fe4000fffe03f */
[----:B------:R-:W-:Y:S01]  /*48fe0*/  UIADD3 UR19, -UR14, URZ, URZ ;  /* 0x0000003f0e137290 */ /* 0x000fe2000fffe13f */
[----:B------:R-:W-:Y:S01]  /*48ff0*/  ULDC UR25, c[0x0][0x148] ;  /* 0x0000520000197ab9 */ /* 0x000fe20000000800 */
[----:B------:R-:W-:Y:S01]  /*49000*/  ULDC UR22, c[0x0][0x648] ;  /* 0x0001920000167ab9 */ /* 0x000fe20000000800 */
[----:B------:R-:W-:Y:S01]  /*49010*/  ULDC UR23, c[0x0][0x638] ;  /* 0x00018e0000177ab9 */ /* 0x000fe20000000800 */
        /* <DEDUP_REMOVED lines=14> */
.L_x_1565:
[----:B------:R-:W-:Y:S01]  /*49100*/  UISETP.NE.AND UP0, UPT, UR41, URZ, UPT ;  /* 0x0000003f2900728c */ /* 0x000fe2000bf05270 */
[----:B------:R-:W-:Y:S01]  /*49110*/  IMAD.MOV.U32 R0, RZ, RZ, 0x1 ;  /* 0x00000001ff007424 */ /* 0x000fe200078e00ff */
[----:B------:R-:W-:Y:S02]  /*49120*/  USHF.R.U64 UR4, UR6, UR22, UR8 ;  /* 0x0000001606047299 */ /* 0x000fe40008001208 */
[----:B------:R-:W-:Y:S02]  /*49130*/  ULOP3.LUT UR42, UR15, UR42, URZ, 0xc0, !UPT ;  /* 0x0000002a0f2a7292 */ /* 0x000fe4000f8ec03f */
[----:B------:R-:W-:Y:S02]  /*49140*/  UIADD3 UR5, -UR4, URZ, URZ ;  /* 0x0000003f04057290 */ /* 0x000fe4000fffe13f */
[----:B------:R-:W-:Y:S02]  /*49150*/  UIMAD UR42, UR24, UR4, UR42 ;  /* 0x00000004182a72a4 */ /* 0x000fe4000f8e022a */
[----:B------:R-:W-:-:S02]  /*49160*/  ULOP3.LUT UR16, UR16, UR20, URZ, 0xc0, !UPT ;  /* 0x0000001410107292 */ /* 0x000fc4000f8ec03f */
[----:B------:R-:W-:Y:S02]  /*49170*/  @UP0 UIMAD UR21, UR25, UR19, UR18 ;  /* 0x00000013191502a4 */ /* 0x000fe4000f8e0212 */
[----:B------:R-:W-:-:S03]  /*49180*/  UIMAD UR4, UR5, UR23, UR17 ;  /* 0x00000017050472a4 */ /* 0x000fc6000f8e0211 */
[----:B------:R-:W-:Y:S01]  /*49190*/  ULDC UR5, c[0x0][0x610] ;  /* 0x0001840000057ab9 */ /* 0x000fe20000000800 */
[----:B------:R-:W-:Y:S02]  /*491a0*/  UIMAD UR4, UR4, UR7, UR16 ;  /* 0x00000007040472a4 */ /* 0x000fe4000f8e0210 */
[----:B------:R-:W-:-:S04]  /*491b0*/  UIMAD UR42, UR42, UR5, UR21 ;  /* 0x000000052a2a72a4 */ /* 0x000fc8000f8e0215 */
[----:B------:R-:W-:Y:S02]  /*491c0*/  USEL UR43, UR4, UR42, !UP0 ;  /* 0x0000002a042b7287 */ /* 0x000fe4000c000000 */
[----:B------:R-:W-:-:S12]  /*491d0*/  USEL UR42, UR42, UR4, !UP0 ;  /* 0x000000042a2a7287 */ /* 0x000fd8000c000000 */
.L_x_1563:
[----:B------:R-:W-:-:S13]  /*491e0*/  LOP3.LUT P0, RZ, R0, 0xff, RZ, 0xc0, !PT ;  /* 0x000000ff00ff7812 */ /* 0x000fda000780c0ff */
[----:B------:R-:W-:Y:S05]  /*491f0*/  @P0 BRA `(.L_x_1566) ;  /* 0xfffffb8000740947 */ /* 0x000fea000383ffff */
[----:B------:R-:W-:Y:S05]  /*49200*/  EXIT ;  /* 0x000000000000794d */ /* 0x000fea0003800000 */
.L_x_7:
[----:B------:R-:W2:Y:S01]  /*49210*/  LDL R4, [R1+0xa0c] ;  /* 0x000a0c0001047983 */ /* 0x000ea20000100800 */
[----:B------:R-:W-:-:S03]  /*49220*/  ULDC.64 UR4, c[0x0][0x650] ;  /* 0x0001940000047ab9 */ /* 0x000fc60000000a00 */
[----:B------:R-:W3:Y:S01]  /*49230*/  LDL R2, [R1+0xa08] ;  /* 0x000a080001027983 */ /* 0x000ee20000100800 */
[----:B0-----:R-:W-:Y:S01]  /*49240*/  PRMT R0, RZ, 0x7610, R0 ;  /* 0x00007610ff007816 */ /* 0x001fe20000000000 */
[----:B------:R-:W-:Y:S01]  /*49250*/  IMAD.MOV.U32 R3, RZ, RZ, -0x1 ;  /* 0xffffffffff037424 */ /* 0x000fe200078e00ff */
[----:B------:R-:W-:Y:S01]  /*49260*/  MOV R5, 0xffffffff ;  /* 0xffffffff00057802 */ /* 0x000fe20000000f00 */
[----:B------:R-:W-:Y:S01]  /*49270*/  IMAD.MOV.U32 R11, RZ, RZ, -0x1 ;  /* 0xffffffffff0b7424 */ /* 0x000fe200078e00ff */
[----:B--2---:R-:W-:-:S04]  /*49280*/  ISETP.GE.U32.AND P0, PT, R4, UR4, PT ;  /* 0x0000000404007c0c */ /* 0x004fc8000bf06070 */
[----:B---3--:R-:W-:-:S13]  /*49290*/  ISETP.GE.U32.AND.EX P0, PT, R2, UR5, PT, P0 ;  /* 0x0000000502007c0c */ /* 0x008fda000bf06100 */
        /* <DEDUP_REMOVED lines=21> */
.L_x_1568:
[----:B------:R-:W-:Y:S01]  /*493f0*/  USHF.R.U64 UR4, UR14, UR19, UR15 ;  /* 0x000000130e047299 */ /* 0x000fe2000800120f */
[----:B------:R-:W-:Y:S01]  /*49400*/  R2UR UR7, R2 ;  /* 0x00000000020772ca */ /* 0x000fe200000e0000 */
[----:B------:R-:W-:Y:S02]  /*49410*/  USHF.R.U32.HI UR5, URZ, UR19, UR15 ;  /* 0x000000133f057299 */ /* 0x000fe4000801160f */
[----:B------:R-:W-:Y:S01]  /*49420*/  UIADD3 UR13, UP0, URZ, -UR4, URZ ;  /* 0x800000043f0d7290 */ /* 0x000fe2000ff1e03f */
[----:B------:R-:W-:Y:S01]  /*49430*/  ULDC.64 UR14, c[0x0][0x620] ;  /* 0x00018800000e7ab9 */ /* 0x000fe20000000a00 */
[----:B------:R-:W-:Y:S02]  /*49440*/  UMOV UR6, UR20 ;  /* 0x0000001400067c82 */ /* 0x000fe40008000000 */
[----:B------:R-:W-:Y:S02]  /*49450*/  UIADD3.X UR5, URZ, ~UR5, URZ, UP0, !UPT ;  /* 0x800000053f057290 */ /* 0x000fe400087fe43f */
[----:B------:R-:W-:-:S02]  /*49460*/  UISETP.NE.AND UP1, UPT, UR41, URZ, UPT ;  /* 0x0000003f2900728c */ /* 0x000fc4000bf25270 */
[----:B------:R-:W-:Y:S02]  /*49470*/  UIMAD UR5, UR5, UR14, URZ ;  /* 0x0000000e050572a4 */ /* 0x000fe4000f8e023f */
[----:B------:R-:W-:Y:S02]  /*49480*/  UIMAD.WIDE.U32 UR6, UR13, UR14, UR6 ;  /* 0x0000000e0d0672a5 */ /* 0x000fe4000f8e0006 */
[----:B------:R-:W-:Y:S01]  /*49490*/  UIMAD UR5, UR13, UR15, UR5 ;  /* 0x0000000f0d0572a4 */ /* 0x000fe2000f8e0205 */
[----:B------:R-:W-:Y:S02]  /*494a0*/  ULDC UR14, c[0x0][0x608] ;  /* 0x00018200000e7ab9 */ /* 0x000fe40000000800 */
[----:B------:R-:W-:Y:S01]  /*494b0*/  ULDC UR13, c[0x0][0x618] ;  /* 0x00018600000d7ab9 */ /* 0x000fe20000000800 */
[----:B------:R-:W-:Y:S01]  /*494c0*/  UIADD3 UR5, UR7, UR5, URZ ;  /* 0x0000000507057290 */ /* 0x000fe2000fffe03f */
[----:B------:R-:W-:Y:S01]  /*494d0*/  ULDC UR22, c[0x0][0x658] ;  /* 0x0001960000167ab9 */ /* 0x000fe20000000800 */
[----:B------:R-:W-:-:S02]  /*494e0*/  @UP1 UIMAD UR8, UR11, UR12, UR10 ;  /* 0x0000000c0b0812a4 */ /* 0x000fc4000f8e020a */
[----:B------:R-:W-:Y:S02]  /*494f0*/  USHF.R.U64 UR17, UR6, UR13, UR5 ;  /* 0x0000000d06117299 */ /* 0x000fe40008001205 */
[----:B------:R-:W-:Y:S01]  /*49500*/  USHF.R.U32.HI UR5, URZ, UR13, UR5 ;  /* 0x0000000d3f057299 */ /* 0x000fe20008011605 */
[----:B------:R-:W-:Y:S01]  /*49510*/  ULDC.64 UR6, c[0x0][0x640] ;  /* 0x0001900000067ab9 */ /* 0x000fe20000000a00 */
[----:B------:R-:W-:Y:S01]  /*49520*/  UMOV UR10, 0xffffffff ;  /* 0xffffffff000a7882 */ /* 0x000fe20000000000 */
[----:B------:R-:W-:Y:S01]  /*49530*/  ISETP.NE.U32.AND P0, PT, RZ, UR6, PT ;  /* 0x00000006ff007c0c */ /* 0x000fe2000bf05070 */
[----:B------:R-:W-:Y:S02]  /*49540*/  USHF.R.U64 UR18, UR17, UR14, UR5 ;  /* 0x0000000e11127299 */ /* 0x000fe40008001205 */
[----:B------:R-:W-:Y:S01]  /*49550*/  USHF.R.U32.HI UR5, URZ, UR14, UR5 ;  /* 0x0000000e3f057299 */ /* 0x000fe20008011605 */
[----:B------:R-:W-:Y:S01]  /*49560*/  ISETP.NE.AND.EX P0, PT, RZ, UR7, PT, P0 ;  /* 0x00000007ff007c0c */ /* 0x000fe2000bf05300 */
[----:B------:R-:W-:-:S02]  /*49570*/  USHF.L.U32 UR11, UR10, UR22, URZ ;  /* 0x000000160a0b7299 */ /* 0x000fc4000800063f */
[----:B------:R-:W-:Y:S01]  /*49580*/  USHF.R.U64 UR19, UR18, UR22, UR5 ;  /* 0x0000001612137299 */ /* 0x000fe20008001205 */
[----:B------:R-:W-:Y:S01]  /*49590*/  ULDC UR20, c[0x0][0x600] ;  /* 0x0001800000147ab9 */ /* 0x000fe20000000800 */
[----:B------:R-:W-:Y:S02]  /*495a0*/  USHF.R.U32.HI UR10, URZ, UR22, UR5 ;  /* 0x000000163f0a7299 */ /* 0x000fe40008011605 */
[----:B------:R-:W-:Y:S02]  /*495b0*/  UIADD3 UR21, UR20, -0x1, URZ ;  /* 0xffffffff14157890 */ /* 0x000fe4000fffe03f */
[----:B------:R-:W-:Y:S01]  /*495c0*/  ULOP3.LUT UR26, URZ, UR11, URZ, 0x33, !UPT ;  /* 0x0000000b3f1a7292 */ /* 0x000fe2000f8e333f */
        /* <DEDUP_REMOVED lines=17> */
.L_x_1569:
[----:B------:R-:W-:Y:S01]  /*496e0*/  USHF.R.U64 UR6, UR5, UR23, UR10 ;  /* 0x0000001705067299 */ /* 0x000fe2000800120a */
[----:B------:R-:W-:Y:S01]  /*496f0*/  IMAD.MOV.U32 R0, RZ, RZ, 0x1 ;  /* 0x00000001ff007424 */ /* 0x000fe200078e00ff */
[----:B------:R-:W-:Y:S01]  /*49700*/  USHF.L.U32 UR25, UR25, UR22, URZ ;  /* 0x0000001619197299 */ /* 0x000fe2000800063f */
[----:B------:R-:W-:Y:S01]  /*49710*/  IMAD.U32 R11, RZ, RZ, UR4 ;  /* 0x00000004ff0b7e24 */ /* 0x000fe2000f8e00ff */
[----:B------:R-:W-:Y:S02]  /*49720*/  ULOP3.LUT UR5, UR18, UR26, URZ, 0xc0, !UPT ;  /* 0x0000001a12057292 */ /* 0x000fe4000f8ec03f */
[----:B------:R-:W-:Y:S02]  /*49730*/  UIADD3 UR7, -UR6, URZ, URZ ;  /* 0x0000003f06077290 */ /* 0x000fe4000fffe13f */
[----:B------:R-:W-:Y:S02]  /*49740*/  UIMAD UR6, UR25, UR6, UR5 ;  /* 0x00000006190672a4 */ /* 0x000fe4000f8e0205 */
[----:B------:R-:W-:-:S02]  /*49750*/  ULOP3.LUT UR17, UR17, UR21, URZ, 0xc0, !UPT ;  /* 0x0000001511117292 */ /* 0x000fc4000f8ec03f */
[----:B------:R-:W-:Y:S02]  /*49760*/  UIMAD UR5, UR7, UR24, UR19 ;  /* 0x00000018070572a4 */ /* 0x000fe4000f8e0213 */
[----:B------:R-:W-:Y:S01]  /*49770*/  UISETP.NE.AND UP0, UPT, UR41, URZ, UPT ;  /* 0x0000003f2900728c */ /* 0x000fe2000bf05270 */
[----:B------:R-:W-:Y:S01]  /*49780*/  ULDC UR7, c[0x0][0x610] ;  /* 0x0001840000077ab9 */ /* 0x000fe20000000800 */
[----:B------:R-:W-:Y:S02]  /*49790*/  UIMAD UR5, UR5, UR20, UR17 ;  /* 0x00000014050572a4 */ /* 0x000fe4000f8e0211 */
[----:B------:R-:W-:-:S04]  /*497a0*/  UIMAD UR8, UR6, UR7, UR8 ;  /* 0x00000007060872a4 */ /* 0x000fc8000f8e0208 */
[----:B------:R-:W-:Y:S02]  /*497b0*/  USEL UR6, UR5, UR8, !UP0 ;  /* 0x0000000805067287 */ /* 0x000fe4000c000000 */
[----:B------:R-:W-:-:S04]  /*497c0*/  USEL UR8, UR8, UR5, !UP0 ;  /* 0x0000000508087287 */ /* 0x000fc8000c000000 */
[----:B------:R-:W-:Y:S02]  /*497d0*/  MOV R3, UR6 ;  /* 0x0000000600037c02 */ /* 0x000fe40008000f00 */
[----:B------:R-:W-:-:S07]  /*497e0*/  IMAD.U32 R5, RZ, RZ, UR8 ;  /* 0x00000008ff057e24 */ /* 0x000fce000f8e00ff */
.L_x_1567:
[----:B------:R-:W-:-:S08]  /*497f0*/  NOP ;  /* 0x0000000000007918 */ /* 0x000fd00000000000 */
[----:B-1----:R-:W0:-:S00]  /*49800*/  USETMAXREG.DEALLOC.CTAPOOL 0x18 ;  /* 0x00000018000079c8 */ /* 0x002e0000080e0500 */
[----:B------:R-:W-:-:S13]  /*49810*/  ISETP.NE.AND P0, PT, RZ, UR9, PT ;  /* 0x00000009ff007c0c */ /* 0x000fda000bf05270 */
[----:B------:R-:W-:Y:S05]  /*49820*/  @P0 EXIT ;  /* 0x000000000000094d */ /* 0x000fea0003800000 */
[----:B0-----:R-:W-:Y:S01]  /*49830*/  LOP3.LUT P0, RZ, R0, 0xff, RZ, 0xc0, !PT ;  /* 0x000000ff00ff7812 */ /* 0x001fe2000780c0ff */
[----:B------:R-:W-:Y:S02]  /*49840*/  IMAD.MOV.U32 R0, RZ, RZ, 0x1 ;  /* 0x00000001ff007424 */ /* 0x000fe400078e00ff */
[----:B------:R-:W-:-:S10]  /*49850*/  IMAD.MOV.U32 R6, RZ, RZ, RZ ;  /* 0x000000ffff067224 */ /* 0x000fd400078e00ff */
[----:B------:R-:W-:Y:S05]  /*49860*/  @!P0 BRA `(.L_x_1570) ;  /* 0x0000000c00748947 */ /* 0x000fea0003800000 */
[----:B------:R-:W0:Y:S01]  /*49870*/  LDC R0, c[0x0][0x28c] ;  /* 0x0000a300ff007b82 */ /* 0x000e220000000800 */
[----:B------:R-:W1:Y:S01]  /*49880*/  S2R R9, SR_CgaCtaId ;  /* 0x0000000000097919 */ /* 0x000e620000008800 */
[----:B------:R-:W-:Y:S01]  /*49890*/  ULDC UR5, c[0x0][0x658] ;  /* 0x0001960000057ab9 */ /* 0x000fe20000000800 */
[----:B------:R-:W-:Y:S01]  /*498a0*/  UMOV UR7, 0xffffffff ;  /* 0xffffffff00077882 */ /* 0x000fe20000000000 */
[----:B------:R-:W-:Y:S01]  /*498b0*/  ULDC UR6, c[0x0][0xc] ;  /* 0x0000030000067ab9 */ /* 0x000fe20000000800 */
[----:B------:R-:W-:Y:S01]  /*498c0*/  USHF.L.U32 UR9, UR7, UR5, URZ ;  /* 0x0000000507097299 */ /* 0x000fe2000800063f */
[----:B------:R-:W-:Y:S01]  /*498d0*/  BSSY B0, `(.L_x_1570) ;  /* 0x00000d6000007945 */ /* 0x000fe20003800000 */
[----:B------:R-:W-:Y:S01]  /*498e0*/  UMOV UR8, 0x1 ;  /* 0x0000000100087882 */ /* 0x000fe20000000000 */
[----:B------:R-:W-:Y:S01]  /*498f0*/  ULDC UR7, c[0x0][0x10] ;  /* 0x0000040000077ab9 */ /* 0x000fe20000000800 */
[----:B------:R-:W-:Y:S01]  /*49900*/  USHF.L.U32 UR5, UR8, UR5, URZ ;  /* 0x0000000508057299 */ /* 0x000fe2000800063f */
[----:B------:R-:W-:Y:S01]  /*49910*/  MOV R8, 0x1 ;  /* 0x0000000100087802 */ /* 0x000fe20000000f00 */
[----:B------:R-:W-:Y:S01]  /*49920*/  UIMAD.WIDE.U32 UR6, UR6, UR7, URZ ;  /* 0x00000007060672a5 */ /* 0x000fe2000f8e003f */
[----:B------:R-:W-:Y:S01]  /*49930*/  IMAD.MOV.U32 R6, RZ, RZ, RZ ;  /* 0x000000ffff067224 */ /* 0x000fe200078e00ff */
[----:B------:R-:W-:Y:S01]  /*49940*/  ULDC UR8, c[0x0][0x14] ;  /* 0x0000050000087ab9 */ /* 0x000fe20000000800 */
[----:B------:R-:W-:Y:S01]  /*49950*/  ULDC UR4, c[0x0][0x600] ;  /* 0x0001800000047ab9 */ /* 0x000fe20000000800 */
[----:B------:R-:W-:-:S02]  /*49960*/  UIMAD.WIDE.U32 UR20, UR6, UR8, URZ ;  /* 0x00000008061472a5 */ /* 0x000fc4000f8e003f */
[----:B------:R-:W-:Y:S02]  /*49970*/  UIMAD UR7, UR7, UR8, URZ ;  /* 0x00000008070772a4 */ /* 0x000fe4000f8e023f */
[----:B------:R-:W-:Y:S02]  /*49980*/  ULOP3.LUT UR24, UR40, 0x2, URZ, 0xfc, !UPT ;  /* 0x0000000228187892 */ /* 0x000fe4000f8efc3f */
[----:B------:R-:W-:Y:S02]  /*49990*/  UIADD3 UR4, UR4, -0x1, URZ ;  /* 0xffffffff04047890 */ /* 0x000fe4000fffe03f */
[----:B------:R-:W-:Y:S01]  /*499a0*/  ULOP3.LUT UR6, URZ, UR9, URZ, 0x33, !UPT ;  /* 0x000000093f067292 */ /* 0x000fe2000f8e333f */
[----:B0-----:R-:W-:Y:S01]  /*499b0*/  VIADD R0, R0, 0x1f ;  /* 0x0000001f00007836 */ /* 0x001fe20000000000 */
[----:B------:R-:W-:Y:S01]  /*499c0*/  UIADD3 UR7, UR21, UR7, URZ ;  /* 0x0000000715077290 */ /* 0x000fe2000fffe03f */
[----:B------:R-:W-:-:S03]  /*499d0*/  ULDC.64 UR22, c[0x0][0x198] ;  /* 0x0000660000167ab9 */ /* 0x000fc60000000a00 */
[----:B------:R-:W-:-:S04]  /*499e0*/  SHF.R.S32.HI R7, RZ, 0x1f, R0 ;  /* 0x0000001fff077819 */ /* 0x000fc80000011400 */
[----:B------:R-:W-:Y:S01]  /*499f0*/  LEA.HI R7, R7, R0, RZ, 0x5 ;  /* 0x0000000007077211 */ /* 0x000fe200078f28ff */
[C---:B-1----:R-:W-:Y:S02]  /*49a00*/  IMAD.SHL.U32 R16, R9.reuse, 0x100, RZ ;  /* 0x0000010009107824 */ /* 0x042fe400078e00ff */
[----:B------:R-:W-:Y:S01]  /*49a10*/  IMAD.SHL.U32 R9, R9, 0x2000, RZ ;  /* 0x0000200009097824 */ /* 0x000fe200078e00ff */
[----:B------:R-:W-:Y:S01]  /*49a20*/  SHF.R.S32.HI R7, RZ, 0x5, R7 ;  /* 0x00000005ff077819 */ /* 0x000fe20000011407 */
[----:B------:R-:W-:Y:S01]  /*49a30*/  IMAD.MOV.U32 R0, RZ, RZ, 0x1 ;  /* 0x00000001ff007424 */ /* 0x000fe200078e00ff */
[----:B------:R-:W-:Y:S02]  /*49a40*/  LOP3.LUT R16, R16, 0x100, RZ, 0xc0, !PT ;  /* 0x0000010010107812 */ /* 0x000fe400078ec0ff */
[----:B------:R-:W-:Y:S02]  /*49a50*/  LOP3.LUT R9, R9, 0x2000, RZ, 0xc0, !PT ;  /* 0x0000200009097812 */ /* 0x000fe400078ec0ff */
[----:B------:R-:W-:-:S07]  /*49a60*/  IADD3 R17, R7, 0x1, RZ ;  /* 0x0000000107117810 */ /* 0x000fce0007ffe0ff */
.L_x_1581:
[----:B------:R-:W-:-:S03]  /*49a70*/  UMOV UR8, 0xffffffff ;  /* 0xffffffff00087882 */ /* 0x000fc60000000000 */
[----:B------:R-:W-:Y:S05]  /*49a80*/  BRA.DIV UR8, `(.L_x_1571) ;  /* 0x0000000e08dc7947 */ /* 0x000fea000b800000 */
[----:B------:R-:W-:-:S13]  /*49a90*/  ELECT P6, URZ, PT ;  /* 0x00000000003f782f */ /* 0x000fda00038c0000 */
.L_x_1592:
[----:B------:R-:W0:Y:S01]  /*49aa0*/  LDC R2, c[0x0][0x28c] ;  /* 0x0000a300ff027b82 */ /* 0x000e220000000800 */
[----:B------:R-:W-:Y:S01]  /*49ab0*/  BSSY B1, `(.L_x_1572) ;  /* 0x000003a000017945 */ /* 0x000fe20003800000 */
[----:B0-----:R-:W-:-:S13]  /*49ac0*/  ISETP.LT.OR P6, PT, R2, 0x1, !P6 ;  /* 0x000000010200780c */ /* 0x001fda00077c1670 */
[----:B------:R-:W-:Y:S05]  /*49ad0*/  @P6 BRA `(.L_x_1573) ;  /* 0x0000000000dc6947 */ /* 0x000fea0003800000 */
[----:B------:R-:W-:Y:S01]  /*49ae0*/  IMAD R2, R3, 0x200, R16 ;  /* 0x0000020003027824 */ /* 0x000fe200078e0210 */
[----:B------:R-:W-:Y:S01]  /*49af0*/  MOV R13, R6 ;  /* 0x00000006000d7202 */ /* 0x000fe20000000f00 */
[----:B------:R-:W-:Y:S02]  /*49b00*/  IMAD R5, R5, 0x180, RZ ;  /* 0x0000018005057824 */ /* 0x000fe400078e02ff */
[----:B------:R-:W-:Y:S02]  /*49b10*/  IMAD.MOV.U32 R12, RZ, RZ, RZ ;  /* 0x000000ffff0c7224 */ /* 0x000fe400078e00ff */
[----:B------:R-:W-:Y:S02]  /*49b20*/  IMAD.MOV.U32 R4, RZ, RZ, R17 ;  /* 0x000000ffff047224 */ /* 0x000fe400078e0011 */
[----:B------:R-:W-:-:S07]  /*49b30*/  IMAD.MOV.U32 R3, RZ, RZ, R0 ;  /* 0x000000ffff037224 */ /* 0x000fce00078e0000 */
.L_x_1576:
[----:B------:R-:W0:Y:S01]  /*49b40*/  S2R R15, SR_CgaCtaId ;  /* 0x00000000000f7919 */ /* 0x000e220000008800 */
[----:B------:R-:W-:Y:S02]  /*49b50*/  MOV R10, 0x400 ;  /* 0x00000400000a7802 */ /* 0x000fe40000000f00 */
[----:B------:R-:W-:Y:S02]  /*49b60*/  SHF.L.U32 R14, R3, 0x1f, RZ ;  /* 0x0000001f030e7819 */ /* 0x000fe400000006ff */
[----:B0-----:R-:W-:-:S05]  /*49b70*/  LEA R10, R15, R10, 0x18 ;  /* 0x0000000a0f0a7211 */ /* 0x001fca00078ec0ff */
[----:B------:R-:W-:-:S04]  /*49b80*/  IMAD R15, R13, 0x8, R10 ;  /* 0x000000080d0f7824 */ /* 0x000fc800078e020a */
[----:B------:R-:W0:Y:S02]  /*49b90*/  SYNCS.PHASECHK.TRANS64.TRYWAIT P0, [R15+URZ+0x20], R14 ;  /* 0x0000200e0f0075a7 */ /* 0x000e24000800017f */
[----:B0-----:R-:W-:Y:S05]  /*49ba0*/  @!P0 BRA `(.L_x_1574) ;  /* 0x0000000c00b48947 */ /* 0x001fea0003800000 */
.L_x_1593:
[----:B------:R-:W1:Y:S01]  /*49bb0*/  S2R R18, SR_TID.X ;  /* 0x0000000000127919 */ /* 0x000e620000002100 */
[----:B------:R-:W-:-:S04]  /*49bc0*/  UPRMT UR8, UR24, 0x9910, URZ ;  /* 0x0000991018087896 */ /* 0x000fc8000800003f */
[----:B------:R-:W-:Y:S01]  /*49bd0*/  UISETP.NE.AND UP0, UPT, UR8, 0x2, UPT ;  /* 0x000000020800788c */ /* 0x000fe2000bf05270 */
[----:B-1----:R-:W-:-:S13]  /*49be0*/  LOP3.LUT P0, RZ, R18, 0x7f, RZ, 0xc0, !PT ;  /* 0x0000007f12ff7812 */ /* 0x002fda000780c0ff */
[----:B0-----:R-:W0:Y:S02]  /*49bf0*/  @!P0 LDC R14, c[0x0][0x500] ;  /* 0x00014000ff0e8b82 */ /* 0x001e240000000800 */
[----:B0-----:R0:W-:Y:S01]  /*49c00*/  @!P0 SYNCS.ARRIVE.TRANS64 RZ, [R15+URZ], R14 ;  /* 0x0000000e0fff89a7 */ /* 0x0011e2000800003f */
[----:B------:R-:W-:-:S13]  /*49c10*/  PLOP3.LUT P0, PT, PT, PT, UP0, 0x80, 0x0 ;  /* 0x000000000000781c */ /* 0x000fda0003f0f008 */
[----:B0-----:R-:W-:Y:S05]  /*49c20*/  @P0 BRA `(.L_x_1575) ;  /* 0x0000000000040947 */ /* 0x001fea0003800000 */
[----:B------:R-:W-:Y:S01]  /*49c30*/  BPT.TRAP 0x1 ;  /* 0x000000040000795c */ /* 0x000fe20000300000 */
.L_x_1575:
[----:B------:R-:W-:Y:S01]  /*49c40*/  R2UR UR9, R15 ;  /* 0x000000000f0972ca */ /* 0x000fe200000e0000 */
[----:B------:R-:W-:Y:S01]  /*49c50*/  IMAD R15, R13, 0x4000, R9 ;  /* 0x000040000d0f7824 */ /* 0x000fe200078e0209 */
[----:B------:R-:W-:Y:S01]  /*49c60*/  R2UR UR18, R5 ;  /* 0x00000000051272ca */ /* 0x000fe200000e0000 */
[--C-:B------:R-:W-:Y:S01]  /*49c70*/  IMAD R14, R13, 0x6000, R10.reuse ;  /* 0x000060000d0e7824 */ /* 0x100fe200078e020a */
[----:B------:R-:W-:Y:S01]  /*49c80*/  UIADD3 UR14, UP0, UR22, 0xf0, URZ ;  /* 0x000000f0160e7890 */ /* 0x000fe2000ff1e03f */
[----:B------:R-:W-:Y:S01]  /*49c90*/  IMAD R15, R15, 0x2, R10 ;  /* 0x000000020f0f7824 */ /* 0x000fe200078e020a */
[----:B------:R-:W-:Y:S01]  /*49ca0*/  R2UR UR10, R12 ;  /* 0x000000000c0a72ca */ /* 0x000fe200000e0000 */
[----:B------:R-:W-:Y:S01]  /*49cb0*/  UIADD3 UR26, UP1, UR22, 0x1f0, URZ ;  /* 0x000001f0161a7890 */ /* 0x000fe2000ff3e03f */
[----:B------:R-:W-:Y:S01]  /*49cc0*/  R2UR UR8, R14 ;  /* 0x000000000e0872ca */ /* 0x000fe200000e0000 */
[----:B------:R-:W-:Y:S01]  /*49cd0*/  UIADD3.X UR15, URZ, UR23, URZ, UP0, !UPT ;  /* 0x000000173f0f7290 */ /* 0x000fe200087fe43f */
[----:B------:R-:W-:Y:S01]  /*49ce0*/  R2UR UR11, R15 ;  /* 0x000000000f0b72ca */ /* 0x000fe200000e0000 */
[----:B------:R-:W-:Y:S01]  /*49cf0*/  VIADD R13, R13, 0x1 ;  /* 0x000000010d0d7836 */ /* 0x000fe20000000000 */
[----:B------:R-:W-:Y:S01]  /*49d00*/  R2UR UR12, R11 ;  /* 0x000000000b0c72ca */ /* 0x000fe200000e0000 */
[----:B------:R-:W-:Y:S01]  /*49d10*/  UIADD3.X UR27, URZ, UR23, URZ, UP1, !UPT ;  /* 0x000000173f1b7290 */ /* 0x000fe20008ffe43f */
[----:B------:R-:W-:Y:S01]  /*49d20*/  IADD3 R4, R4, -0x1, RZ ;  /* 0xffffffff04047810 */ /* 0x000fe20007ffe0ff */
[----:B------:R-:W-:Y:S01]  /*49d30*/  UMOV UR16, 0x0 ;  /* 0x0000000000107882 */ /* 0x000fe20000000000 */
[----:B------:R-:W-:Y:S01]  /*49d40*/  R2UR UR19, R2 ;  /* 0x00000000021372ca */ /* 0x000fe200000e0000 */
[----:B------:R-:W-:Y:S01]  /*49d50*/  UMOV UR17, 0x10000000 ;  /* 0x1000000000117882 */ /* 0x000fe20000000000 */
[----:B------:R-:W-:Y:S01]  /*49d60*/  ISETP.GT.AND P1, PT, R4, 0x1, PT ;  /* 0x000000010400780c */ /* 0x000fe20003f24270 */
[----:B------:R-:W-:Y:S01]  /*49d70*/  UMOV UR25, 0x30000 ;  /* 0x0003000000197882 */ /* 0x000fe20000000000 */
[----:B------:R-:W-:Y:S01]  /*49d80*/  ISETP.NE.AND P0, PT, R13, 0x4, PT ;  /* 0x000000040d00780c */ /* 0x000fe20003f05270 */
[----:B------:R-:W-:Y:S01]  /*49d90*/  UIADD3 UR8, UR8, 0x100, URZ ;  /* 0x0000010008087890 */ /* 0x000fe2000fffe03f */
[----:B------:R-:W-:Y:S01]  /*49da0*/  VIADD R12, R12, 0x20 ;  /* 0x000000200c0c7836 */ /* 0x000fe20000000000 */
[----:B------:R-:W-:Y:S01]  /*49db0*/  UIADD3 UR13, UR11, 0x18100, URZ ;  /* 0x000181000b0d7890 */ /* 0x000fe2000fffe03f */
[----:B------:R-:W-:-:S02]  /*49dc0*/  SEL R10, RZ, 0x1, P0 ;  /* 0x00000001ff0a7807 */ /* 0x000fc40000000000 */
[----:B------:R-:W-:Y:S01]  /*49dd0*/  UMOV UR11, UR18 ;  /* 0x00000012000b7c82 */ /* 0x000fe20008000000 */
[----:B------:R-:W-:Y:S02]  /*49de0*/  SEL R13, R13, RZ, P0 ;  /* 0x000000ff0d0d7207 */ /* 0x000fe40000000000 */
[----:B------:R-:W-:Y:S01]  /*49df0*/  LOP3.LUT R3, R3, R10, RZ, 0x3c, !PT ;  /* 0x0000000a03037212 */ /* 0x000fe200078e3cff */
[----:B------:R0:W-:Y:S02]  /*49e00*/  UTMALDG.3D [UR8], [UR14], desc[UR16] ;  /* 0x000010080e0075b4 */ /* 0x0001e40008011000 */
[----:B0-----:R-:W-:Y:S01]  /*49e10*/  UMOV UR8, UR13 ;  /* 0x0000000d00087c82 */ /* 0x001fe20008000000 */
[----:B------:R-:W-:Y:S02]  /*49e20*/  UMOV UR11, UR19 ;  /* 0x00000013000b7c82 */ /* 0x000fe40008000000 */
[----:B------:R0:W-:Y:S02]  /*49e30*/  UTMALDG.3D.MULTICAST [UR8], [UR26], UR25, desc[UR16] ;  /* 0x000010081a0073b4 */ /* 0x0001e40008011819 */
[----:B0-----:R-:W-:Y:S05]  /*49e40*/  @P1 BRA `(.L_x_1576) ;  /* 0xfffffffc003c1947 */ /* 0x001fea000383ffff */
.L_x_1573:
[----:B------:R-:W-:Y:S05]  /*49e50*/  BSYNC B1 ;  /* 0x0000000000017941 */ /* 0x000fea0003800000 */
.L_x_1572:
[----:B------:R-:W2:Y:S01]  /*49e60*/  LDL.LU R15, [R1+0xa08] ;  /* 0x000a0800010f7983 */ /* 0x000ea20000300800 */
[----:B------:R-:W-:Y:S01]  /*49e70*/  LOP3.LUT P2, RZ, R8, 0xff, RZ, 0xc0, !PT ;  /* 0x000000ff08ff7812 */ /* 0x000fe2000784c0ff */
[----:B------:R-:W-:Y:S01]  /*49e80*/  IMAD.IADD R6, R7, 0x1, R6 ;  /* 0x0000000107067824 */ /* 0x000fe200078e0206 */
[----:B------:R-:W-:Y:S01]  /*49e90*/  ULDC.64 UR8, c[0x0][0x650] ;  /* 0x0001940000087ab9 */ /* 0x000fe20000000a00 */
[----:B------:R-:W3:Y:S01]  /*49ea0*/  LDL.LU R14, [R1+0xa0c] ;  /* 0x000a0c00010e7983 */ /* 0x000ee20000300800 */
[----:B------:R-:W-:Y:S01]  /*49eb0*/  BSSY B1, `(.L_x_1577) ;  /* 0x0000075000017945 */ /* 0x000fe20003800000 */
[----:B------:R-:W-:Y:S01]  /*49ec0*/  IMAD.MOV.U32 R5, RZ, RZ, -0x1 ;  /* 0xffffffffff057424 */ /* 0x000fe200078e00ff */
[----:B------:R-:W-:Y:S02]  /*49ed0*/  SHF.R.U32.HI R2, RZ, 0x2, R6 ;  /* 0x00000002ff027819 */ /* 0x000fe40000011606 */
[----:B------:R-:W-:Y:S02]  /*49ee0*/  ISETP.GT.U32.AND P0, PT, R6, 0x3, PT ;  /* 0x000000030600780c */ /* 0x000fe40003f04070 */
[----:B------:R-:W-:-:S02]  /*49ef0*/  LOP3.LUT R2, R2, 0x1, RZ, 0xc0, !PT ;  /* 0x0000000102027812 */ /* 0x000fc400078ec0ff */
[C---:B------:R-:W-:Y:S01]  /*49f00*/  ISETP.LT.U32.AND P0, PT, R7.reuse, 0x4, P0 ;  /* 0x000000040700780c */ /* 0x040fe20000701070 */
[----:B------:R-:W0:Y:S01]  /*49f10*/  @P2 S2R R3, SR_CgaCtaId ;  /* 0x0000000000032919 */ /* 0x000e220000008800 */
[----:B------:R-:W-:Y:S02]  /*49f20*/  ISETP.NE.U32.AND P1, PT, R2, 0x1, PT ;  /* 0x000000010200780c */ /* 0x000fe40003f25070 */
[----:B------:R-:W-:Y:S02]  /*49f30*/  @P2 MOV R2, 0x400 ;  /* 0x0000040000022802 */ /* 0x000fe40000000f00 */
[----:B------:R-:W-:Y:S02]  /*49f40*/  ISETP.GT.U32.AND P1, PT, R7, 0x3, !P1 ;  /* 0x000000030700780c */ /* 0x000fe40004f24070 */
[----:B------:R-:W-:Y:S02]  /*49f50*/  LOP3.LUT R6, R6, 0x3, RZ, 0xc0, !PT ;  /* 0x0000000306067812 */ /* 0x000fe400078ec0ff */
[----:B------:R-:W-:-:S02]  /*49f60*/  MOV R11, 0xffffffff ;  /* 0xffffffff000b7802 */ /* 0x000fc40000000f00 */
[----:B------:R-:W-:Y:S02]  /*49f70*/  PRMT R8, RZ, 0x7610, R8 ;  /* 0x00007610ff087816 */ /* 0x000fe40000000008 */
[----:B0-----:R-:W-:Y:S02]  /*49f80*/  @P2 LEA R2, R3, R2, 0x18 ;  /* 0x0000000203022211 */ /* 0x001fe400078ec0ff */
[----:B------:R-:W-:Y:S02]  /*49f90*/  SEL R3, RZ, 0x1, !P0 ;  /* 0x00000001ff037807 */ /* 0x000fe40004000000 */
[----:B------:R0:W-:Y:S02]  /*49fa0*/  @P2 SYNCS.ARRIVE.TRANS64.A1T0 RZ, [R2+URZ+0x58], RZ ;  /* 0x000058ff02ff29a7 */ /* 0x0001e4000810003f */
[----:B0-----:R-:W-:-:S04]  /*49fb0*/  SEL R2, RZ, 0x1, !P1 ;  /* 0x00000001ff027807 */ /* 0x001fc80004800000 */
[----:B------:R-:W-:Y:S01]  /*49fc0*/  LOP3.LUT R0, R2, R0, R3, 0x96, !PT ;  /* 0x0000000002007212 */ /* 0x000fe200078e9603 */
[----:B------:R-:W-:Y:S01]  /*49fd0*/  IMAD.MOV.U32 R3, RZ, RZ, -0x1 ;  /* 0xffffffffff037424 */ /* 0x000fe200078e00ff */
[----:B------:R-:W-:Y:S02]  /*49fe0*/  PRMT R2, RZ, 0x7610, R2 ;  /* 0x00007610ff027816 */ /* 0x000fe40000000002 */
[----:B---3--:R-:W-:-:S04]  /*49ff0*/  IADD3 R14, P0, R14, UR20, RZ ;  /* 0x000000140e0e7c10 */ /* 0x008fc8000ff1e0ff */
[----:B--2---:R-:W-:Y:S01]  /*4a000*/  IADD3.X R15, R15, UR7, RZ, P0, !PT ;  /* 0x000000070f0f7c10 */ /* 0x004fe200087fe4ff */
[----:B------:R0:W-:Y:S01]  /*4a010*/  STL [R1+0xa0c], R14 ;  /* 0x000a0c0e01007387 */ /* 0x0001e20000100800 */
[----:B------:R-:W-:-:S03]  /*4a020*/  ISETP.GE.U32.AND P0, PT, R14, UR8, PT ;  /* 0x000000080e007c0c */ /* 0x000fc6000bf06070 */
[----:B------:R0:W-:Y:S01]  /*4a030*/  STL [R1+0xa08], R15 ;  /* 0x000a080f01007387 */ /* 0x0001e20000100800 */
[----:B------:R-:W-:-:S13]  /*4a040*/  ISETP.GE.U32.AND.EX P0, PT, R15, UR9, PT, P0 ;  /* 0x000000090f007c0c */ /* 0x000fda000bf06100 */
[----:B0-----:R-:W-:Y:S05]  /*4a050*/  @P0 BRA `(.L_x_1578) ;  /* 0x0000000400680947 */ /* 0x001fea0003800000 */
[----:B------:R-:W0:Y:S01]  /*4a060*/  S2UR UR8, SR_CTAID.X ;  /* 0x00000000000879c3 */ /* 0x000e220000002500 */
[----:B------:R-:W-:Y:S01]  /*4a070*/  ULDC.64 UR10, c[0x0][0x628] ;  /* 0x00018a00000a7ab9 */ /* 0x000fe20000000a00 */
[----:B------:R-:W-:Y:S01]  /*4a080*/  ULDC UR9, c[0x0][0x150] ;  /* 0x0000540000097ab9 */ /* 0x000fe20000000800 */
[----:B------:R-:W-:Y:S01]  /*4a090*/  ISETP.NE.U32.AND P0, PT, RZ, UR10, PT ;  /* 0x0000000aff007c0c */ /* 0x000fe2000bf05070 */
[----:B------:R-:W-:Y:S01]  /*4a0a0*/  ULDC UR12, c[0x0][0x630] ;  /* 0x00018c00000c7ab9 */ /* 0x000fe20000000800 */
[----:B------:R-:W-:Y:S01]  /*4a0b0*/  ULDC UR14, c[0x0][0x154] ;  /* 0x00005500000e7ab9 */ /* 0x000fe20000000800 */
[----:B------:R-:W-:Y:S01]  /*4a0c0*/  IMAD.MOV.U32 R3, RZ, RZ, R15 ;  /* 0x000000ffff037224 */ /* 0x000fe200078e000f */
[----:B------:R-:W-:Y:S01]  /*4a0d0*/  ISETP.NE.AND.EX P0, PT, RZ, UR11, PT, P0 ;  /* 0x0000000bff007c0c */ /* 0x000fe2000bf05300 */
[----:B------:R-:W1:Y:S01]  /*4a0e0*/  S2UR UR13, SR_CTAID.Y ;  /* 0x00000000000d79c3 */ /* 0x000e620000002600 */
[----:B0-----:R-:W-:-:S05]  /*4a0f0*/  I2FP.F32.U32 R2, UR8 ;  /* 0x0000000800027c45 */ /* 0x001fca0008201000 */
[----:B------:R-:W-:Y:S01]  /*4a100*/  FMUL R10, R2, UR9 ;  /* 0x00000009020a7c20 */ /* 0x000fe20008400000 */
[----:B------:R-:W-:Y:S01]  /*4a110*/  IMAD.MOV.U32 R2, RZ, RZ, R14 ;  /* 0x000000ffff027224 */ /* 0x000fe200078e000e */
[----:B-1----:R-:W-:-:S04]  /*4a120*/  I2FP.F32.U32 R12, UR13 ;  /* 0x0000000d000c7c45 */ /* 0x002fc80008201000 */
[----:B------:R-:W0:Y:S01]  /*4a130*/  F2I.U32.TRUNC.NTZ R10, R10 ;  /* 0x0000000a000a7305 */ /* 0x000e22000020f000 */
[----:B------:R-:W-:Y:S05]  /*4a140*/  @!P0 BRA `(.L_x_1579) ;  /* 0x0000000000288947 */ /* 0x000fea0003800000 */
[----:B------:R-:W-:Y:S02]  /*4a150*/  ULDC UR9, c[0x0][0x634] ;  /* 0x00018d0000097ab9 */ /* 0x000fe40000000800 */
[----:B------:R-:W-:-:S05]  /*4a160*/  IADD3 R3, P0, R14, UR9, RZ ;  /* 0x000000090e037c10 */ /* 0x000fca000ff1e0ff */
[----:B------:R-:W-:-:S04]  /*4a170*/  IMAD.X R11, RZ, RZ, R15, P0 ;  /* 0x000000ffff0b7224 */ /* 0x000fc800000e060f */
[----:B------:R-:W-:-:S04]  /*4a180*/  IMAD.WIDE.U32 R4, R11, UR10, RZ ;  /* 0x0000000a0b047c25 */ /* 0x000fc8000f8e00ff */
[----:B------:R-:W-:-:S04]  /*4a190*/  IMAD.WIDE.U32 R4, P0, R3, UR11, R4 ;  /* 0x0000000b03047c25 */ /* 0x000fc8000f800004 */
[----:B------:R-:W-:Y:S01]  /*4a1a0*/  IMAD.WIDE.U32 R2, R3, UR10, RZ ;  /* 0x0000000a03027c25 */ /* 0x000fe2000f8e00ff */
[----:B------:R-:W-:-:S04]  /*4a1b0*/  MOV R2, R5 ;  /* 0x0000000500027202 */ /* 0x000fc80000000f00 */
[----:B------:R-:W-:Y:S01]  /*4a1c0*/  IADD3 RZ, P1, R3, R4, RZ ;  /* 0x0000000403ff7210 */ /* 0x000fe20007f3e0ff */
[----:B------:R-:W-:-:S04]  /*4a1d0*/  IMAD.X R3, RZ, RZ, RZ, P0 ;  /* 0x000000ffff037224 */ /* 0x000fc800000e06ff */
[----:B------:R-:W-:-:S08]  /*4a1e0*/  IMAD.WIDE.U32.X R2, R11, UR11, R2, P1 ;  /* 0x0000000b0b027c25 */ /* 0x000fd000088e0402 */
.L_x_1579:
[--C-:B------:R-:W-:Y:S01]  /*4a1f0*/  SHF.R.U64 R11, R2, UR12, R3.reuse ;  /* 0x0000000c020b7c19 */ /* 0x100fe20008001203 */
[----:B------:R-:W-:Y:S01]  /*4a200*/  ULDC.64 UR10, c[0x0][0x620] ;  /* 0x00018800000a7ab9 */ /* 0x000fe20000000a00 */
[----:B------:R-:W-:Y:S01]  /*4a210*/  SHF.R.U32.HI R2, RZ, UR12, R3 ;  /* 0x0000000cff027c19 */ /* 0x000fe20008011603 */
[----:B------:R-:W-:Y:S01]  /*4a220*/  IMAD.MOV.U32 R3, RZ, RZ, R15 ;  /* 0x000000ffff037224 */ /* 0x000fe200078e000f */
[----:B------:R-:W-:Y:S01]  /*4a230*/  IADD3 R13, P0, RZ, -R11, RZ ;  /* 0x8000000bff0d7210 */ /* 0x000fe20007f1e0ff */
[----:B------:R-:W-:Y:S01]  /*4a240*/  FMUL R4, R12, UR14 ;  /* 0x0000000e0c047c20 */ /* 0x000fe20008400000 */
[----:B------:R-:W-:Y:S01]  /*4a250*/  ULDC.64 UR14, c[0x0][0x640] ;  /* 0x00019000000e7ab9 */ /* 0x000fe20000000a00 */
[----:B0-----:R-:W-:Y:S02]  /*4a260*/  R2UR UR9, R10 ;  /* 0x000000000a0972ca */ /* 0x001fe400000e0000 */
[----:B------:R-:W-:Y:S01]  /*4a270*/  IMAD.X R2, RZ, RZ, ~R2, P0 ;  /* 0x000000ffff027224 */ /* 0x000fe200000e0e02 */
[----:B------:R-:W-:Y:S01]  /*4a280*/  ISETP.NE.U32.AND P0, PT, RZ, UR14, PT ;  /* 0x0000000eff007c0c */ /* 0x000fe2000bf05070 */
[----:B------:R-:W0:Y:S02]  /*4a290*/  F2I.U32.TRUNC.NTZ R4, R4 ;  /* 0x0000000400047305 */ /* 0x000e24000020f000 */
[----:B------:R-:W-:Y:S01]  /*4a2a0*/  IMAD R2, R2, UR10, RZ ;  /* 0x0000000a02027c24 */ /* 0x000fe2000f8e02ff */
[----:B------:R-:W-:-:S03]  /*4a2b0*/  ISETP.NE.AND.EX P0, PT, RZ, UR15, PT, P0 ;  /* 0x0000000fff007c0c */ /* 0x000fc6000bf05300 */
[----:B------:R-:W-:Y:S02]  /*4a2c0*/  IMAD R5, R13, UR11, R2 ;  /* 0x0000000b0d057c24 */ /* 0x000fe4000f8e0202 */
[----:B------:R-:W-:-:S04]  /*4a2d0*/  IMAD.MOV.U32 R2, RZ, RZ, R14 ;  /* 0x000000ffff027224 */ /* 0x000fc800078e000e */
[----:B------:R-:W-:Y:S01]  /*4a2e0*/  IMAD.WIDE.U32 R2, R13, UR10, R2 ;  /* 0x0000000a0d027c25 */ /* 0x000fe2000f8e0002 */
[----:B------:R-:W-:Y:S01]  /*4a2f0*/  ULDC UR10, c[0x0][0x618] ;  /* 0x00018600000a7ab9 */ /* 0x000fe20000000800 */
[----:B0-----:R-:W-:Y:S02]  /*4a300*/  R2UR UR11, R4 ;  /* 0x00000000040b72ca */ /* 0x001fe400000e0000 */
[----:B------:R-:W-:-:S05]  /*4a310*/  IMAD.IADD R3, R3, 0x1, R5 ;  /* 0x0000000103037824 */ /* 0x000fca00078e0205 */
[--C-:B------:R-:W-:Y:S02]  /*4a320*/  SHF.R.U64 R10, R2, UR10, R3.reuse ;  /* 0x0000000a020a7c19 */ /* 0x100fe40008001203 */
[----:B------:R-:W-:Y:S01]  /*4a330*/  SHF.R.U32.HI R3, RZ, UR10, R3 ;  /* 0x0000000aff037c19 */ /* 0x000fe20008011603 */
[----:B------:R-:W-:-:S03]  /*4a340*/  ULDC UR10, c[0x0][0x608] ;  /* 0x00018200000a7ab9 */ /* 0x000fc60000000800 */
[--C-:B------:R-:W-:Y:S02]  /*4a350*/  SHF.R.U64 R12, R10, UR10, R3.reuse ;  /* 0x0000000a0a0c7c19 */ /* 0x100fe40008001203 */
[----:B------:R-:W-:Y:S01]  /*4a360*/  SHF.R.U32.HI R3, RZ, UR10, R3 ;  /* 0x0000000aff037c19 */ /* 0x000fe20008011603 */
[----:B------:R-:W-:-:S03]  /*4a370*/  ULDC UR10, c[0x0][0x658] ;  /* 0x00019600000a7ab9 */ /* 0x000fc60000000800 */
[--C-:B------:R-:W-:Y:S02]  /*4a380*/  SHF.R.U32.HI R14, RZ, UR10, R3.reuse ;  /* 0x0000000aff0e7c19 */ /* 0x100fe40008011603 */
[----:B------:R-:W-:-:S03]  /*4a390*/  SHF.R.U64 R13, R12, UR10, R3 ;  /* 0x0000000a0c0d7c19 */ /* 0x000fc60008001203 */
[----:B------:R-:W-:Y:S01]  /*4a3a0*/  IMAD.MOV.U32 R3, RZ, RZ, R14 ;  /* 0x000000ffff037224 */ /* 0x000fe200078e000e */
[----:B------:R-:W-:Y:S01]  /*4a3b0*/  MOV R2, R13 ;  /* 0x0000000d00027202 */ /* 0x000fe20000000f00 */
[----:B------:R-:W-:Y:S06]  /*4a3c0*/  @!P0 BRA `(.L_x_1580) ;  /* 0x0000000000288947 */ /* 0x000fec0003800000 */
[----:B------:R-:W-:Y:S02]  /*4a3d0*/  ULDC UR10, c[0x0][0x64c] ;  /* 0x00019300000a7ab9 */ /* 0x000fe40000000800 */
[----:B------:R-:W-:-:S05]  /*4a3e0*/  IADD3 R3, P0, R13, UR10, RZ ;  /* 0x0000000a0d037c10 */ /* 0x000fca000ff1e0ff */
[----:B------:R-:W-:-:S04]  /*4a3f0*/  IMAD.X R14, RZ, RZ, R14, P0 ;  /* 0x000000ffff0e7224 */ /* 0x000fc800000e060e */
[----:B------:R-:W-:-:S04]  /*4a400*/  IMAD.WIDE.U32 R4, R14, UR14, RZ ;  /* 0x0000000e0e047c25 */ /* 0x000fc8000f8e00ff */
[----:B------:R-:W-:-:S04]  /*4a410*/  IMAD.WIDE.U32 R4, P0, R3, UR15, R4 ;  /* 0x0000000f03047c25 */ /* 0x000fc8000f800004 */
[----:B------:R-:W-:-:S04]  /*4a420*/  IMAD.WIDE.U32 R2, R3, UR14, RZ ;  /* 0x0000000e03027c25 */ /* 0x000fc8000f8e00ff */
[----:B------:R-:W-:Y:S01]  /*4a430*/  IMAD.MOV.U32 R2, RZ, RZ, R5 ;  /* 0x000000ffff027224 */ /* 0x000fe200078e0005 */
[----:B------:R-:W-:Y:S01]  /*4a440*/  IADD3 RZ, P1, R3, R4, RZ ;  /* 0x0000000403ff7210 */ /* 0x000fe20007f3e0ff */
[----:B------:R-:W-:-:S04]  /*4a450*/  IMAD.X R3, RZ, RZ, RZ, P0 ;  /* 0x000000ffff037224 */ /* 0x000fc800000e06ff */
[----:B------:R-:W-:-:S08]  /*4a460*/  IMAD.WIDE.U32.X R2, R14, UR15, R2, P1 ;  /* 0x0000000f0e027c25 */ /* 0x000fd000088e0402 */
.L_x_1580:
[----:B------:R-:W-:Y:S01]  /*4a470*/  ULDC UR10, c[0x0][0x648] ;  /* 0x00019200000a7ab9 */ /* 0x000fe20000000800 */
[----:B------:R-:W-:Y:S01]  /*4a480*/  UISETP.NE.AND UP0, UPT, UR41, URZ, UPT ;  /* 0x0000003f2900728c */ /* 0x000fe2000bf05270 */
[----:B------:R-:W-:Y:S01]  /*4a490*/  SHF.R.U64 R3, R2, UR10, R3 ;  /* 0x0000000a02037c19 */ /* 0x000fe20008001203 */
[----:B------:R-:W-:Y:S01]  /*4a4a0*/  ULDC UR10, c[0x0][0x638] ;  /* 0x00018e00000a7ab9 */ /* 0x000fe20000000800 */
[----:B------:R-:W-:Y:S01]  /*4a4b0*/  UIADD3 UR11, -UR11, URZ, URZ ;  /* 0x0000003f0b0b7290 */ /* 0x000fe2000fffe13f */
[----:B------:R-:W-:Y:S02]  /*4a4c0*/  LOP3.LUT R12, R12, UR6, RZ, 0xc0, !PT ;  /* 0x000000060c0c7c12 */ /* 0x000fe4000f8ec0ff */
[C---:B------:R-:W-:Y:S02]  /*4a4d0*/  IADD3 R2, -R3.reuse, RZ, RZ ;  /* 0x000000ff03027210 */ /* 0x040fe40007ffe1ff */
[----:B------:R-:W-:Y:S01]  /*4a4e0*/  PLOP3.LUT P0, PT, PT, PT, UP0, 0x40, 0x0 ;  /* 0x000000000000781c */ /* 0x000fe20003f0e808 */
[----:B------:R-:W-:Y:S01]  /*4a4f0*/  IMAD R5, R3, UR5, R12 ;  /* 0x0000000503057c24 */ /* 0x000fe2000f8e020c */
[----:B------:R-:W-:Y:S01]  /*4a500*/  PLOP3.LUT P1, PT, PT, PT, UP0, 0x40, 0x0 ;  /* 0x000000000000781c */ /* 0x000fe20003f2e808 */
[----:B------:R-:W-:Y:S01]  /*4a510*/  IMAD R13, R2, UR10, R13 ;  /* 0x0000000a020d7c24 */ /* 0x000fe2000f8e020d */
[----:B------:R-:W-:Y:S01]  /*4a520*/  UIADD3 UR10, -UR9, URZ, URZ ;  /* 0x0000003f090a7290 */ /* 0x000fe2000fffe13f */
[----:B------:R-:W-:-:S02]  /*4a530*/  LOP3.LUT R2, R10, UR4, RZ, 0xc0, !PT ;  /* 0x000000040a027c12 */ /* 0x000fc4000f8ec0ff */
[----:B------:R-:W-:Y:S02]  /*4a540*/  ULDC UR9, c[0x0][0x144] ;  /* 0x0000510000097ab9 */ /* 0x000fe40000000800 */
[----:B------:R-:W-:-:S03]  /*4a550*/  UIMAD UR8, UR9, UR10, UR8 ;  /* 0x0000000a090872a4 */ /* 0x000fc6000f8e0208 */
[----:B------:R-:W-:Y:S02]  /*4a560*/  ULDC UR9, c[0x0][0x148] ;  /* 0x0000520000097ab9 */ /* 0x000fe40000000800 */
[----:B------:R-:W-:-:S03]  /*4a570*/  @UP0 UIMAD UR8, UR9, UR11, UR13 ;  /* 0x0000000b090802a4 */ /* 0x000fc6000f8e020d */
[----:B------:R-:W-:Y:S02]  /*4a580*/  ULDC UR9, c[0x0][0x600] ;  /* 0x0001800000097ab9 */ /* 0x000fe40000000800 */
[----:B------:R-:W-:Y:S02]  /*4a590*/  IMAD R2, R13, UR9, R2 ;  /* 0x000000090d027c24 */ /* 0x000fe4000f8e0202 */
[----:B------:R-:W-:Y:S01]  /*4a5a0*/  IMAD.U32 R4, RZ, RZ, UR8 ;  /* 0x00000008ff047e24 */ /* 0x000fe2000f8e00ff */
[----:B------:R-:W-:-:S03]  /*4a5b0*/  ULDC UR8, c[0x0][0x610] ;  /* 0x0001840000087ab9 */ /* 0x000fc60000000800 */
[----:B------:R-:W-:-:S05]  /*4a5c0*/  IMAD R5, R5, UR8, R4 ;  /* 0x0000000805057c24 */ /* 0x000fca000f8e0204 */
[----:B------:R-:W-:Y:S02]  /*4a5d0*/  SEL R3, R2, R5, P0 ;  /* 0x0000000502037207 */ /* 0x000fe40000000000 */
[----:B------:R-:W-:Y:S01]  /*4a5e0*/  SEL R5, R5, R2, P1 ;  /* 0x0000000205057207 */ /* 0x000fe20000800000 */
[----:B------:R-:W-:-:S07]  /*4a5f0*/  IMAD.MOV.U32 R2, RZ, RZ, 0x1 ;  /* 0x00000001ff027424 */ /* 0x000fce00078e00ff */
.L_x_1578:
[----:B------:R-:W-:Y:S05]  /*4a600*/  BSYNC B1 ;  /* 0x0000000000017941 */ /* 0x000fea0003800000 */
.L_x_1577:
[----:B------:R-:W-:-:S13]  /*4a610*/  LOP3.LUT P0, RZ, R2, 0xff, RZ, 0xc0, !PT ;  /* 0x000000ff02ff7812 */ /* 0x000fda000780c0ff */
[----:B------:R-:W-:Y:S05]  /*4a620*/  @P0 BRA `(.L_x_1581) ;  /* 0xfffffff400100947 */ /* 0x000fea000383ffff */
[----:B------:R-:W-:Y:S05]  /*4a630*/  BSYNC B0 ;  /* 0x0000000000007941 */ /* 0x000fea0003800000 */
.L_x_1570:
[----:B------:R-:W-:-:S03]  /*4a640*/  UMOV UR8, 0xffffffff ;  /* 0xffffffff00087882 */ /* 0x000fc60000000000 */
[----:B------:R-:W-:Y:S05]  /*4a650*/  BRA.DIV UR8, `(.L_x_1582) ;  /* 0x00000006081c7947 */ /* 0x000fea000b800000 */
[----:B------:R-:W-:-:S13]  /*4a660*/  ELECT P6, URZ, PT ;  /* 0x00000000003f782f */ /* 0x000fda00038c0000 */
.L_x_1596:
[----:B------:R-:W-:Y:S04]  /*4a670*/  BSSY B0, `(.L_x_1583) ;  /* 0x000002c000007945 */ /* 0x000fe80003800000 */
[----:B------:R-:W-:Y:S05]  /*4a680*/  @!P6 BRA `(.L_x_1584) ;  /* 0x0000000000a8e947 */ /* 0x000fea0003800000 */
[----:B------:R-:W-:-:S04]  /*4a690*/  ULOP3.LUT UR8, UR40, 0x2, URZ, 0xfc, !UPT ;  /* 0x0000000228087892 */ /* 0x000fc8000f8efc3f */
[----:B------:R-:W-:-:S06]  /*4a6a0*/  UISETP.NE.AND UP0, UPT, UR8, 0x3, UPT ;  /* 0x000000030800788c */ /* 0x000fcc000bf05270 */
[----:B------:R-:W-:-:S13]  /*4a6b0*/  PLOP3.LUT P0, PT, PT, PT, UP0, 0x80, 0x0 ;  /* 0x000000000000781c */ /* 0x000fda0003f0f008 */
[----:B------:R-:W-:Y:S05]  /*4a6c0*/  @!P0 BRA `(.L_x_1585) ;  /* 0x0000000000048947 */ /* 0x000fea0003800000 */
[----:B------:R-:W-:Y:S01]  /*4a6d0*/  BPT.TRAP 0x1 ;  /* 0x000000040000795c */ /* 0x000fe20000300000 */
.L_x_1585:
[----:B------:R-:W0:Y:S01]  /*4a6e0*/  S2R R3, SR_CgaCtaId ;  /* 0x0000000000037919 */ /* 0x000e220000008800 */
[----:B------:R-:W-:-:S04]  /*4a6f0*/  MOV R2, 0x400 ;  /* 0x0000040000027802 */ /* 0x000fc80000000f00 */
[----:B0-----:R-:W-:Y:S02]  /*4a700*/  LEA R3, R3, R2, 0x18 ;  /* 0x0000000203037211 */ /* 0x001fe400078ec0ff */
[----:B------:R-:W-:-:S03]  /*4a710*/  SHF.L.U32 R2, R0, 0x1f, RZ ;  /* 0x0000001f00027819 */ /* 0x000fc600000006ff */
[----:B------:R-:W-:-:S04]  /*4a720*/  VIADD R3, R3, 0x20 ;  /* 0x0000002003037836 */ /* 0x000fc80000000000 */
[----:B------:R-:W-:-:S04]  /*4a730*/  IMAD R5, R6, 0x8, R3 ;  /* 0x0000000806057824 */ /* 0x000fc800078e0203 */
[----:B------:R-:W0:Y:S02]  /*4a740*/  SYNCS.PHASECHK.TRANS64.TRYWAIT P0, [R5+URZ], R2 ;  /* 0x00000002050075a7 */ /* 0x000e24000800017f */
[----:B0-----:R-:W-:Y:S05]  /*4a750*/  @!P0 BRA `(.L_x_1586) ;  /* 0x0000000000fc8947 */ /* 0x001fea0003800000 */
.L_x_1597:
[----:B------:R-:W-:-:S04]  /*4a760*/  IADD3 R6, R6, 0x1, RZ ;  /* 0x0000000106067810 */ /* 0x000fc80007ffe0ff */
[----:B------:R-:W-:-:S04]  /*4a770*/  ISETP.NE.AND P0, PT, R6, 0x4, PT ;  /* 0x000000040600780c */ /* 0x000fc80003f05270 */
[----:B0-----:R-:W-:Y:S02]  /*4a780*/  SEL R5, RZ, 0x1, P0 ;  /* 0x00000001ff057807 */ /* 0x001fe40000000000 */
[----:B------:R-:W-:Y:S02]  /*4a790*/  SEL R6, R6, RZ, P0 ;  /* 0x000000ff06067207 */ /* 0x000fe40000000000 */
[----:B------:R-:W-:-:S03]  /*4a7a0*/  LOP3.LUT R5, R0, R5, RZ, 0x3c, !PT ;  /* 0x0000000500057212 */ /* 0x000fc600078e3cff */
[----:B------:R-:W-:Y:S01]  /*4a7b0*/  IMAD R7, R6, 0x8, R3 ;  /* 0x0000000806077824 */ /* 0x000fe200078e0203 */
[----:B------:R-:W-:-:S04]  /*4a7c0*/  SHF.L.U32 R0, R5, 0x1f, RZ ;  /* 0x0000001f05007819 */ /* 0x000fc800000006ff */
[----:B------:R-:W0:Y:S02]  /*4a7d0*/  SYNCS.PHASECHK.TRANS64.TRYWAIT P0, [R7+URZ], R0 ;  /* 0x00000000070075a7 */ /* 0x000e24000800017f */
[----:B0-----:R-:W-:Y:S05]  /*4a7e0*/  @!P0 BRA `(.L_x_1587) ;  /* 0x0000000000ec8947 */ /* 0x001fea0003800000 */
.L_x_1598:
[----:B0-----:R-:W-:-:S05]  /*4a7f0*/  VIADD R0, R6, 0x1 ;  /* 0x0000000106007836 */ /* 0x001fca0000000000 */
[----:B------:R-:W-:-:S04]  /*4a800*/  ISETP.NE.AND P0, PT, R0, 0x4, PT ;  /* 0x000000040000780c */ /* 0x000fc80003f05270 */
[----:B------:R-:W-:Y:S02]  /*4a810*/  SEL R2, RZ, 0x1, P0 ;  /* 0x00000001ff027807 */ /* 0x000fe40000000000 */
[----:B------:R-:W-:Y:S02]  /*4a820*/  SEL R4, R0, RZ, P0 ;  /* 0x000000ff00047207 */ /* 0x000fe40000000000 */
[----:B------:R-:W-:-:S03]  /*4a830*/  LOP3.LUT R5, R5, R2, RZ, 0x3c, !PT ;  /* 0x0000000205057212 */ /* 0x000fc600078e3cff */
[----:B------:R-:W-:Y:S01]  /*4a840*/  IMAD R7, R4, 0x8, R3 ;  /* 0x0000000804077824 */ /* 0x000fe200078e0203 */
[----:B------:R-:W-:-:S04]  /*4a850*/  SHF.L.U32 R0, R5, 0x1f, RZ ;  /* 0x0000001f05007819 */ /* 0x000fc800000006ff */
[----:B------:R-:W0:Y:S02]  /*4a860*/  SYNCS.PHASECHK.TRANS64.TRYWAIT P0, [R7+URZ], R0 ;  /* 0x00000000070075a7 */ /* 0x000e24000800017f */
[----:B0-----:R-:W-:Y:S05]  /*4a870*/  @!P0 BRA `(.L_x_1588) ;  /* 0x0000000000dc8947 */ /* 0x001fea0003800000 */
.L_x_1599:
[----:B0-----:R-:W-:-:S05]  /*4a880*/  VIADD R0, R4, 0x1 ;  /* 0x0000000104007836 */ /* 0x001fca0000000000 */
[----:B------:R-:W-:-:S04]  /*4a890*/  ISETP.NE.AND P0, PT, R0, 0x4, PT ;  /* 0x000000040000780c */ /* 0x000fc80003f05270 */
[----:B------:R-:W-:Y:S02]  /*4a8a0*/  SEL R2, RZ, 0x1, P0 ;  /* 0x00000001ff027807 */ /* 0x000fe40000000000 */
[----:B------:R-:W-:Y:S02]  /*4a8b0*/  SEL R0, R0, RZ, P0 ;  /* 0x000000ff00007207 */ /* 0x000fe40000000000 */
[----:B------:R-:W-:Y:S02]  /*4a8c0*/  LOP3.LUT R2, R5, R2, RZ, 0x3c, !PT ;  /* 0x0000000205027212 */ /* 0x000fe400078e3cff */
[----:B------:R-:W-:Y:S02]  /*4a8d0*/  LEA R3, R0, R3, 0x3 ;  /* 0x0000000300037211 */ /* 0x000fe400078e18ff */
[----:B------:R-:W-:-:S07]  /*4a8e0*/  SHF.L.U32 R0, R2, 0x1f, RZ ;  /* 0x0000001f02007819 */ /* 0x000fce00000006ff */
.L_x_1589:
[----:B0-----:R0:W1:Y:S02]  /*4a8f0*/  SYNCS.PHASECHK.TRANS64.TRYWAIT P0, [R3+URZ], R0 ;  /* 0x00000000030075a7 */ /* 0x001064000800017f */
[----:B-1----:R-:W-:Y:S05]  /*4a900*/  @!P0 NANOSLEEP.SYNCS 0x989680 ;  /* 0x009896800000895d */ /* 0x002fea0003900000 */
[----:B------:R-:W1:Y:S02]  /*4a910*/  @!P0 SYNCS.PHASECHK.TRANS64 P0, [R3+URZ], R0 ;  /* 0x00000000030085a7 */ /* 0x000e64000800007f */
[----:B-1----:R-:W-:Y:S05]  /*4a920*/  @!P0 BRA `(.L_x_1589) ;  /* 0xfffffffc00f08947 */ /* 0x002fea000383ffff */
.L_x_1584:
[----:B------:R-:W-:Y:S05]  /*4a930*/  BSYNC B0 ;  /* 0x0000000000007941 */ /* 0x000fea0003800000 */
.L_x_1583:
[----:B------:R-:W-:Y:S05]  /*4a940*/  EXIT ;  /* 0x000000000000794d */ /* 0x000fea0003800000 */
.L_x_21:
[----:B-1----:R1:W2:Y:S02]  /*4a950*/  SYNCS.PHASECHK.TRANS64.TRYWAIT P1, [R3+URZ], R0 ;  /* 0x00000000030075a7 */ /* 0x0022a4000802017f */
[----:B--2---:R-:W-:Y:S05]  /*4a960*/  @!P1 NANOSLEEP.SYNCS 0x989680 ;  /* 0x009896800000995d */ /* 0x004fea0003900000 */
[----:B------:R-:W2:Y:S02]  /*4a970*/  @!P1 SYNCS.PHASECHK.TRANS64 P1, [R3+URZ], R0 ;  /* 0x00000000030095a7 */ /* 0x000ea4000802007f */
[----:B--2---:R-:W-:Y:S05]  /*4a980*/  @!P1 BRA `(.L_x_21) ;  /* 0xfffffffc00f09947 */ /* 0x004fea000383ffff */
[----:B------:R-:W-:Y:S05]  /*4a990*/  BRA `(.L_x_20) ;  /* 0xfffffb6c00507947 */ /* 0x000fea000383ffff */
.L_x_26:
[----:B-1----:R-:W-:-:S04]  /*4a9a0*/  IMAD.U32 R6, RZ, RZ, UR4 ;  /* 0x00000004ff067e24 */ /* 0x002fc8000f8e00ff */
[----:B------:R1:W2:Y:S03]  /*4a9b0*/  SYNCS.PHASECHK.TRANS64.TRYWAIT P1, [R6+URZ], R4 ;  /* 0x00000004060075a7 */ /* 0x0002a6000802017f */
[----:B--2---:R-:W-:Y:S05]  /*4a9c0*/  @!P1 NANOSLEEP.SYNCS 0x989680 ;  /* 0x009896800000995d */ /* 0x004fea0003900000 */
[----:B------:R-:W2:Y:S02]  /*4a9d0*/  @!P1 SYNCS.PHASECHK.TRANS64 P1, [R6+URZ], R4 ;  /* 0x00000004060095a7 */ /* 0x000ea4000802007f */
[----:B--2---:R-:W-:Y:S05]  /*4a9e0*/  @!P1 BRA `(.L_x_26) ;  /* 0xfffffffc00ec9947 */ /* 0x004fea000383ffff */
[----:B------:R-:W-:Y:S05]  /*4a9f0*/  BRA `(.L_x_25) ;  /* 0xfffffbec00187947 */ /* 0x000fea000383ffff */
.L_x_1571:
[----:B------:R-:W-:Y:S01]  /*4aa00*/  BSSY B1, `(.L_x_1590) ;  /* 0x0000006000017945 */ /* 0x000fe20003800000 */
[----:B------:R-:W-:-:S07]  /*4aa10*/  IMAD.MOV.U32 R15, RZ, RZ, -0x1 ;  /* 0xffffffffff0f7424 */ /* 0x000fce00078e00ff */
[----:B------:R-:W-:Y:S05]  /*4aa20*/  WARPSYNC.COLLECTIVE R15, `(.L_x_1591) ;  /* 0x000000000f0c7348 */ /* 0x000fea0003c00000 */
[----:B------:R-:W-:Y:S02]  /*4aa30*/  ELECT P6, UR62, PT ;  /* 0x00000000003e782f */ /* 0x000fe400038c0000 */
[----:B------:R-:W-:Y:S01]  /*4aa40*/  MOV R14, UR62 ;  /* 0x0000003e000e7c02 */ /* 0x000fe20008000f00 */
[----:B------:R-:W-:Y:S10]  /*4aa50*/  ENDCOLLECTIVE ;  /* 0x000000000000791b */ /* 0x000ff40003800000 */
.L_x_1591:
[----:B------:R-:W-:Y:S05]  /*4aa60*/  BSYNC B1 ;  /* 0x0000000000017941 */ /* 0x000fea0003800000 */
.L_x_1590:
[----:B------:R-:W-:Y:S05]  /*4aa70*/  BRA `(.L_x_1592) ;  /* 0xfffffff000087947 */ /* 0x000fea000383ffff */
.L_x_1574:
[----:B0-----:R0:W1:Y:S02]  /*4aa80*/  SYNCS.PHASECHK.TRANS64.TRYWAIT P0, [R15+URZ+0x20], R14 ;  /* 0x0000200e0f0075a7 */ /* 0x001064000800017f */
[----:B-1----:R-:W-:Y:S05]  /*4aa90*/  @!P0 NANOSLEEP.SYNCS 0x989680 ;  /* 0x009896800000895d */ /* 0x002fea0003900000 */
[----:B------:R-:W1:Y:S02]  /*4aaa0*/  @!P0 SYNCS.PHASECHK.TRANS64 P0, [R15+URZ+0x20], R14 ;  /* 0x0000200e0f0085a7 */ /* 0x000e64000800007f */
[----:B-1----:R-:W-:Y:S05]  /*4aab0*/  @!P0 BRA `(.L_x_1574) ;  /* 0xfffffffc00f08947 */ /* 0x002fea000383ffff */
[----:B------:R-:W-:Y:S05]  /*4aac0*/  BRA `(.L_x_1593) ;  /* 0xfffffff000387947 */ /* 0x000fea000383ffff */
.L_x_1582:
[----:B------:R-:W-:Y:S01]  /*4aad0*/  BSSY B0, `(.L_x_1594) ;  /* 0x0000006000007945 */ /* 0x000fe20003800000 */
[----:B------:R-:W-:-:S07]  /*4aae0*/  IMAD.MOV.U32 R15, RZ, RZ, -0x1 ;  /* 0xffffffffff0f7424 */ /* 0x000fce00078e00ff */
[----:B------:R-:W-:Y:S05]  /*4aaf0*/  WARPSYNC.COLLECTIVE R15, `(.L_x_1595) ;  /* 0x000000000f0c7348 */ /* 0x000fea0003c00000 */
[----:B------:R-:W-:Y:S02]  /*4ab00*/  ELECT P6, UR62, PT ;  /* 0x00000000003e782f */ /* 0x000fe400038c0000 */
[----:B------:R-:W-:Y:S01]  /*4ab10*/  MOV R14, UR62 ;  /* 0x0000003e000e7c02 */ /* 0x000fe20008000f00 */
[----:B------:R-:W-:Y:S10]  /*4ab20*/  ENDCOLLECTIVE ;  /* 0x000000000000791b */ /* 0x000ff40003800000 */
.L_x_1595:
[----:B------:R-:W-:Y:S05]  /*4ab30*/  BSYNC B0 ;  /* 0x0000000000007941 */ /* 0x000fea0003800000 */
.L_x_1594:
[----:B------:R-:W-:Y:S05]  /*4ab40*/  BRA `(.L_x_1596) ;  /* 0xfffffff800c87947 */ /* 0x000fea000383ffff */
.L_x_1586:
[----:B0-----:R0:W1:Y:S02]  /*4ab50*/  SYNCS.PHASECHK.TRANS64.TRYWAIT P0, [R5+URZ], R2 ;  /* 0x00000002050075a7 */ /* 0x001064000800017f */
[----:B-1----:R-:W-:Y:S05]  /*4ab60*/  @!P0 NANOSLEEP.SYNCS 0x989680 ;  /* 0x009896800000895d */ /* 0x002fea0003900000 */
[----:B------:R-:W1:Y:S02]  /*4ab70*/  @!P0 SYNCS.PHASECHK.TRANS64 P0, [R5+URZ], R2 ;  /* 0x00000002050085a7 */ /* 0x000e64000800007f */
[----:B-1----:R-:W-:Y:S05]  /*4ab80*/  @!P0 BRA `(.L_x_1586) ;  /* 0xfffffffc00f08947 */ /* 0x002fea000383ffff */
[----:B------:R-:W-:Y:S05]  /*4ab90*/  BRA `(.L_x_1597) ;  /* 0xfffffff800f07947 */ /* 0x000fea000383ffff */
.L_x_1587:
[----:B0-----:R0:W1:Y:S02]  /*4aba0*/  SYNCS.PHASECHK.TRANS64.TRYWAIT P0, [R7+URZ], R0 ;  /* 0x00000000070075a7 */ /* 0x001064000800017f */
[----:B-1----:R-:W-:Y:S05]  /*4abb0*/  @!P0 NANOSLEEP.SYNCS 0x989680 ;  /* 0x009896800000895d */ /* 0x002fea0003900000 */
[----:B------:R-:W1:Y:S02]  /*4abc0*/  @!P0 SYNCS.PHASECHK.TRANS64 P0, [R7+URZ], R0 ;  /* 0x00000000070085a7 */ /* 0x000e64000800007f */
[----:B-1----:R-:W-:Y:S05]  /*4abd0*/  @!P0 BRA `(.L_x_1587) ;  /* 0xfffffffc00f08947 */ /* 0x002fea000383ffff */
[----:B------:R-:W-:Y:S05]  /*4abe0*/  BRA `(.L_x_1598) ;  /* 0xfffffffc00007947 */ /* 0x000fea000383ffff */
.L_x_1588:
[----:B0-----:R0:W1:Y:S02]  /*4abf0*/  SYNCS.PHASECHK.TRANS64.TRYWAIT P0, [R7+URZ], R0 ;  /* 0x00000000070075a7 */ /* 0x001064000800017f */
[----:B-1----:R-:W-:Y:S05]  /*4ac00*/  @!P0 NANOSLEEP.SYNCS 0x989680 ;  /* 0x009896800000895d */ /* 0x002fea0003900000 */
[----:B------:R-:W1:Y:S02]  /*4ac10*/  @!P0 SYNCS.PHASECHK.TRANS64 P0, [R7+URZ], R0 ;  /* 0x00000000070085a7 */ /* 0x000e64000800007f */
[----:B-1----:R-:W-:Y:S05]  /*4ac20*/  @!P0 BRA `(.L_x_1588) ;  /* 0xfffffffc00f08947 */ /* 0x002fea000383ffff */
[----:B------:R-:W-:Y:S05]  /*4ac30*/  BRA `(.L_x_1599) ;  /* 0xfffffffc00107947 */ /* 0x000fea000383ffff */
.L_x_1600:
[----:B------:R-:W-:-:S00]  /*4ac40*/  BRA `(.L_x_1600) ;  /* 0xfffffffc00fc7947 */ /* 0x000fc0000383ffff */
[----:B------:R-:W-:-:S00]  /*4ac50*/  NOP ;  /* 0x0000000000007918 */ /* 0x000fc00000000000 */
        /* <DEDUP_REMOVED lines=10> */
.L_x_1601:


//--------------------- .nv.global.init           --------------------------
	.section	.nv.global.init,"aw",@progbits
.nv.global.init:
	.type		$str$22,@object
	.size		$str$22,($str$23 - $str$22)
$str$22:
        /*0000*/ 	.byte	0x6b, 0x5f, 0x74, 0x69, 0x6c, 0x65, 0x5f, 0x63, 0x6f, 0x75, 0x6e, 0x74, 0x20, 0x3e, 0x3d, 0x20
        /*0010*/ 	.byte	0x31, 0x00
	.type		$str$23,@object
	.size		$str$23,(__unnamed_1 - $str$23)
$str$23:
        /*0012*/ 	.byte	0x2f, 0x74, 0x6d, 0x70, 0x2f, 0x63, 0x75, 0x74, 0x6c, 0x61, 0x73, 0x73, 0x5f, 0x73, 0x77, 0x65
        /*0022*/ 	.byte	0x65, 0x70, 0x5f, 0x73, 0x72, 0x63, 0x2f, 0x69, 0x6e, 0x63, 0x6c, 0x75, 0x64, 0x65, 0x2f, 0x63
        /*0032*/ 	.byte	0x75, 0x74, 0x6c, 0x61, 0x73, 0x73, 0x2f, 0x67, 0x65, 0x6d, 0x6d, 0x2f, 0x63, 0x6f, 0x6c, 0x6c
        /*0042*/ 	.byte	0x65, 0x63, 0x74, 0x69, 0x76, 0x65, 0x2f, 0x73, 0x6d, 0x39, 0x30, 0x5f, 0x6d, 0x6d, 0x61, 0x5f
        /*0052*/ 	.byte	0x74, 0x6d, 0x61, 0x5f, 0x67, 0x6d, 0x6d, 0x61, 0x5f, 0x73, 0x73, 0x5f, 0x77, 0x61, 0x72, 0x70
        /*0062*/ 	.byte	0x73, 0x70, 0x65, 0x63, 0x69, 0x61, 0x6c, 0x69, 0x7a, 0x65, 0x64, 0x2e, 0x68, 0x70, 0x70, 0x00
	.type		__unnamed_1,@object
	.size		__unnamed_1,(.L_0 - __unnamed_1)
__unnamed_1:
        /* <DEDUP_REMOVED lines=181> */
        /*0bc2*/ 	.byte	0x69, 0x64, 0x65, 0x6e, 0x74, 0x69, 0x74, 0x79, 0x5d, 0x00
.L_0:


//--------------------- .nv.shared._ZN7cutlass13device_kernelINS_4gemm6kernel13GemmUniversalIN4cute5tupleIJiiiiEEENS1_10collective13CollectiveMmaINS1_34MainloopSm90TmaGmmaWarpSpecializedILi4ENS5_IJNS4_1CILi2EEENSA_ILi1EEESC_EEENS1_35KernelTmaWarpSpecializedCooperativeEEENS5_IJNSA_ILi384EEENSA_ILi512EEENSA_ILi32EEEEEENS_6half_tENS5_IJlSC_lEEESK_SL_NS4_8TiledMMAINS4_8MMA_AtomIJNS4_4SM904GMMA26MMA_64x256x16_F32F16F16_SSILNSP_5MajorE0ELSR_0ELNSP_7ScaleInE1ELSS_1EEEEEENS4_6LayoutISD_NS5_IJSC_NSA_ILi0EEESW_EEEEENS5_IJNS4_10UnderscoreESZ_SZ_EEEEENS4_13SM90_TMA_LOADENS4_14ComposedLayoutINS4_7SwizzleILi2ELi4ELi3EEENS4_18smem_ptr_flag_bitsILi16EEENSV_INS5_IJNSA_ILi8EEESI_EEENS5_IJSI_SC_EEEEEEEvNS4_8identityENS4_23SM90_TMA_LOAD_MULTICASTES1C_vS1D_EENS_8epilogue10collective6detail29Sm90TmaWarpSpecializedAdapterINS1H_15DefaultEpilogueISK_SL_SL_NS1G_6thread17LinearCombinationISK_Li1EffLNS1L_9ScaleType4KindE0ELNS_15FloatRoundStyleE2ESK_EENS1_15EpilogueDefaultEEEEEvvEEEEvNT_6ParamsE --------------------------
	.section	.nv.shared._ZN7cutlass13device_kernelINS_4gemm6kernel13GemmUniversalIN4cute5tupleIJiiiiEEENS1_10collective13CollectiveMmaINS1_34MainloopSm90TmaGmmaWarpSpecializedILi4ENS5_IJNS4_1CILi2EEENSA_ILi1EEESC_EEENS1_35KernelTmaWarpSpecializedCooperativeEEENS5_IJNSA_ILi384EEENSA_ILi512EEENSA_ILi32EEEEEENS_6half_tENS5_IJlSC_lEEESK_SL_NS4_8TiledMMAINS4_8MMA_AtomIJNS4_4SM904GMMA26MMA_64x256x16_F32F16F16_SSILNSP_5MajorE0ELSR_0ELNSP_7ScaleInE1ELSS_1EEEEEENS4_6LayoutISD_NS5_IJSC_NSA_ILi0EEESW_EEEEENS5_IJNS4_10UnderscoreESZ_SZ_EEEEENS4_13SM90_TMA_LOADENS4_14ComposedLayoutINS4_7SwizzleILi2ELi4ELi3EEENS4_18smem_ptr_flag_bitsILi16EEENSV_INS5_IJNSA_ILi8EEESI_EEENS5_IJSI_SC_EEEEEEEvNS4_8identityENS4_23SM90_TMA_LOAD_MULTICASTES1C_vS1D_EENS_8epilogue10collective6detail29Sm90TmaWarpSpecializedAdapterINS1H_15DefaultEpilogueISK_SL_SL_NS1G_6thread17LinearCombinationISK_Li1EffLNS1L_9ScaleType4KindE0ELNS_15FloatRoundStyleE2ESK_EENS1_15EpilogueDefaultEEEEEvvEEEEvNT_6ParamsE,"aw",@nobits
	.sectionflags	@""
	.align	16
	.zero		1024


//--------------------- .nv.shared.reserved.0     --------------------------
	.section	.nv.shared.reserved.0,"aw",@nobits
	.weak		__nv_reservedSMEM_offset_0_alias
	.size		__nv_reservedSMEM_offset_0_alias, 0, 0
	.other		__nv_reservedSMEM_offset_0_alias,@"STO_CUDA_RESERVED_SHARED STV_DEFAULT"
__nv_reservedSMEM_offset_0_alias:
	.zero		0


//--------------------- .nv.global                --------------------------
	.section	.nv.global,"aw",@nobits
.nv.global:
	.type		_ZN40_INTERNAL_983bacbd_4_k_cu_fe6227fd_122184cute1_E,@object
	.size		_ZN40_INTERNAL_983bacbd_4_k_cu_fe6227fd_122184cute1_E,(_ZN40_INTERNAL_983bacbd_4_k_cu_fe6227fd_122184cuda3std3__45__cpo6cbeginE - _ZN40_INTERNAL_983bacbd_4_k_cu_fe6227fd_122184cute1_E)
_ZN40_INTERNAL_983bacbd_4_k_cu_fe6227fd_122184cute1_E:
	.zero		1
	.type		_ZN40_INTERNAL_983bacbd_4_k_cu_fe6227fd_122184cuda3std3__45__cpo6cbeginE,@object
	.size		_ZN40_INTERNAL_983bacbd_4_k_cu_fe6227fd_122184cuda3std3__45__cpo6cbeginE,(_ZN40_INTERNAL_983bacbd_4_k_cu_fe6227fd_122184cuda3std3__48in_placeE - _ZN40_INTERNAL_983bacbd_4_k_cu_fe6227fd_122184cuda3std3__45__cpo6cbeginE)
_ZN40_INTERNAL_983bacbd_4_k_cu_fe6227fd_122184cuda3std3__45__cpo6cbeginE:
	.zero		1
	.type		_ZN40_INTERNAL_983bacbd_4_k_cu_fe6227fd_122184cuda3std3__48in_placeE,@object
	.size		_ZN40_INTERNAL_983bacbd_4_k_cu_fe6227fd_122184cuda3std3__48in_placeE,(_ZN40_INTERNAL_983bacbd_4_k_cu_fe6227fd_122184cuda3std6ranges3__45__cpo9iter_moveE - _ZN40_INTERNAL_983bacbd_4_k_cu_fe6227fd_122184cuda3std3__48in_placeE)
_ZN40_INTERNAL_983bacbd_4_k_cu_fe6227fd_122184cuda3std3__48in_placeE:
	.zero		1
	.type		_ZN40_INTERNAL_983bacbd_4_k_cu_fe6227fd_122184cuda3std6ranges3__45__cpo9iter_moveE,@object
	.size		_ZN40_INTERNAL_983bacbd_4_k_cu_fe6227fd_122184cuda3std6ranges3__45__cpo9iter_moveE,(_ZN40_INTERNAL_983bacbd_4_k_cu_fe6227fd_122184cuda3std3__45__cpo5beginE - _ZN40_INTERNAL_983bacbd_4_k_cu_fe6227fd_122184cuda3std6ranges3__45__cpo9iter_moveE)
_ZN40_INTERNAL_983bacbd_4_k_cu_fe6227fd_122184cuda3std6ranges3__45__cpo9iter_moveE:
	.zero		1
	.type		_ZN40_INTERNAL_983bacbd_4_k_cu_fe6227fd_122184cuda3std3__45__cpo5beginE,@object
	.size		_ZN40_INTERNAL_983bacbd_4_k_cu_fe6227fd_122184cuda3std3__45__cpo5beginE,(_ZN40_INTERNAL_983bacbd_4_k_cu_fe6227fd_122184cuda3std3__442_GLOBAL__N__983bacbd_4_k_cu_fe6227fd_122186ignoreE - _ZN40_INTERNAL_983bacbd_4_k_cu_fe6227fd_122184cuda3std3__45__cpo5beginE)
_ZN40_INTERNAL_983bacbd_4_k_cu_fe6227fd_122184cuda3std3__45__cpo5beginE:
	.zero		1
	.type		_ZN40_INTERNAL_983bacbd_4_k_cu_fe6227fd_122184cuda3std3__442_GLOBAL__N__983bacbd_4_k_cu_fe6227fd_122186ignoreE,@object
	.size		_ZN40_INTERNAL_983bacbd_4_k_cu_fe6227fd_122184cuda3std3__442_GLOBAL__N__983bacbd_4_k_cu_fe6227fd_122186ignoreE,(_ZN40_INTERNAL_983bacbd_4_k_cu_fe6227fd_122184cute7productE - _ZN40_INTERNAL_983bacbd_4_k_cu_fe6227fd_122184cuda3std3__442_GLOBAL__N__983bacbd_4_k_cu_fe6227fd_122186ignoreE)
_ZN40_INTERNAL_983bacbd_4_k_cu_fe6227fd_122184cuda3std3__442_GLOBAL__N__983bacbd_4_k_cu_fe6227fd_122186ignoreE:
	.zero		1
	.type		_ZN40_INTERNAL_983bacbd_4_k_cu_fe6227fd_122184cute7productE,@object
	.size		_ZN40_INTERNAL_983bacbd_4_k_cu_fe6227fd_122184cute7productE,(_ZN40_INTERNAL_983bacbd_4_k_cu_fe6227fd_122184cuda3std3__45__cpo3endE - _ZN40_INTERNAL_983bacbd_4_k_cu_fe6227fd_122184cute7productE)
_ZN40_INTERNAL_983bacbd_4_k_cu_fe6227fd_122184cute7productE:
	.zero		1
	.type		_ZN40_INTERNAL_983bacbd_4_k_cu_fe6227fd_122184cuda3std3__45__cpo3endE,@object
	.size		_ZN40_INTERNAL_983bacbd_4_k_cu_fe6227fd_122184cuda3std3__45__cpo3endE,(_ZN40_INTERNAL_983bacbd_4_k_cu_fe6227fd_122184cuda3std3__419piecewise_constructE - _ZN40_INTERNAL_983bacbd_4_k_cu_fe6227fd_122184cuda3std3__45__cpo3endE)
_ZN40_INTERNAL_983bacbd_4_k_cu_fe6227fd_122184cuda3std3__45__cpo3endE:
	.zero		1
	.type		_ZN40_INTERNAL_983bacbd_4_k_cu_fe6227fd_122184cuda3std3__419piecewise_constructE,@object
	.size		_ZN40_INTERNAL_983bacbd_4_k_cu_fe6227fd_122184cuda3std3__419piecewise_constructE,(_ZN40_INTERNAL_983bacbd_4_k_cu_fe6227fd_122184cuda3std3__45__cpo4cendE - _ZN40_INTERNAL_983bacbd_4_k_cu_fe6227fd_122184cuda3std3__419piecewise_constructE)
_ZN40_INTERNAL_983bacbd_4_k_cu_fe6227fd_122184cuda3std3__419piecewise_constructE:
	.zero		1
	.type		_ZN40_INTERNAL_983bacbd_4_k_cu_fe6227fd_122184cuda3std3__45__cpo4cendE,@object
	.size		_ZN40_INTERNAL_983bacbd_4_k_cu_fe6227fd_122184cuda3std3__45__cpo4cendE,(_ZN40_INTERNAL_983bacbd_4_k_cu_fe6227fd_122184cuda3std6ranges3__45__cpo4swapE - _ZN40_INTERNAL_983bacbd_4_k_cu_fe6227fd_122184cuda3std3__45__cpo4cendE)
_ZN40_INTERNAL_983bacbd_4_k_cu_fe6227fd_122184cuda3std3__45__cpo4cendE:
	.zero		1
	.type		_ZN40_INTERNAL_983bacbd_4_k_cu_fe6227fd_122184cuda3std6ranges3__45__cpo4swapE,@object
	.size		_ZN40_INTERNAL_983bacbd_4_k_cu_fe6227fd_122184cuda3std6ranges3__45__cpo4swapE,(.L_8 - _ZN40_INTERNAL_983bacbd_4_k_cu_fe6227fd_122184cuda3std6ranges3__45__cpo4swapE)
_ZN40_INTERNAL_983bacbd_4_k_cu_fe6227fd_122184cuda3std6ranges3__45__cpo4swapE:
	.zero		1
.L_8:


//--------------------- .nv.constant0._ZN7cutlass13device_kernelINS_4gemm6kernel13GemmUniversalIN4cute5tupleIJiiiiEEENS1_10collective13CollectiveMmaINS1_34MainloopSm90TmaGmmaWarpSpecializedILi4ENS5_IJNS4_1CILi2EEENSA_ILi1EEESC_EEENS1_35KernelTmaWarpSpecializedCooperativeEEENS5_IJNSA_ILi384EEENSA_ILi512EEENSA_ILi32EEEEEENS_6half_tENS5_IJlSC_lEEESK_SL_NS4_8TiledMMAINS4_8MMA_AtomIJNS4_4SM904GMMA26MMA_64x256x16_F32F16F16_SSILNSP_5MajorE0ELSR_0ELNSP_7ScaleInE1ELSS_1EEEEEENS4_6LayoutISD_NS5_IJSC_NSA_ILi0EEESW_EEEEENS5_IJNS4_10UnderscoreESZ_SZ_EEEEENS4_13SM90_TMA_LOADENS4_14ComposedLayoutINS4_7SwizzleILi2ELi4ELi3EEENS4_18smem_ptr_flag_bitsILi16EEENSV_INS5_IJNSA_ILi8EEESI_EEENS5_IJSI_SC_EEEEEEEvNS4_8identityENS4_23SM90_TMA_LOAD_MULTICASTES1C_vS1D_EENS_8epilogue10collective6detail29Sm90TmaWarpSpecializedAdapterINS1H_15DefaultEpilogueISK_SL_SL_NS1G_6thread17LinearCombinationISK_Li1EffLNS1L_9ScaleType4KindE0ELNS_15FloatRoundStyleE2ESK_EENS1_15EpilogueDefaultEEEEEvvEEEEvNT_6ParamsE --------------------------
	.section	.nv.constant0._ZN7cutlass13device_kernelINS_4gemm6kernel13GemmUniversalIN4cute5tupleIJiiiiEEENS1_10collective13CollectiveMmaINS1_34MainloopSm90TmaGmmaWarpSpecializedILi4ENS5_IJNS4_1CILi2EEENSA_ILi1EEESC_EEENS1_35KernelTmaWarpSpecializedCooperativeEEENS5_IJNSA_ILi384EEENSA_ILi512EEENSA_ILi32EEEEEENS_6half_tENS5_IJlSC_lEEESK_SL_NS4_8TiledMMAINS4_8MMA_AtomIJNS4_4SM904GMMA26MMA_64x256x16_F32F16F16_SSILNSP_5MajorE0ELSR_0ELNSP_7ScaleInE1ELSS_1EEEEEENS4_6LayoutISD_NS5_IJSC_NSA_ILi0EEESW_EEEEENS5_IJNS4_10UnderscoreESZ_SZ_EEEEENS4_13SM90_TMA_LOADENS4_14ComposedLayoutINS4_7SwizzleILi2ELi4ELi3EEENS4_18smem_ptr_flag_bitsILi16EEENSV_INS5_IJNSA_ILi8EEESI_EEENS5_IJSI_SC_EEEEEEEvNS4_8identityENS4_23SM90_TMA_LOAD_MULTICASTES1C_vS1D_EENS_8epilogue10collective6detail29Sm90TmaWarpSpecializedAdapterINS1H_15DefaultEpilogueISK_SL_SL_NS1G_6thread17LinearCombinationISK_Li1EffLNS1L_9ScaleType4KindE0ELNS_15FloatRoundStyleE2ESK_EENS1_15EpilogueDefaultEEEEEvvEEEEvNT_6ParamsE,"a",@progbits
	.sectionflags	@""
	.align	4
.nv.constant0._ZN7cutlass13device_kernelINS_4gemm6kernel13GemmUniversalIN4cute5tupleIJiiiiEEENS1_10collective13CollectiveMmaINS1_34MainloopSm90TmaGmmaWarpSpecializedILi4ENS5_IJNS4_1CILi2EEENSA_ILi1EEESC_EEENS1_35KernelTmaWarpSpecializedCooperativeEEENS5_IJNSA_ILi384EEENSA_ILi512EEENSA_ILi32EEEEEENS_6half_tENS5_IJlSC_lEEESK_SL_NS4_8TiledMMAINS4_8MMA_AtomIJNS4_4SM904GMMA26MMA_64x256x16_F32F16F16_SSILNSP_5MajorE0ELSR_0ELNSP_7ScaleInE1ELSS_1EEEEEENS4_6LayoutISD_NS5_IJSC_NSA_ILi0EEESW_EEEEENS5_IJNS4_10UnderscoreESZ_SZ_EEEEENS4_13SM90_TMA_LOADENS4_14ComposedLayoutINS4_7SwizzleILi2ELi4ELi3EEENS4_18smem_ptr_flag_bitsILi16EEENSV_INS5_IJNSA_ILi8EEESI_EEENS5_IJSI_SC_EEEEEEEvNS4_8identityENS4_23SM90_TMA_LOAD_MULTICASTES1C_vS1D_EENS_8epilogue10collective6detail29Sm90TmaWarpSpecializedAdapterINS1H_15DefaultEpilogueISK_SL_SL_NS1G_6thread17LinearCombinationISK_Li1EffLNS1L_9ScaleType4KindE0ELNS_15FloatRoundStyleE2ESK_EENS1_15EpilogueDefaultEEEEEvvEEEEvNT_6ParamsE:
	.zero		1664


//--------------------- SYMBOLS --------------------------

	.type		.nv.reservedSmem.offset0,@object
	.size		.nv.reservedSmem.offset0,0x4
	.type		__assertfail,@function
